//
// Generated by NVIDIA NVVM Compiler
//
// Compiler Build ID: CL-36424714
// Cuda compilation tools, release 13.0, V13.0.88
// Based on NVVM 20.0.0
//

.version 9.0
.target sm_100
.address_size 64

	// .globl	build_grid_kernel
.extern .func  (.param .b32 func_retval0) vprintf
(
	.param .b64 vprintf_param_0,
	.param .b64 vprintf_param_1
)
;
.global .align 4 .b8 precalc_xorwow_matrix[102400];
.global .align 4 .b8 precalc_xorwow_offset_matrix[102400];
.global .align 4 .b8 mrg32k3aM1[2304];
.global .align 4 .b8 mrg32k3aM2[2304];
.global .align 4 .b8 mrg32k3aM1SubSeq[2016];
.global .align 4 .b8 mrg32k3aM2SubSeq[2016];
.global .align 4 .b8 mrg32k3aM1Seq[2304];
.global .align 4 .b8 mrg32k3aM2Seq[2304];
.const .align 8 .b8 __cr_lgamma_table[72];
.const .align 4 .b8 c_params[184];
// _ZZN3cub18CUB_300001_SM_10006detail10radix_sort31DeviceRadixSortSingleTileKernelINS1_5radix10policy_hubIiiyE10Policy1000ELNS0_9SortOrderE0EiiyNS1_21identity_decomposer_tEEEvPKT1_PSA_PKT2_PSE_T3_iiT4_E12temp_storage has been demoted
// _ZZN3cub18CUB_300001_SM_10006detail10radix_sort30DeviceRadixSortHistogramKernelINS1_5radix10policy_hubIiiyE10Policy1000ELNS0_9SortOrderE0EiyNS1_21identity_decomposer_tEEEvPT2_PKT1_SA_iiT3_E12temp_storage has been demoted
// _ZZN3cub18CUB_300001_SM_10006detail10radix_sort33DeviceRadixSortExclusiveSumKernelINS1_5radix10policy_hubIiiyE10Policy1000EyEEvPT0_E12temp_storage has been demoted
// _ZZN3cub18CUB_300001_SM_10006detail10radix_sort29DeviceRadixSortOnesweepKernelINS1_5radix10policy_hubIiiyE10Policy1000ELNS0_9SortOrderE0EiiyiiNS1_21identity_decomposer_tEEEvPT5_SB_PT3_PKSC_PT1_PKSG_PT2_PKSK_T4_iiT6_E1s has been demoted
// _ZZN3cub18CUB_300001_SM_10006detail4scan16DeviceScanKernelINS2_10policy_hubIiiijN4cuda3std3__44plusIvEEE10Policy1000EN6thrust24THRUST_300001_SM_1000_NS10device_ptrIiEESF_NS0_13ScanTileStateIiLb1EEES9_NS1_10InputValueIiPiEEjiLb0EiEEvT0_T1_T2_iT3_T4_T5_E12temp_storage has been demoted
// _ZZN3cub18CUB_300001_SM_10006detail4scan16DeviceScanKernelINS2_10policy_hubIiiimN4cuda3std3__44plusIvEEE10Policy1000EN6thrust24THRUST_300001_SM_1000_NS10device_ptrIiEESF_NS0_13ScanTileStateIiLb1EEES9_NS1_10InputValueIiPiEEmiLb0EiEEvT0_T1_T2_iT3_T4_T5_E12temp_storage has been demoted
.global .align 1 .b8 _ZN34_INTERNAL_a951b9c3_4_k_cu_cf778cb04cuda3std3__45__cpo5beginE[1];
.global .align 1 .b8 _ZN34_INTERNAL_a951b9c3_4_k_cu_cf778cb04cuda3std3__45__cpo3endE[1];
.global .align 1 .b8 _ZN34_INTERNAL_a951b9c3_4_k_cu_cf778cb04cuda3std3__45__cpo6cbeginE[1];
.global .align 1 .b8 _ZN34_INTERNAL_a951b9c3_4_k_cu_cf778cb04cuda3std3__45__cpo4cendE[1];
.global .align 1 .b8 _ZN34_INTERNAL_a951b9c3_4_k_cu_cf778cb04cuda3std3__45__cpo6rbeginE[1];
.global .align 1 .b8 _ZN34_INTERNAL_a951b9c3_4_k_cu_cf778cb04cuda3std3__45__cpo4rendE[1];
.global .align 1 .b8 _ZN34_INTERNAL_a951b9c3_4_k_cu_cf778cb04cuda3std3__45__cpo7crbeginE[1];
.global .align 1 .b8 _ZN34_INTERNAL_a951b9c3_4_k_cu_cf778cb04cuda3std3__45__cpo5crendE[1];
.global .align 1 .b8 _ZN34_INTERNAL_a951b9c3_4_k_cu_cf778cb04cuda3std3__436_GLOBAL__N__a951b9c3_4_k_cu_cf778cb06ignoreE[1];
.global .align 1 .b8 _ZN34_INTERNAL_a951b9c3_4_k_cu_cf778cb04cuda3std3__419piecewise_constructE[1];
.global .align 1 .b8 _ZN34_INTERNAL_a951b9c3_4_k_cu_cf778cb04cuda3std3__48in_placeE[1];
.global .align 1 .b8 _ZN34_INTERNAL_a951b9c3_4_k_cu_cf778cb04cuda3std3__420unreachable_sentinelE[1];
.global .align 1 .b8 _ZN34_INTERNAL_a951b9c3_4_k_cu_cf778cb04cuda3std3__47nulloptE[1];
.global .align 1 .b8 _ZN34_INTERNAL_a951b9c3_4_k_cu_cf778cb04cuda3std3__48unexpectE[1];
.global .align 1 .b8 _ZN34_INTERNAL_a951b9c3_4_k_cu_cf778cb04cuda3std6ranges3__45__cpo4swapE[1];
.global .align 1 .b8 _ZN34_INTERNAL_a951b9c3_4_k_cu_cf778cb04cuda3std6ranges3__45__cpo9iter_moveE[1];
.global .align 1 .b8 _ZN34_INTERNAL_a951b9c3_4_k_cu_cf778cb04cuda3std6ranges3__45__cpo5beginE[1];
.global .align 1 .b8 _ZN34_INTERNAL_a951b9c3_4_k_cu_cf778cb04cuda3std6ranges3__45__cpo3endE[1];
.global .align 1 .b8 _ZN34_INTERNAL_a951b9c3_4_k_cu_cf778cb04cuda3std6ranges3__45__cpo6cbeginE[1];
.global .align 1 .b8 _ZN34_INTERNAL_a951b9c3_4_k_cu_cf778cb04cuda3std6ranges3__45__cpo4cendE[1];
.global .align 1 .b8 _ZN34_INTERNAL_a951b9c3_4_k_cu_cf778cb04cuda3std6ranges3__45__cpo7advanceE[1];
.global .align 1 .b8 _ZN34_INTERNAL_a951b9c3_4_k_cu_cf778cb04cuda3std6ranges3__45__cpo9iter_swapE[1];
.global .align 1 .b8 _ZN34_INTERNAL_a951b9c3_4_k_cu_cf778cb04cuda3std6ranges3__45__cpo4nextE[1];
.global .align 1 .b8 _ZN34_INTERNAL_a951b9c3_4_k_cu_cf778cb04cuda3std6ranges3__45__cpo4prevE[1];
.global .align 1 .b8 _ZN34_INTERNAL_a951b9c3_4_k_cu_cf778cb04cuda3std6ranges3__45__cpo4dataE[1];
.global .align 1 .b8 _ZN34_INTERNAL_a951b9c3_4_k_cu_cf778cb04cuda3std6ranges3__45__cpo5cdataE[1];
.global .align 1 .b8 _ZN34_INTERNAL_a951b9c3_4_k_cu_cf778cb04cuda3std6ranges3__45__cpo4sizeE[1];
.global .align 1 .b8 _ZN34_INTERNAL_a951b9c3_4_k_cu_cf778cb04cuda3std6ranges3__45__cpo5ssizeE[1];
.global .align 1 .b8 _ZN34_INTERNAL_a951b9c3_4_k_cu_cf778cb04cuda3std6ranges3__45__cpo8distanceE[1];
.global .align 1 .b8 _ZN34_INTERNAL_a951b9c3_4_k_cu_cf778cb06thrust24THRUST_300001_SM_1000_NS8cuda_cub3parE[1];
.global .align 1 .b8 _ZN34_INTERNAL_a951b9c3_4_k_cu_cf778cb06thrust24THRUST_300001_SM_1000_NS8cuda_cub10par_nosyncE[1];
.global .align 1 .b8 _ZN34_INTERNAL_a951b9c3_4_k_cu_cf778cb06thrust24THRUST_300001_SM_1000_NS6system6detail10sequential3seqE[1];
.global .align 1 .b8 _ZN34_INTERNAL_a951b9c3_4_k_cu_cf778cb06thrust24THRUST_300001_SM_1000_NS6system3cpp3parE[1];
.global .align 1 .b8 _ZN34_INTERNAL_a951b9c3_4_k_cu_cf778cb06thrust24THRUST_300001_SM_1000_NS12placeholders2_1E[1];
.global .align 1 .b8 _ZN34_INTERNAL_a951b9c3_4_k_cu_cf778cb06thrust24THRUST_300001_SM_1000_NS12placeholders2_2E[1];
.global .align 1 .b8 _ZN34_INTERNAL_a951b9c3_4_k_cu_cf778cb06thrust24THRUST_300001_SM_1000_NS12placeholders2_3E[1];
.global .align 1 .b8 _ZN34_INTERNAL_a951b9c3_4_k_cu_cf778cb06thrust24THRUST_300001_SM_1000_NS12placeholders2_4E[1];
.global .align 1 .b8 _ZN34_INTERNAL_a951b9c3_4_k_cu_cf778cb06thrust24THRUST_300001_SM_1000_NS12placeholders2_5E[1];
.global .align 1 .b8 _ZN34_INTERNAL_a951b9c3_4_k_cu_cf778cb06thrust24THRUST_300001_SM_1000_NS12placeholders2_6E[1];
.global .align 1 .b8 _ZN34_INTERNAL_a951b9c3_4_k_cu_cf778cb06thrust24THRUST_300001_SM_1000_NS12placeholders2_7E[1];
.global .align 1 .b8 _ZN34_INTERNAL_a951b9c3_4_k_cu_cf778cb06thrust24THRUST_300001_SM_1000_NS12placeholders2_8E[1];
.global .align 1 .b8 _ZN34_INTERNAL_a951b9c3_4_k_cu_cf778cb06thrust24THRUST_300001_SM_1000_NS12placeholders2_9E[1];
.global .align 1 .b8 _ZN34_INTERNAL_a951b9c3_4_k_cu_cf778cb06thrust24THRUST_300001_SM_1000_NS12placeholders3_10E[1];
.global .align 1 .b8 _ZN34_INTERNAL_a951b9c3_4_k_cu_cf778cb06thrust24THRUST_300001_SM_1000_NS3seqE[1];
.global .align 1 .b8 _ZN34_INTERNAL_a951b9c3_4_k_cu_cf778cb06thrust24THRUST_300001_SM_1000_NS6deviceE[1];
.extern .shared .align 16 .b8 shared_data[];
.extern .shared .align 16 .b8 shared_mem[];
.extern .shared .align 16 .b8 shared_inertia[];
.extern .shared .align 16 .b8 shared_stats[];
.extern .shared .align 16 .b8 shared_memory[];
.extern .shared .align 16 .b8 shared_ke[];
.global .align 1 .b8 $str[63] = {91, 71, 80, 85, 32, 83, 116, 97, 98, 105, 108, 105, 116, 121, 32, 71, 97, 116, 101, 93, 32, 83, 121, 115, 116, 101, 109, 32, 115, 116, 97, 98, 108, 101, 58, 32, 97, 118, 103, 95, 75, 69, 61, 37, 46, 56, 102, 44, 32, 97, 99, 116, 105, 118, 101, 61, 37, 100, 47, 37, 100, 10};

.visible .entry build_grid_kernel(
	.param .u64 .ptr .align 1 build_grid_kernel_param_0,
	.param .u64 .ptr .align 1 build_grid_kernel_param_1,
	.param .u64 .ptr .align 1 build_grid_kernel_param_2,
	.param .u64 .ptr .align 1 build_grid_kernel_param_3,
	.param .align 4 .b8 build_grid_kernel_param_4[24],
	.param .align 4 .b8 build_grid_kernel_param_5[12],
	.param .f32 build_grid_kernel_param_6,
	.param .u32 build_grid_kernel_param_7
)
{
	.reg .pred 	%p<5>;
	.reg .b32 	%r<23>;
	.reg .b32 	%f<17>;
	.reg .b64 	%rd<14>;

	ld.param.u32 	%r4, [build_grid_kernel_param_5+8];
	ld.param.u32 	%r3, [build_grid_kernel_param_5+4];
	ld.param.u32 	%r2, [build_grid_kernel_param_5];
	ld.param.f32 	%f3, [build_grid_kernel_param_4+8];
	ld.param.f32 	%f2, [build_grid_kernel_param_4+4];
	ld.param.f32 	%f1, [build_grid_kernel_param_4];
	ld.param.u64 	%rd1, [build_grid_kernel_param_0];
	ld.param.u64 	%rd2, [build_grid_kernel_param_1];
	ld.param.u64 	%rd3, [build_grid_kernel_param_2];
	ld.param.u64 	%rd4, [build_grid_kernel_param_3];
	ld.param.f32 	%f7, [build_grid_kernel_param_6];
	ld.param.u32 	%r5, [build_grid_kernel_param_7];
	mov.u32 	%r6, %ctaid.x;
	mov.u32 	%r7, %ntid.x;
	mov.u32 	%r8, %tid.x;
	mad.lo.s32 	%r1, %r6, %r7, %r8;
	setp.ge.s32 	%p1, %r1, %r5;
	@%p1 bra 	$L__BB0_2;
	cvta.to.global.u64 	%rd5, %rd1;
	cvta.to.global.u64 	%rd6, %rd2;
	cvta.to.global.u64 	%rd7, %rd3;
	cvta.to.global.u64 	%rd8, %rd4;
	mul.wide.s32 	%rd9, %r1, 4;
	add.s64 	%rd10, %rd5, %rd9;
	ld.global.nc.f32 	%f8, [%rd10];
	add.s64 	%rd11, %rd6, %rd9;
	ld.global.nc.f32 	%f9, [%rd11];
	add.s64 	%rd12, %rd7, %rd9;
	ld.global.nc.f32 	%f10, [%rd12];
	sub.f32 	%f11, %f8, %f1;
	div.rn.f32 	%f12, %f11, %f7;
	cvt.rzi.s32.f32 	%r9, %f12;
	sub.f32 	%f13, %f9, %f2;
	div.rn.f32 	%f14, %f13, %f7;
	cvt.rzi.s32.f32 	%r10, %f14;
	sub.f32 	%f15, %f10, %f3;
	div.rn.f32 	%f16, %f15, %f7;
	cvt.rzi.s32.f32 	%r11, %f16;
	add.s32 	%r12, %r2, -1;
	setp.lt.s32 	%p2, %r9, 0;
	min.s32 	%r13, %r9, %r12;
	selp.b32 	%r14, 0, %r13, %p2;
	add.s32 	%r15, %r3, -1;
	setp.lt.s32 	%p3, %r10, 0;
	min.s32 	%r16, %r10, %r15;
	selp.b32 	%r17, 0, %r16, %p3;
	add.s32 	%r18, %r4, -1;
	setp.lt.s32 	%p4, %r11, 0;
	min.s32 	%r19, %r11, %r18;
	selp.b32 	%r20, 0, %r19, %p4;
	mad.lo.s32 	%r21, %r20, %r3, %r17;
	mad.lo.s32 	%r22, %r21, %r2, %r14;
	add.s64 	%rd13, %rd8, %rd9;
	st.global.u32 	[%rd13], %r22;
$L__BB0_2:
	ret;

}
	// .globl	compute_cell_bounds_kernel
.visible .entry compute_cell_bounds_kernel(
	.param .u64 .ptr .align 1 compute_cell_bounds_kernel_param_0,
	.param .u64 .ptr .align 1 compute_cell_bounds_kernel_param_1,
	.param .u64 .ptr .align 1 compute_cell_bounds_kernel_param_2,
	.param .u32 compute_cell_bounds_kernel_param_3,
	.param .u32 compute_cell_bounds_kernel_param_4
)
{
	.reg .pred 	%p<14>;
	.reg .b32 	%r<13>;
	.reg .b64 	%rd<15>;

	ld.param.u64 	%rd3, [compute_cell_bounds_kernel_param_0];
	ld.param.u64 	%rd4, [compute_cell_bounds_kernel_param_1];
	ld.param.u64 	%rd5, [compute_cell_bounds_kernel_param_2];
	ld.param.u32 	%r5, [compute_cell_bounds_kernel_param_3];
	ld.param.u32 	%r6, [compute_cell_bounds_kernel_param_4];
	cvta.to.global.u64 	%rd1, %rd5;
	mov.u32 	%r7, %ctaid.x;
	mov.u32 	%r8, %ntid.x;
	mov.u32 	%r9, %tid.x;
	mad.lo.s32 	%r1, %r7, %r8, %r9;
	setp.ge.s32 	%p1, %r1, %r5;
	@%p1 bra 	$L__BB1_11;
	cvta.to.global.u64 	%rd6, %rd3;
	mul.wide.s32 	%rd7, %r1, 4;
	add.s64 	%rd2, %rd6, %rd7;
	ld.global.nc.u32 	%r2, [%rd2];
	setp.eq.s32 	%p2, %r1, 0;
	mov.b32 	%r12, -1;
	@%p2 bra 	$L__BB1_3;
	ld.global.nc.u32 	%r12, [%rd2+-4];
$L__BB1_3:
	setp.eq.s32 	%p3, %r2, %r12;
	@%p3 bra 	$L__BB1_8;
	setp.lt.s32 	%p4, %r2, 0;
	setp.ge.s32 	%p5, %r2, %r6;
	or.pred  	%p6, %p4, %p5;
	@%p6 bra 	$L__BB1_6;
	cvta.to.global.u64 	%rd8, %rd4;
	mul.wide.u32 	%rd9, %r2, 4;
	add.s64 	%rd10, %rd8, %rd9;
	st.global.u32 	[%rd10], %r1;
$L__BB1_6:
	setp.lt.s32 	%p7, %r12, 0;
	setp.ge.s32 	%p8, %r12, %r6;
	or.pred  	%p9, %p7, %p8;
	@%p9 bra 	$L__BB1_8;
	mul.wide.u32 	%rd11, %r12, 4;
	add.s64 	%rd12, %rd1, %rd11;
	st.global.u32 	[%rd12], %r1;
$L__BB1_8:
	add.s32 	%r11, %r5, -1;
	setp.ne.s32 	%p10, %r1, %r11;
	@%p10 bra 	$L__BB1_11;
	setp.lt.s32 	%p11, %r2, 0;
	setp.ge.s32 	%p12, %r2, %r6;
	or.pred  	%p13, %p11, %p12;
	@%p13 bra 	$L__BB1_11;
	mul.wide.u32 	%rd13, %r2, 4;
	add.s64 	%rd14, %rd1, %rd13;
	st.global.u32 	[%rd14], %r5;
$L__BB1_11:
	ret;

}
	// .globl	force_pass_kernel
.visible .entry force_pass_kernel(
	.param .u64 .ptr .align 1 force_pass_kernel_param_0,
	.param .u64 .ptr .align 1 force_pass_kernel_param_1,
	.param .u64 .ptr .align 1 force_pass_kernel_param_2,
	.param .u64 .ptr .align 1 force_pass_kernel_param_3,
	.param .u64 .ptr .align 1 force_pass_kernel_param_4,
	.param .u64 .ptr .align 1 force_pass_kernel_param_5,
	.param .u64 .ptr .align 1 force_pass_kernel_param_6,
	.param .u64 .ptr .align 1 force_pass_kernel_param_7,
	.param .u64 .ptr .align 1 force_pass_kernel_param_8,
	.param .u64 .ptr .align 1 force_pass_kernel_param_9,
	.param .align 4 .b8 force_pass_kernel_param_10[12],
	.param .u64 .ptr .align 1 force_pass_kernel_param_11,
	.param .u64 .ptr .align 1 force_pass_kernel_param_12,
	.param .u64 .ptr .align 1 force_pass_kernel_param_13,
	.param .u32 force_pass_kernel_param_14,
	.param .u64 .ptr .align 1 force_pass_kernel_param_15,
	.param .u64 .ptr .align 1 force_pass_kernel_param_16,
	.param .u32 force_pass_kernel_param_17,
	.param .u64 .ptr .align 1 force_pass_kernel_param_18,
	.param .u64 .ptr .align 1 force_pass_kernel_param_19,
	.param .u64 .ptr .align 1 force_pass_kernel_param_20,
	.param .u64 .ptr .align 1 force_pass_kernel_param_21,
	.param .u64 .ptr .align 1 force_pass_kernel_param_22,
	.param .u64 .ptr .align 1 force_pass_kernel_param_23
)
{
	.reg .pred 	%p<3342>;
	.reg .b32 	%r<1505>;
	.reg .b32 	%f<12109>;
	.reg .b64 	%rd<2469>;

	ld.param.u32 	%r1118, [force_pass_kernel_param_10+8];
	ld.param.u32 	%r1117, [force_pass_kernel_param_10+4];
	ld.param.u32 	%r1116, [force_pass_kernel_param_10];
	ld.param.u64 	%rd200, [force_pass_kernel_param_0];
	ld.param.u64 	%rd201, [force_pass_kernel_param_1];
	ld.param.u64 	%rd202, [force_pass_kernel_param_2];
	ld.param.u64 	%rd203, [force_pass_kernel_param_6];
	ld.param.u64 	%rd204, [force_pass_kernel_param_7];
	ld.param.u64 	%rd205, [force_pass_kernel_param_8];
	ld.param.u64 	%rd192, [force_pass_kernel_param_9];
	ld.param.u64 	%rd206, [force_pass_kernel_param_12];
	ld.param.u64 	%rd207, [force_pass_kernel_param_13];
	ld.param.u32 	%r1119, [force_pass_kernel_param_14];
	ld.param.u64 	%rd194, [force_pass_kernel_param_15];
	ld.param.u32 	%r1120, [force_pass_kernel_param_17];
	ld.param.u64 	%rd198, [force_pass_kernel_param_20];
	ld.param.u64 	%rd199, [force_pass_kernel_param_22];
	cvta.to.global.u64 	%rd1, %rd207;
	cvta.to.global.u64 	%rd2, %rd206;
	cvta.to.global.u64 	%rd3, %rd194;
	cvta.to.global.u64 	%rd4, %rd199;
	cvta.to.global.u64 	%rd5, %rd205;
	cvta.to.global.u64 	%rd6, %rd204;
	cvta.to.global.u64 	%rd7, %rd203;
	cvta.to.global.u64 	%rd8, %rd202;
	cvta.to.global.u64 	%rd9, %rd201;
	cvta.to.global.u64 	%rd10, %rd200;
	mov.u32 	%r1121, %ctaid.x;
	mov.u32 	%r1122, %ntid.x;
	mov.u32 	%r1123, %tid.x;
	mad.lo.s32 	%r4, %r1121, %r1122, %r1123;
	setp.ge.s32 	%p30, %r4, %r1119;
	@%p30 bra 	$L__BB2_2073;
	mul.wide.s32 	%rd208, %r4, 4;
	add.s64 	%rd209, %rd10, %rd208;
	ld.global.nc.f32 	%f1, [%rd209];
	add.s64 	%rd210, %rd9, %rd208;
	ld.global.nc.f32 	%f2, [%rd210];
	add.s64 	%rd211, %rd8, %rd208;
	ld.global.nc.f32 	%f3, [%rd211];
	ld.const.u32 	%r1124, [c_params+52];
	and.b32  	%r1125, %r1124, 1;
	setp.eq.b32 	%p31, %r1125, 1;
	not.pred 	%p32, %p31;
	mov.f32 	%f10272, 0f00000000;
	mov.f32 	%f10273, %f10272;
	mov.f32 	%f10274, %f10272;
	@%p32 bra 	$L__BB2_2001;
	cvt.s64.s32 	%rd11, %r4;
	cvta.to.global.u64 	%rd212, %rd192;
	add.s64 	%rd214, %rd212, %rd208;
	ld.global.nc.u32 	%r1126, [%rd214];
	div.s32 	%r1127, %r1126, %r1116;
	mul.lo.s32 	%r1128, %r1127, %r1116;
	sub.s32 	%r5, %r1126, %r1128;
	rem.s32 	%r6, %r1127, %r1117;
	mul.lo.s32 	%r1129, %r1116, %r1117;
	div.s32 	%r7, %r1126, %r1129;
	ld.const.f32 	%f5379, [c_params+28];
	mul.f32 	%f4, %f5379, %f5379;
	ld.const.f32 	%f5, [c_params+24];
	ld.const.f32 	%f6, [c_params+32];
	setp.ne.s64 	%p33, %rd199, 0;
	ld.const.f32 	%f7, [c_params+40];
	mov.f32 	%f10272, 0f00000000;
	mov.f32 	%f10273, 0f00000000;
	mov.f32 	%f10274, 0f00000000;
	mov.f32 	%f10242, 0f00000000;
	mov.f32 	%f10243, 0f00000000;
	mov.f32 	%f10244, 0f00000000;
	@%p33 bra 	$L__BB2_1002;
	add.s32 	%r8, %r5, -1;
	add.s32 	%r1220, %r7, -1;
	setp.gt.s32 	%p1651, %r7, 0;
	setp.le.s32 	%p1652, %r7, %r1118;
	and.pred  	%p1, %p1651, %p1652;
	mul.lo.s32 	%r9, %r1220, %r1117;
	add.s32 	%r1221, %r6, %r9;
	setp.gt.s32 	%p1653, %r6, 0;
	setp.gt.s32 	%p1654, %r1117, -1;
	and.pred  	%p2, %p1653, %p1654;
	add.s32 	%r10, %r1221, -1;
	mul.lo.s32 	%r11, %r10, %r1116;
	setp.gt.s32 	%p1655, %r5, 0;
	setp.gt.s32 	%p1656, %r1116, -1;
	and.pred  	%p1657, %p1655, %p1656;
	and.pred  	%p3, %p1657, %p2;
	and.pred  	%p1658, %p3, %p1;
	@%p1658 bra 	$L__BB2_4;
	bra.uni 	$L__BB2_5;
$L__BB2_4:
	add.s32 	%r1222, %r8, %r11;
	mul.wide.s32 	%rd1485, %r1222, 4;
	add.s64 	%rd1486, %rd7, %rd1485;
	ld.global.nc.u32 	%r478, [%rd1486];
	add.s64 	%rd1487, %rd6, %rd1485;
	ld.global.nc.u32 	%r479, [%rd1487];
	setp.lt.s32 	%p1659, %r478, %r479;
	@%p1659 bra 	$L__BB2_967;
$L__BB2_5:
	or.b32  	%r480, %r5, %r1116;
	setp.gt.s32 	%p1714, %r480, -1;
	and.pred  	%p11, %p1714, %p2;
	and.pred  	%p1715, %p11, %p1;
	not.pred 	%p1716, %p1715;
	@%p1716 bra 	$L__BB2_42;
	add.s32 	%r1225, %r5, %r11;
	mul.wide.s32 	%rd1518, %r1225, 4;
	add.s64 	%rd1519, %rd7, %rd1518;
	ld.global.nc.u32 	%r481, [%rd1519];
	add.s64 	%rd1520, %rd6, %rd1518;
	ld.global.nc.u32 	%r482, [%rd1520];
	setp.ge.s32 	%p1717, %r481, %r482;
	@%p1717 bra 	$L__BB2_42;
	sub.s32 	%r1226, %r482, %r481;
	and.b32  	%r483, %r1226, 3;
	setp.eq.s32 	%p1718, %r483, 0;
	mov.u32 	%r1401, %r481;
	@%p1718 bra 	$L__BB2_23;
	mul.wide.s32 	%rd1521, %r481, 4;
	add.s64 	%rd84, %rd5, %rd1521;
	ld.global.nc.u32 	%r484, [%rd84];
	setp.eq.s32 	%p1719, %r4, %r484;
	@%p1719 bra 	$L__BB2_12;
	mul.wide.s32 	%rd1522, %r484, 4;
	add.s64 	%rd1523, %rd10, %rd1522;
	ld.global.nc.f32 	%f8137, [%rd1523];
	add.s64 	%rd1524, %rd9, %rd1522;
	ld.global.nc.f32 	%f8138, [%rd1524];
	add.s64 	%rd1525, %rd8, %rd1522;
	ld.global.nc.f32 	%f8139, [%rd1525];
	sub.f32 	%f2312, %f1, %f8137;
	sub.f32 	%f2313, %f2, %f8138;
	sub.f32 	%f2314, %f3, %f8139;
	mul.f32 	%f8140, %f2314, %f2314;
	fma.rn.f32 	%f8141, %f2313, %f2313, %f8140;
	fma.rn.f32 	%f2315, %f2312, %f2312, %f8141;
	setp.geu.f32 	%p1720, %f2315, %f4;
	setp.leu.f32 	%p1721, %f2315, 0f358637BD;
	or.pred  	%p1722, %p1720, %p1721;
	@%p1722 bra 	$L__BB2_12;
	sqrt.rn.f32 	%f8142, %f2315;
	add.f32 	%f8143, %f2315, %f6;
	div.rn.f32 	%f8144, %f5, %f8143;
	min.f32 	%f2317, %f8144, %f7;
	abs.f32 	%f8145, %f2317;
	setp.equ.f32 	%p1723, %f8145, 0f7F800000;
	setp.leu.f32 	%p1724, %f8142, 0f00000000;
	or.pred  	%p1725, %p1723, %p1724;
	@%p1725 bra 	$L__BB2_12;
	div.rn.f32 	%f8146, %f2317, %f8142;
	fma.rn.f32 	%f10272, %f2312, %f8146, %f10272;
	fma.rn.f32 	%f10273, %f2313, %f8146, %f10273;
	fma.rn.f32 	%f10274, %f2314, %f8146, %f10274;
$L__BB2_12:
	add.s32 	%r1401, %r481, 1;
	setp.eq.s32 	%p1726, %r483, 1;
	@%p1726 bra 	$L__BB2_23;
	ld.global.nc.u32 	%r486, [%rd84+4];
	setp.eq.s32 	%p1727, %r4, %r486;
	@%p1727 bra 	$L__BB2_17;
	mul.wide.s32 	%rd1526, %r486, 4;
	add.s64 	%rd1527, %rd10, %rd1526;
	ld.global.nc.f32 	%f8147, [%rd1527];
	add.s64 	%rd1528, %rd9, %rd1526;
	ld.global.nc.f32 	%f8148, [%rd1528];
	add.s64 	%rd1529, %rd8, %rd1526;
	ld.global.nc.f32 	%f8149, [%rd1529];
	sub.f32 	%f2324, %f1, %f8147;
	sub.f32 	%f2325, %f2, %f8148;
	sub.f32 	%f2326, %f3, %f8149;
	mul.f32 	%f8150, %f2326, %f2326;
	fma.rn.f32 	%f8151, %f2325, %f2325, %f8150;
	fma.rn.f32 	%f2327, %f2324, %f2324, %f8151;
	setp.geu.f32 	%p1728, %f2327, %f4;
	setp.leu.f32 	%p1729, %f2327, 0f358637BD;
	or.pred  	%p1730, %p1728, %p1729;
	@%p1730 bra 	$L__BB2_17;
	sqrt.rn.f32 	%f8152, %f2327;
	add.f32 	%f8153, %f2327, %f6;
	div.rn.f32 	%f8154, %f5, %f8153;
	min.f32 	%f2329, %f8154, %f7;
	abs.f32 	%f8155, %f2329;
	setp.equ.f32 	%p1731, %f8155, 0f7F800000;
	setp.leu.f32 	%p1732, %f8152, 0f00000000;
	or.pred  	%p1733, %p1731, %p1732;
	@%p1733 bra 	$L__BB2_17;
	div.rn.f32 	%f8156, %f2329, %f8152;
	fma.rn.f32 	%f10272, %f2324, %f8156, %f10272;
	fma.rn.f32 	%f10273, %f2325, %f8156, %f10273;
	fma.rn.f32 	%f10274, %f2326, %f8156, %f10274;
$L__BB2_17:
	add.s32 	%r1401, %r481, 2;
	setp.eq.s32 	%p1734, %r483, 2;
	@%p1734 bra 	$L__BB2_23;
	ld.global.nc.u32 	%r488, [%rd84+8];
	setp.eq.s32 	%p1735, %r4, %r488;
	@%p1735 bra 	$L__BB2_22;
	mul.wide.s32 	%rd1530, %r488, 4;
	add.s64 	%rd1531, %rd10, %rd1530;
	ld.global.nc.f32 	%f8157, [%rd1531];
	add.s64 	%rd1532, %rd9, %rd1530;
	ld.global.nc.f32 	%f8158, [%rd1532];
	add.s64 	%rd1533, %rd8, %rd1530;
	ld.global.nc.f32 	%f8159, [%rd1533];
	sub.f32 	%f2336, %f1, %f8157;
	sub.f32 	%f2337, %f2, %f8158;
	sub.f32 	%f2338, %f3, %f8159;
	mul.f32 	%f8160, %f2338, %f2338;
	fma.rn.f32 	%f8161, %f2337, %f2337, %f8160;
	fma.rn.f32 	%f2339, %f2336, %f2336, %f8161;
	setp.geu.f32 	%p1736, %f2339, %f4;
	setp.leu.f32 	%p1737, %f2339, 0f358637BD;
	or.pred  	%p1738, %p1736, %p1737;
	@%p1738 bra 	$L__BB2_22;
	sqrt.rn.f32 	%f8162, %f2339;
	add.f32 	%f8163, %f2339, %f6;
	div.rn.f32 	%f8164, %f5, %f8163;
	min.f32 	%f2341, %f8164, %f7;
	abs.f32 	%f8165, %f2341;
	setp.equ.f32 	%p1739, %f8165, 0f7F800000;
	setp.leu.f32 	%p1740, %f8162, 0f00000000;
	or.pred  	%p1741, %p1739, %p1740;
	@%p1741 bra 	$L__BB2_22;
	div.rn.f32 	%f8166, %f2341, %f8162;
	fma.rn.f32 	%f10272, %f2336, %f8166, %f10272;
	fma.rn.f32 	%f10273, %f2337, %f8166, %f10273;
	fma.rn.f32 	%f10274, %f2338, %f8166, %f10274;
$L__BB2_22:
	add.s32 	%r1401, %r481, 3;
$L__BB2_23:
	sub.s32 	%r1227, %r481, %r482;
	setp.gt.u32 	%p1742, %r1227, -4;
	@%p1742 bra 	$L__BB2_42;
	sub.s32 	%r1402, %r1401, %r482;
	add.s64 	%rd85, %rd5, 8;
$L__BB2_25:
	mul.wide.s32 	%rd1534, %r1401, 4;
	add.s64 	%rd86, %rd85, %rd1534;
	ld.global.nc.u32 	%r494, [%rd86+-8];
	setp.eq.s32 	%p1743, %r4, %r494;
	@%p1743 bra 	$L__BB2_29;
	mul.wide.s32 	%rd1535, %r494, 4;
	add.s64 	%rd1536, %rd10, %rd1535;
	ld.global.nc.f32 	%f8167, [%rd1536];
	add.s64 	%rd1537, %rd9, %rd1535;
	ld.global.nc.f32 	%f8168, [%rd1537];
	add.s64 	%rd1538, %rd8, %rd1535;
	ld.global.nc.f32 	%f8169, [%rd1538];
	sub.f32 	%f2357, %f1, %f8167;
	sub.f32 	%f2358, %f2, %f8168;
	sub.f32 	%f2359, %f3, %f8169;
	mul.f32 	%f8170, %f2359, %f2359;
	fma.rn.f32 	%f8171, %f2358, %f2358, %f8170;
	fma.rn.f32 	%f2360, %f2357, %f2357, %f8171;
	setp.geu.f32 	%p1744, %f2360, %f4;
	setp.leu.f32 	%p1745, %f2360, 0f358637BD;
	or.pred  	%p1746, %p1744, %p1745;
	@%p1746 bra 	$L__BB2_29;
	sqrt.rn.f32 	%f8172, %f2360;
	add.f32 	%f8173, %f2360, %f6;
	div.rn.f32 	%f8174, %f5, %f8173;
	min.f32 	%f2362, %f8174, %f7;
	abs.f32 	%f8175, %f2362;
	setp.equ.f32 	%p1747, %f8175, 0f7F800000;
	setp.leu.f32 	%p1748, %f8172, 0f00000000;
	or.pred  	%p1749, %p1747, %p1748;
	@%p1749 bra 	$L__BB2_29;
	div.rn.f32 	%f8176, %f2362, %f8172;
	fma.rn.f32 	%f10272, %f2357, %f8176, %f10272;
	fma.rn.f32 	%f10273, %f2358, %f8176, %f10273;
	fma.rn.f32 	%f10274, %f2359, %f8176, %f10274;
$L__BB2_29:
	ld.global.nc.u32 	%r495, [%rd86+-4];
	setp.eq.s32 	%p1750, %r4, %r495;
	@%p1750 bra 	$L__BB2_33;
	mul.wide.s32 	%rd1539, %r495, 4;
	add.s64 	%rd1540, %rd10, %rd1539;
	ld.global.nc.f32 	%f8177, [%rd1540];
	add.s64 	%rd1541, %rd9, %rd1539;
	ld.global.nc.f32 	%f8178, [%rd1541];
	add.s64 	%rd1542, %rd8, %rd1539;
	ld.global.nc.f32 	%f8179, [%rd1542];
	sub.f32 	%f2369, %f1, %f8177;
	sub.f32 	%f2370, %f2, %f8178;
	sub.f32 	%f2371, %f3, %f8179;
	mul.f32 	%f8180, %f2371, %f2371;
	fma.rn.f32 	%f8181, %f2370, %f2370, %f8180;
	fma.rn.f32 	%f2372, %f2369, %f2369, %f8181;
	setp.geu.f32 	%p1751, %f2372, %f4;
	setp.leu.f32 	%p1752, %f2372, 0f358637BD;
	or.pred  	%p1753, %p1751, %p1752;
	@%p1753 bra 	$L__BB2_33;
	sqrt.rn.f32 	%f8182, %f2372;
	add.f32 	%f8183, %f2372, %f6;
	div.rn.f32 	%f8184, %f5, %f8183;
	min.f32 	%f2374, %f8184, %f7;
	abs.f32 	%f8185, %f2374;
	setp.equ.f32 	%p1754, %f8185, 0f7F800000;
	setp.leu.f32 	%p1755, %f8182, 0f00000000;
	or.pred  	%p1756, %p1754, %p1755;
	@%p1756 bra 	$L__BB2_33;
	div.rn.f32 	%f8186, %f2374, %f8182;
	fma.rn.f32 	%f10272, %f2369, %f8186, %f10272;
	fma.rn.f32 	%f10273, %f2370, %f8186, %f10273;
	fma.rn.f32 	%f10274, %f2371, %f8186, %f10274;
$L__BB2_33:
	ld.global.nc.u32 	%r496, [%rd86];
	setp.eq.s32 	%p1757, %r4, %r496;
	@%p1757 bra 	$L__BB2_37;
	mul.wide.s32 	%rd1543, %r496, 4;
	add.s64 	%rd1544, %rd10, %rd1543;
	ld.global.nc.f32 	%f8187, [%rd1544];
	add.s64 	%rd1545, %rd9, %rd1543;
	ld.global.nc.f32 	%f8188, [%rd1545];
	add.s64 	%rd1546, %rd8, %rd1543;
	ld.global.nc.f32 	%f8189, [%rd1546];
	sub.f32 	%f2381, %f1, %f8187;
	sub.f32 	%f2382, %f2, %f8188;
	sub.f32 	%f2383, %f3, %f8189;
	mul.f32 	%f8190, %f2383, %f2383;
	fma.rn.f32 	%f8191, %f2382, %f2382, %f8190;
	fma.rn.f32 	%f2384, %f2381, %f2381, %f8191;
	setp.geu.f32 	%p1758, %f2384, %f4;
	setp.leu.f32 	%p1759, %f2384, 0f358637BD;
	or.pred  	%p1760, %p1758, %p1759;
	@%p1760 bra 	$L__BB2_37;
	sqrt.rn.f32 	%f8192, %f2384;
	add.f32 	%f8193, %f2384, %f6;
	div.rn.f32 	%f8194, %f5, %f8193;
	min.f32 	%f2386, %f8194, %f7;
	abs.f32 	%f8195, %f2386;
	setp.equ.f32 	%p1761, %f8195, 0f7F800000;
	setp.leu.f32 	%p1762, %f8192, 0f00000000;
	or.pred  	%p1763, %p1761, %p1762;
	@%p1763 bra 	$L__BB2_37;
	div.rn.f32 	%f8196, %f2386, %f8192;
	fma.rn.f32 	%f10272, %f2381, %f8196, %f10272;
	fma.rn.f32 	%f10273, %f2382, %f8196, %f10273;
	fma.rn.f32 	%f10274, %f2383, %f8196, %f10274;
$L__BB2_37:
	ld.global.nc.u32 	%r497, [%rd86+4];
	setp.eq.s32 	%p1764, %r4, %r497;
	@%p1764 bra 	$L__BB2_41;
	mul.wide.s32 	%rd1547, %r497, 4;
	add.s64 	%rd1548, %rd10, %rd1547;
	ld.global.nc.f32 	%f8197, [%rd1548];
	add.s64 	%rd1549, %rd9, %rd1547;
	ld.global.nc.f32 	%f8198, [%rd1549];
	add.s64 	%rd1550, %rd8, %rd1547;
	ld.global.nc.f32 	%f8199, [%rd1550];
	sub.f32 	%f2393, %f1, %f8197;
	sub.f32 	%f2394, %f2, %f8198;
	sub.f32 	%f2395, %f3, %f8199;
	mul.f32 	%f8200, %f2395, %f2395;
	fma.rn.f32 	%f8201, %f2394, %f2394, %f8200;
	fma.rn.f32 	%f2396, %f2393, %f2393, %f8201;
	setp.geu.f32 	%p1765, %f2396, %f4;
	setp.leu.f32 	%p1766, %f2396, 0f358637BD;
	or.pred  	%p1767, %p1765, %p1766;
	@%p1767 bra 	$L__BB2_41;
	sqrt.rn.f32 	%f8202, %f2396;
	add.f32 	%f8203, %f2396, %f6;
	div.rn.f32 	%f8204, %f5, %f8203;
	min.f32 	%f2398, %f8204, %f7;
	abs.f32 	%f8205, %f2398;
	setp.equ.f32 	%p1768, %f8205, 0f7F800000;
	setp.leu.f32 	%p1769, %f8202, 0f00000000;
	or.pred  	%p1770, %p1768, %p1769;
	@%p1770 bra 	$L__BB2_41;
	div.rn.f32 	%f8206, %f2398, %f8202;
	fma.rn.f32 	%f10272, %f2393, %f8206, %f10272;
	fma.rn.f32 	%f10273, %f2394, %f8206, %f10273;
	fma.rn.f32 	%f10274, %f2395, %f8206, %f10274;
$L__BB2_41:
	add.s32 	%r1401, %r1401, 4;
	add.s32 	%r1402, %r1402, 4;
	setp.ne.s32 	%p1771, %r1402, 0;
	@%p1771 bra 	$L__BB2_25;
$L__BB2_42:
	add.s32 	%r500, %r5, 1;
	setp.gt.s32 	%p1772, %r5, -2;
	setp.lt.s32 	%p1773, %r500, %r1116;
	and.pred  	%p1774, %p1772, %p1773;
	setp.gt.s32 	%p1775, %r6, 0;
	setp.gt.s32 	%p1776, %r1117, -1;
	and.pred  	%p1777, %p1775, %p1776;
	and.pred  	%p12, %p1774, %p1777;
	and.pred  	%p1778, %p12, %p1;
	not.pred 	%p1779, %p1778;
	@%p1779 bra 	$L__BB2_79;
	add.s32 	%r1228, %r500, %r11;
	mul.wide.s32 	%rd1551, %r1228, 4;
	add.s64 	%rd1552, %rd7, %rd1551;
	ld.global.nc.u32 	%r501, [%rd1552];
	add.s64 	%rd1553, %rd6, %rd1551;
	ld.global.nc.u32 	%r502, [%rd1553];
	setp.ge.s32 	%p1780, %r501, %r502;
	@%p1780 bra 	$L__BB2_79;
	sub.s32 	%r1229, %r502, %r501;
	and.b32  	%r503, %r1229, 3;
	setp.eq.s32 	%p1781, %r503, 0;
	mov.u32 	%r1404, %r501;
	@%p1781 bra 	$L__BB2_60;
	mul.wide.s32 	%rd1554, %r501, 4;
	add.s64 	%rd87, %rd5, %rd1554;
	ld.global.nc.u32 	%r504, [%rd87];
	setp.eq.s32 	%p1782, %r4, %r504;
	@%p1782 bra 	$L__BB2_49;
	mul.wide.s32 	%rd1555, %r504, 4;
	add.s64 	%rd1556, %rd10, %rd1555;
	ld.global.nc.f32 	%f8208, [%rd1556];
	add.s64 	%rd1557, %rd9, %rd1555;
	ld.global.nc.f32 	%f8209, [%rd1557];
	add.s64 	%rd1558, %rd8, %rd1555;
	ld.global.nc.f32 	%f8210, [%rd1558];
	sub.f32 	%f2408, %f1, %f8208;
	sub.f32 	%f2409, %f2, %f8209;
	sub.f32 	%f2410, %f3, %f8210;
	mul.f32 	%f8211, %f2410, %f2410;
	fma.rn.f32 	%f8212, %f2409, %f2409, %f8211;
	fma.rn.f32 	%f2411, %f2408, %f2408, %f8212;
	setp.geu.f32 	%p1783, %f2411, %f4;
	setp.leu.f32 	%p1784, %f2411, 0f358637BD;
	or.pred  	%p1785, %p1783, %p1784;
	@%p1785 bra 	$L__BB2_49;
	sqrt.rn.f32 	%f8213, %f2411;
	add.f32 	%f8214, %f2411, %f6;
	div.rn.f32 	%f8215, %f5, %f8214;
	min.f32 	%f2413, %f8215, %f7;
	abs.f32 	%f8216, %f2413;
	setp.equ.f32 	%p1786, %f8216, 0f7F800000;
	setp.leu.f32 	%p1787, %f8213, 0f00000000;
	or.pred  	%p1788, %p1786, %p1787;
	@%p1788 bra 	$L__BB2_49;
	div.rn.f32 	%f8217, %f2413, %f8213;
	fma.rn.f32 	%f10272, %f2408, %f8217, %f10272;
	fma.rn.f32 	%f10273, %f2409, %f8217, %f10273;
	fma.rn.f32 	%f10274, %f2410, %f8217, %f10274;
$L__BB2_49:
	add.s32 	%r1404, %r501, 1;
	setp.eq.s32 	%p1789, %r503, 1;
	@%p1789 bra 	$L__BB2_60;
	ld.global.nc.u32 	%r506, [%rd87+4];
	setp.eq.s32 	%p1790, %r4, %r506;
	@%p1790 bra 	$L__BB2_54;
	mul.wide.s32 	%rd1559, %r506, 4;
	add.s64 	%rd1560, %rd10, %rd1559;
	ld.global.nc.f32 	%f8218, [%rd1560];
	add.s64 	%rd1561, %rd9, %rd1559;
	ld.global.nc.f32 	%f8219, [%rd1561];
	add.s64 	%rd1562, %rd8, %rd1559;
	ld.global.nc.f32 	%f8220, [%rd1562];
	sub.f32 	%f2420, %f1, %f8218;
	sub.f32 	%f2421, %f2, %f8219;
	sub.f32 	%f2422, %f3, %f8220;
	mul.f32 	%f8221, %f2422, %f2422;
	fma.rn.f32 	%f8222, %f2421, %f2421, %f8221;
	fma.rn.f32 	%f2423, %f2420, %f2420, %f8222;
	setp.geu.f32 	%p1791, %f2423, %f4;
	setp.leu.f32 	%p1792, %f2423, 0f358637BD;
	or.pred  	%p1793, %p1791, %p1792;
	@%p1793 bra 	$L__BB2_54;
	sqrt.rn.f32 	%f8223, %f2423;
	add.f32 	%f8224, %f2423, %f6;
	div.rn.f32 	%f8225, %f5, %f8224;
	min.f32 	%f2425, %f8225, %f7;
	abs.f32 	%f8226, %f2425;
	setp.equ.f32 	%p1794, %f8226, 0f7F800000;
	setp.leu.f32 	%p1795, %f8223, 0f00000000;
	or.pred  	%p1796, %p1794, %p1795;
	@%p1796 bra 	$L__BB2_54;
	div.rn.f32 	%f8227, %f2425, %f8223;
	fma.rn.f32 	%f10272, %f2420, %f8227, %f10272;
	fma.rn.f32 	%f10273, %f2421, %f8227, %f10273;
	fma.rn.f32 	%f10274, %f2422, %f8227, %f10274;
$L__BB2_54:
	add.s32 	%r1404, %r501, 2;
	setp.eq.s32 	%p1797, %r503, 2;
	@%p1797 bra 	$L__BB2_60;
	ld.global.nc.u32 	%r508, [%rd87+8];
	setp.eq.s32 	%p1798, %r4, %r508;
	@%p1798 bra 	$L__BB2_59;
	mul.wide.s32 	%rd1563, %r508, 4;
	add.s64 	%rd1564, %rd10, %rd1563;
	ld.global.nc.f32 	%f8228, [%rd1564];
	add.s64 	%rd1565, %rd9, %rd1563;
	ld.global.nc.f32 	%f8229, [%rd1565];
	add.s64 	%rd1566, %rd8, %rd1563;
	ld.global.nc.f32 	%f8230, [%rd1566];
	sub.f32 	%f2432, %f1, %f8228;
	sub.f32 	%f2433, %f2, %f8229;
	sub.f32 	%f2434, %f3, %f8230;
	mul.f32 	%f8231, %f2434, %f2434;
	fma.rn.f32 	%f8232, %f2433, %f2433, %f8231;
	fma.rn.f32 	%f2435, %f2432, %f2432, %f8232;
	setp.geu.f32 	%p1799, %f2435, %f4;
	setp.leu.f32 	%p1800, %f2435, 0f358637BD;
	or.pred  	%p1801, %p1799, %p1800;
	@%p1801 bra 	$L__BB2_59;
	sqrt.rn.f32 	%f8233, %f2435;
	add.f32 	%f8234, %f2435, %f6;
	div.rn.f32 	%f8235, %f5, %f8234;
	min.f32 	%f2437, %f8235, %f7;
	abs.f32 	%f8236, %f2437;
	setp.equ.f32 	%p1802, %f8236, 0f7F800000;
	setp.leu.f32 	%p1803, %f8233, 0f00000000;
	or.pred  	%p1804, %p1802, %p1803;
	@%p1804 bra 	$L__BB2_59;
	div.rn.f32 	%f8237, %f2437, %f8233;
	fma.rn.f32 	%f10272, %f2432, %f8237, %f10272;
	fma.rn.f32 	%f10273, %f2433, %f8237, %f10273;
	fma.rn.f32 	%f10274, %f2434, %f8237, %f10274;
$L__BB2_59:
	add.s32 	%r1404, %r501, 3;
$L__BB2_60:
	sub.s32 	%r1230, %r501, %r502;
	setp.gt.u32 	%p1805, %r1230, -4;
	@%p1805 bra 	$L__BB2_79;
	sub.s32 	%r1405, %r1404, %r502;
	add.s64 	%rd88, %rd5, 8;
$L__BB2_62:
	mul.wide.s32 	%rd1567, %r1404, 4;
	add.s64 	%rd89, %rd88, %rd1567;
	ld.global.nc.u32 	%r514, [%rd89+-8];
	setp.eq.s32 	%p1806, %r4, %r514;
	@%p1806 bra 	$L__BB2_66;
	mul.wide.s32 	%rd1568, %r514, 4;
	add.s64 	%rd1569, %rd10, %rd1568;
	ld.global.nc.f32 	%f8238, [%rd1569];
	add.s64 	%rd1570, %rd9, %rd1568;
	ld.global.nc.f32 	%f8239, [%rd1570];
	add.s64 	%rd1571, %rd8, %rd1568;
	ld.global.nc.f32 	%f8240, [%rd1571];
	sub.f32 	%f2453, %f1, %f8238;
	sub.f32 	%f2454, %f2, %f8239;
	sub.f32 	%f2455, %f3, %f8240;
	mul.f32 	%f8241, %f2455, %f2455;
	fma.rn.f32 	%f8242, %f2454, %f2454, %f8241;
	fma.rn.f32 	%f2456, %f2453, %f2453, %f8242;
	setp.geu.f32 	%p1807, %f2456, %f4;
	setp.leu.f32 	%p1808, %f2456, 0f358637BD;
	or.pred  	%p1809, %p1807, %p1808;
	@%p1809 bra 	$L__BB2_66;
	sqrt.rn.f32 	%f8243, %f2456;
	add.f32 	%f8244, %f2456, %f6;
	div.rn.f32 	%f8245, %f5, %f8244;
	min.f32 	%f2458, %f8245, %f7;
	abs.f32 	%f8246, %f2458;
	setp.equ.f32 	%p1810, %f8246, 0f7F800000;
	setp.leu.f32 	%p1811, %f8243, 0f00000000;
	or.pred  	%p1812, %p1810, %p1811;
	@%p1812 bra 	$L__BB2_66;
	div.rn.f32 	%f8247, %f2458, %f8243;
	fma.rn.f32 	%f10272, %f2453, %f8247, %f10272;
	fma.rn.f32 	%f10273, %f2454, %f8247, %f10273;
	fma.rn.f32 	%f10274, %f2455, %f8247, %f10274;
$L__BB2_66:
	ld.global.nc.u32 	%r515, [%rd89+-4];
	setp.eq.s32 	%p1813, %r4, %r515;
	@%p1813 bra 	$L__BB2_70;
	mul.wide.s32 	%rd1572, %r515, 4;
	add.s64 	%rd1573, %rd10, %rd1572;
	ld.global.nc.f32 	%f8248, [%rd1573];
	add.s64 	%rd1574, %rd9, %rd1572;
	ld.global.nc.f32 	%f8249, [%rd1574];
	add.s64 	%rd1575, %rd8, %rd1572;
	ld.global.nc.f32 	%f8250, [%rd1575];
	sub.f32 	%f2465, %f1, %f8248;
	sub.f32 	%f2466, %f2, %f8249;
	sub.f32 	%f2467, %f3, %f8250;
	mul.f32 	%f8251, %f2467, %f2467;
	fma.rn.f32 	%f8252, %f2466, %f2466, %f8251;
	fma.rn.f32 	%f2468, %f2465, %f2465, %f8252;
	setp.geu.f32 	%p1814, %f2468, %f4;
	setp.leu.f32 	%p1815, %f2468, 0f358637BD;
	or.pred  	%p1816, %p1814, %p1815;
	@%p1816 bra 	$L__BB2_70;
	sqrt.rn.f32 	%f8253, %f2468;
	add.f32 	%f8254, %f2468, %f6;
	div.rn.f32 	%f8255, %f5, %f8254;
	min.f32 	%f2470, %f8255, %f7;
	abs.f32 	%f8256, %f2470;
	setp.equ.f32 	%p1817, %f8256, 0f7F800000;
	setp.leu.f32 	%p1818, %f8253, 0f00000000;
	or.pred  	%p1819, %p1817, %p1818;
	@%p1819 bra 	$L__BB2_70;
	div.rn.f32 	%f8257, %f2470, %f8253;
	fma.rn.f32 	%f10272, %f2465, %f8257, %f10272;
	fma.rn.f32 	%f10273, %f2466, %f8257, %f10273;
	fma.rn.f32 	%f10274, %f2467, %f8257, %f10274;
$L__BB2_70:
	ld.global.nc.u32 	%r516, [%rd89];
	setp.eq.s32 	%p1820, %r4, %r516;
	@%p1820 bra 	$L__BB2_74;
	mul.wide.s32 	%rd1576, %r516, 4;
	add.s64 	%rd1577, %rd10, %rd1576;
	ld.global.nc.f32 	%f8258, [%rd1577];
	add.s64 	%rd1578, %rd9, %rd1576;
	ld.global.nc.f32 	%f8259, [%rd1578];
	add.s64 	%rd1579, %rd8, %rd1576;
	ld.global.nc.f32 	%f8260, [%rd1579];
	sub.f32 	%f2477, %f1, %f8258;
	sub.f32 	%f2478, %f2, %f8259;
	sub.f32 	%f2479, %f3, %f8260;
	mul.f32 	%f8261, %f2479, %f2479;
	fma.rn.f32 	%f8262, %f2478, %f2478, %f8261;
	fma.rn.f32 	%f2480, %f2477, %f2477, %f8262;
	setp.geu.f32 	%p1821, %f2480, %f4;
	setp.leu.f32 	%p1822, %f2480, 0f358637BD;
	or.pred  	%p1823, %p1821, %p1822;
	@%p1823 bra 	$L__BB2_74;
	sqrt.rn.f32 	%f8263, %f2480;
	add.f32 	%f8264, %f2480, %f6;
	div.rn.f32 	%f8265, %f5, %f8264;
	min.f32 	%f2482, %f8265, %f7;
	abs.f32 	%f8266, %f2482;
	setp.equ.f32 	%p1824, %f8266, 0f7F800000;
	setp.leu.f32 	%p1825, %f8263, 0f00000000;
	or.pred  	%p1826, %p1824, %p1825;
	@%p1826 bra 	$L__BB2_74;
	div.rn.f32 	%f8267, %f2482, %f8263;
	fma.rn.f32 	%f10272, %f2477, %f8267, %f10272;
	fma.rn.f32 	%f10273, %f2478, %f8267, %f10273;
	fma.rn.f32 	%f10274, %f2479, %f8267, %f10274;
$L__BB2_74:
	ld.global.nc.u32 	%r517, [%rd89+4];
	setp.eq.s32 	%p1827, %r4, %r517;
	@%p1827 bra 	$L__BB2_78;
	mul.wide.s32 	%rd1580, %r517, 4;
	add.s64 	%rd1581, %rd10, %rd1580;
	ld.global.nc.f32 	%f8268, [%rd1581];
	add.s64 	%rd1582, %rd9, %rd1580;
	ld.global.nc.f32 	%f8269, [%rd1582];
	add.s64 	%rd1583, %rd8, %rd1580;
	ld.global.nc.f32 	%f8270, [%rd1583];
	sub.f32 	%f2489, %f1, %f8268;
	sub.f32 	%f2490, %f2, %f8269;
	sub.f32 	%f2491, %f3, %f8270;
	mul.f32 	%f8271, %f2491, %f2491;
	fma.rn.f32 	%f8272, %f2490, %f2490, %f8271;
	fma.rn.f32 	%f2492, %f2489, %f2489, %f8272;
	setp.geu.f32 	%p1828, %f2492, %f4;
	setp.leu.f32 	%p1829, %f2492, 0f358637BD;
	or.pred  	%p1830, %p1828, %p1829;
	@%p1830 bra 	$L__BB2_78;
	sqrt.rn.f32 	%f8273, %f2492;
	add.f32 	%f8274, %f2492, %f6;
	div.rn.f32 	%f8275, %f5, %f8274;
	min.f32 	%f2494, %f8275, %f7;
	abs.f32 	%f8276, %f2494;
	setp.equ.f32 	%p1831, %f8276, 0f7F800000;
	setp.leu.f32 	%p1832, %f8273, 0f00000000;
	or.pred  	%p1833, %p1831, %p1832;
	@%p1833 bra 	$L__BB2_78;
	div.rn.f32 	%f8277, %f2494, %f8273;
	fma.rn.f32 	%f10272, %f2489, %f8277, %f10272;
	fma.rn.f32 	%f10273, %f2490, %f8277, %f10273;
	fma.rn.f32 	%f10274, %f2491, %f8277, %f10274;
$L__BB2_78:
	add.s32 	%r1404, %r1404, 4;
	add.s32 	%r1405, %r1405, 4;
	setp.ne.s32 	%p1834, %r1405, 0;
	@%p1834 bra 	$L__BB2_62;
$L__BB2_79:
	or.b32  	%r520, %r6, %r1117;
	setp.gt.s32 	%p1835, %r520, -1;
	mul.lo.s32 	%r521, %r1221, %r1116;
	setp.gt.s32 	%p1836, %r5, 0;
	setp.gt.s32 	%p1837, %r1116, -1;
	and.pred  	%p1838, %p1836, %p1837;
	and.pred  	%p13, %p1838, %p1835;
	setp.gt.s32 	%p1839, %r7, 0;
	setp.le.s32 	%p1840, %r7, %r1118;
	and.pred  	%p1841, %p1839, %p1840;
	and.pred  	%p1842, %p13, %p1841;
	@%p1842 bra 	$L__BB2_80;
	bra.uni 	$L__BB2_116;
$L__BB2_80:
	add.s32 	%r1232, %r8, %r521;
	mul.wide.s32 	%rd1584, %r1232, 4;
	add.s64 	%rd1585, %rd7, %rd1584;
	ld.global.nc.u32 	%r360, [%rd1585];
	add.s64 	%rd1586, %rd6, %rd1584;
	ld.global.nc.u32 	%r361, [%rd1586];
	setp.ge.s32 	%p1843, %r360, %r361;
	@%p1843 bra 	$L__BB2_116;
	sub.s32 	%r1233, %r361, %r360;
	and.b32  	%r362, %r1233, 3;
	setp.eq.s32 	%p1844, %r362, 0;
	mov.u32 	%r1383, %r360;
	@%p1844 bra 	$L__BB2_97;
	mul.wide.s32 	%rd1587, %r360, 4;
	add.s64 	%rd66, %rd5, %rd1587;
	ld.global.nc.u32 	%r363, [%rd66];
	setp.eq.s32 	%p1845, %r4, %r363;
	@%p1845 bra 	$L__BB2_86;
	mul.wide.s32 	%rd1588, %r363, 4;
	add.s64 	%rd1589, %rd10, %rd1588;
	ld.global.nc.f32 	%f8279, [%rd1589];
	add.s64 	%rd1590, %rd9, %rd1588;
	ld.global.nc.f32 	%f8280, [%rd1590];
	add.s64 	%rd1591, %rd8, %rd1588;
	ld.global.nc.f32 	%f8281, [%rd1591];
	sub.f32 	%f1733, %f1, %f8279;
	sub.f32 	%f1734, %f2, %f8280;
	sub.f32 	%f1735, %f3, %f8281;
	mul.f32 	%f8282, %f1735, %f1735;
	fma.rn.f32 	%f8283, %f1734, %f1734, %f8282;
	fma.rn.f32 	%f1736, %f1733, %f1733, %f8283;
	setp.geu.f32 	%p1846, %f1736, %f4;
	setp.leu.f32 	%p1847, %f1736, 0f358637BD;
	or.pred  	%p1848, %p1846, %p1847;
	@%p1848 bra 	$L__BB2_86;
	sqrt.rn.f32 	%f8284, %f1736;
	add.f32 	%f8285, %f1736, %f6;
	div.rn.f32 	%f8286, %f5, %f8285;
	min.f32 	%f1738, %f8286, %f7;
	abs.f32 	%f8287, %f1738;
	setp.equ.f32 	%p1849, %f8287, 0f7F800000;
	setp.leu.f32 	%p1850, %f8284, 0f00000000;
	or.pred  	%p1851, %p1849, %p1850;
	@%p1851 bra 	$L__BB2_86;
	div.rn.f32 	%f8288, %f1738, %f8284;
	fma.rn.f32 	%f10272, %f1733, %f8288, %f10272;
	fma.rn.f32 	%f10273, %f1734, %f8288, %f10273;
	fma.rn.f32 	%f10274, %f1735, %f8288, %f10274;
$L__BB2_86:
	add.s32 	%r1383, %r360, 1;
	setp.eq.s32 	%p1852, %r362, 1;
	@%p1852 bra 	$L__BB2_97;
	ld.global.nc.u32 	%r365, [%rd66+4];
	setp.eq.s32 	%p1853, %r4, %r365;
	@%p1853 bra 	$L__BB2_91;
	mul.wide.s32 	%rd1592, %r365, 4;
	add.s64 	%rd1593, %rd10, %rd1592;
	ld.global.nc.f32 	%f8289, [%rd1593];
	add.s64 	%rd1594, %rd9, %rd1592;
	ld.global.nc.f32 	%f8290, [%rd1594];
	add.s64 	%rd1595, %rd8, %rd1592;
	ld.global.nc.f32 	%f8291, [%rd1595];
	sub.f32 	%f1745, %f1, %f8289;
	sub.f32 	%f1746, %f2, %f8290;
	sub.f32 	%f1747, %f3, %f8291;
	mul.f32 	%f8292, %f1747, %f1747;
	fma.rn.f32 	%f8293, %f1746, %f1746, %f8292;
	fma.rn.f32 	%f1748, %f1745, %f1745, %f8293;
	setp.geu.f32 	%p1854, %f1748, %f4;
	setp.leu.f32 	%p1855, %f1748, 0f358637BD;
	or.pred  	%p1856, %p1854, %p1855;
	@%p1856 bra 	$L__BB2_91;
	sqrt.rn.f32 	%f8294, %f1748;
	add.f32 	%f8295, %f1748, %f6;
	div.rn.f32 	%f8296, %f5, %f8295;
	min.f32 	%f1750, %f8296, %f7;
	abs.f32 	%f8297, %f1750;
	setp.equ.f32 	%p1857, %f8297, 0f7F800000;
	setp.leu.f32 	%p1858, %f8294, 0f00000000;
	or.pred  	%p1859, %p1857, %p1858;
	@%p1859 bra 	$L__BB2_91;
	div.rn.f32 	%f8298, %f1750, %f8294;
	fma.rn.f32 	%f10272, %f1745, %f8298, %f10272;
	fma.rn.f32 	%f10273, %f1746, %f8298, %f10273;
	fma.rn.f32 	%f10274, %f1747, %f8298, %f10274;
$L__BB2_91:
	add.s32 	%r1383, %r360, 2;
	setp.eq.s32 	%p1860, %r362, 2;
	@%p1860 bra 	$L__BB2_97;
	ld.global.nc.u32 	%r367, [%rd66+8];
	setp.eq.s32 	%p1861, %r4, %r367;
	@%p1861 bra 	$L__BB2_96;
	mul.wide.s32 	%rd1596, %r367, 4;
	add.s64 	%rd1597, %rd10, %rd1596;
	ld.global.nc.f32 	%f8299, [%rd1597];
	add.s64 	%rd1598, %rd9, %rd1596;
	ld.global.nc.f32 	%f8300, [%rd1598];
	add.s64 	%rd1599, %rd8, %rd1596;
	ld.global.nc.f32 	%f8301, [%rd1599];
	sub.f32 	%f1757, %f1, %f8299;
	sub.f32 	%f1758, %f2, %f8300;
	sub.f32 	%f1759, %f3, %f8301;
	mul.f32 	%f8302, %f1759, %f1759;
	fma.rn.f32 	%f8303, %f1758, %f1758, %f8302;
	fma.rn.f32 	%f1760, %f1757, %f1757, %f8303;
	setp.geu.f32 	%p1862, %f1760, %f4;
	setp.leu.f32 	%p1863, %f1760, 0f358637BD;
	or.pred  	%p1864, %p1862, %p1863;
	@%p1864 bra 	$L__BB2_96;
	sqrt.rn.f32 	%f8304, %f1760;
	add.f32 	%f8305, %f1760, %f6;
	div.rn.f32 	%f8306, %f5, %f8305;
	min.f32 	%f1762, %f8306, %f7;
	abs.f32 	%f8307, %f1762;
	setp.equ.f32 	%p1865, %f8307, 0f7F800000;
	setp.leu.f32 	%p1866, %f8304, 0f00000000;
	or.pred  	%p1867, %p1865, %p1866;
	@%p1867 bra 	$L__BB2_96;
	div.rn.f32 	%f8308, %f1762, %f8304;
	fma.rn.f32 	%f10272, %f1757, %f8308, %f10272;
	fma.rn.f32 	%f10273, %f1758, %f8308, %f10273;
	fma.rn.f32 	%f10274, %f1759, %f8308, %f10274;
$L__BB2_96:
	add.s32 	%r1383, %r360, 3;
$L__BB2_97:
	sub.s32 	%r1234, %r360, %r361;
	setp.gt.u32 	%p1868, %r1234, -4;
	@%p1868 bra 	$L__BB2_116;
	sub.s32 	%r1384, %r1383, %r361;
	add.s64 	%rd67, %rd5, 8;
$L__BB2_99:
	mul.wide.s32 	%rd1600, %r1383, 4;
	add.s64 	%rd68, %rd67, %rd1600;
	ld.global.nc.u32 	%r373, [%rd68+-8];
	setp.eq.s32 	%p1869, %r4, %r373;
	@%p1869 bra 	$L__BB2_103;
	mul.wide.s32 	%rd1601, %r373, 4;
	add.s64 	%rd1602, %rd10, %rd1601;
	ld.global.nc.f32 	%f8309, [%rd1602];
	add.s64 	%rd1603, %rd9, %rd1601;
	ld.global.nc.f32 	%f8310, [%rd1603];
	add.s64 	%rd1604, %rd8, %rd1601;
	ld.global.nc.f32 	%f8311, [%rd1604];
	sub.f32 	%f1778, %f1, %f8309;
	sub.f32 	%f1779, %f2, %f8310;
	sub.f32 	%f1780, %f3, %f8311;
	mul.f32 	%f8312, %f1780, %f1780;
	fma.rn.f32 	%f8313, %f1779, %f1779, %f8312;
	fma.rn.f32 	%f1781, %f1778, %f1778, %f8313;
	setp.geu.f32 	%p1870, %f1781, %f4;
	setp.leu.f32 	%p1871, %f1781, 0f358637BD;
	or.pred  	%p1872, %p1870, %p1871;
	@%p1872 bra 	$L__BB2_103;
	sqrt.rn.f32 	%f8314, %f1781;
	add.f32 	%f8315, %f1781, %f6;
	div.rn.f32 	%f8316, %f5, %f8315;
	min.f32 	%f1783, %f8316, %f7;
	abs.f32 	%f8317, %f1783;
	setp.equ.f32 	%p1873, %f8317, 0f7F800000;
	setp.leu.f32 	%p1874, %f8314, 0f00000000;
	or.pred  	%p1875, %p1873, %p1874;
	@%p1875 bra 	$L__BB2_103;
	div.rn.f32 	%f8318, %f1783, %f8314;
	fma.rn.f32 	%f10272, %f1778, %f8318, %f10272;
	fma.rn.f32 	%f10273, %f1779, %f8318, %f10273;
	fma.rn.f32 	%f10274, %f1780, %f8318, %f10274;
$L__BB2_103:
	ld.global.nc.u32 	%r374, [%rd68+-4];
	setp.eq.s32 	%p1876, %r4, %r374;
	@%p1876 bra 	$L__BB2_107;
	mul.wide.s32 	%rd1605, %r374, 4;
	add.s64 	%rd1606, %rd10, %rd1605;
	ld.global.nc.f32 	%f8319, [%rd1606];
	add.s64 	%rd1607, %rd9, %rd1605;
	ld.global.nc.f32 	%f8320, [%rd1607];
	add.s64 	%rd1608, %rd8, %rd1605;
	ld.global.nc.f32 	%f8321, [%rd1608];
	sub.f32 	%f1790, %f1, %f8319;
	sub.f32 	%f1791, %f2, %f8320;
	sub.f32 	%f1792, %f3, %f8321;
	mul.f32 	%f8322, %f1792, %f1792;
	fma.rn.f32 	%f8323, %f1791, %f1791, %f8322;
	fma.rn.f32 	%f1793, %f1790, %f1790, %f8323;
	setp.geu.f32 	%p1877, %f1793, %f4;
	setp.leu.f32 	%p1878, %f1793, 0f358637BD;
	or.pred  	%p1879, %p1877, %p1878;
	@%p1879 bra 	$L__BB2_107;
	sqrt.rn.f32 	%f8324, %f1793;
	add.f32 	%f8325, %f1793, %f6;
	div.rn.f32 	%f8326, %f5, %f8325;
	min.f32 	%f1795, %f8326, %f7;
	abs.f32 	%f8327, %f1795;
	setp.equ.f32 	%p1880, %f8327, 0f7F800000;
	setp.leu.f32 	%p1881, %f8324, 0f00000000;
	or.pred  	%p1882, %p1880, %p1881;
	@%p1882 bra 	$L__BB2_107;
	div.rn.f32 	%f8328, %f1795, %f8324;
	fma.rn.f32 	%f10272, %f1790, %f8328, %f10272;
	fma.rn.f32 	%f10273, %f1791, %f8328, %f10273;
	fma.rn.f32 	%f10274, %f1792, %f8328, %f10274;
$L__BB2_107:
	ld.global.nc.u32 	%r375, [%rd68];
	setp.eq.s32 	%p1883, %r4, %r375;
	@%p1883 bra 	$L__BB2_111;
	mul.wide.s32 	%rd1609, %r375, 4;
	add.s64 	%rd1610, %rd10, %rd1609;
	ld.global.nc.f32 	%f8329, [%rd1610];
	add.s64 	%rd1611, %rd9, %rd1609;
	ld.global.nc.f32 	%f8330, [%rd1611];
	add.s64 	%rd1612, %rd8, %rd1609;
	ld.global.nc.f32 	%f8331, [%rd1612];
	sub.f32 	%f1802, %f1, %f8329;
	sub.f32 	%f1803, %f2, %f8330;
	sub.f32 	%f1804, %f3, %f8331;
	mul.f32 	%f8332, %f1804, %f1804;
	fma.rn.f32 	%f8333, %f1803, %f1803, %f8332;
	fma.rn.f32 	%f1805, %f1802, %f1802, %f8333;
	setp.geu.f32 	%p1884, %f1805, %f4;
	setp.leu.f32 	%p1885, %f1805, 0f358637BD;
	or.pred  	%p1886, %p1884, %p1885;
	@%p1886 bra 	$L__BB2_111;
	sqrt.rn.f32 	%f8334, %f1805;
	add.f32 	%f8335, %f1805, %f6;
	div.rn.f32 	%f8336, %f5, %f8335;
	min.f32 	%f1807, %f8336, %f7;
	abs.f32 	%f8337, %f1807;
	setp.equ.f32 	%p1887, %f8337, 0f7F800000;
	setp.leu.f32 	%p1888, %f8334, 0f00000000;
	or.pred  	%p1889, %p1887, %p1888;
	@%p1889 bra 	$L__BB2_111;
	div.rn.f32 	%f8338, %f1807, %f8334;
	fma.rn.f32 	%f10272, %f1802, %f8338, %f10272;
	fma.rn.f32 	%f10273, %f1803, %f8338, %f10273;
	fma.rn.f32 	%f10274, %f1804, %f8338, %f10274;
$L__BB2_111:
	ld.global.nc.u32 	%r376, [%rd68+4];
	setp.eq.s32 	%p1890, %r4, %r376;
	@%p1890 bra 	$L__BB2_115;
	mul.wide.s32 	%rd1613, %r376, 4;
	add.s64 	%rd1614, %rd10, %rd1613;
	ld.global.nc.f32 	%f8339, [%rd1614];
	add.s64 	%rd1615, %rd9, %rd1613;
	ld.global.nc.f32 	%f8340, [%rd1615];
	add.s64 	%rd1616, %rd8, %rd1613;
	ld.global.nc.f32 	%f8341, [%rd1616];
	sub.f32 	%f1814, %f1, %f8339;
	sub.f32 	%f1815, %f2, %f8340;
	sub.f32 	%f1816, %f3, %f8341;
	mul.f32 	%f8342, %f1816, %f1816;
	fma.rn.f32 	%f8343, %f1815, %f1815, %f8342;
	fma.rn.f32 	%f1817, %f1814, %f1814, %f8343;
	setp.geu.f32 	%p1891, %f1817, %f4;
	setp.leu.f32 	%p1892, %f1817, 0f358637BD;
	or.pred  	%p1893, %p1891, %p1892;
	@%p1893 bra 	$L__BB2_115;
	sqrt.rn.f32 	%f8344, %f1817;
	add.f32 	%f8345, %f1817, %f6;
	div.rn.f32 	%f8346, %f5, %f8345;
	min.f32 	%f1819, %f8346, %f7;
	abs.f32 	%f8347, %f1819;
	setp.equ.f32 	%p1894, %f8347, 0f7F800000;
	setp.leu.f32 	%p1895, %f8344, 0f00000000;
	or.pred  	%p1896, %p1894, %p1895;
	@%p1896 bra 	$L__BB2_115;
	div.rn.f32 	%f8348, %f1819, %f8344;
	fma.rn.f32 	%f10272, %f1814, %f8348, %f10272;
	fma.rn.f32 	%f10273, %f1815, %f8348, %f10273;
	fma.rn.f32 	%f10274, %f1816, %f8348, %f10274;
$L__BB2_115:
	add.s32 	%r1383, %r1383, 4;
	add.s32 	%r1384, %r1384, 4;
	setp.ne.s32 	%p1897, %r1384, 0;
	@%p1897 bra 	$L__BB2_99;
$L__BB2_116:
	or.b32  	%r1235, %r480, %r520;
	setp.gt.s32 	%p5, %r1235, -1;
	setp.lt.s32 	%p1898, %r1235, 0;
	setp.lt.s32 	%p1899, %r7, 1;
	setp.gt.s32 	%p1900, %r7, %r1118;
	or.pred  	%p1901, %p1899, %p1898;
	or.pred  	%p1902, %p1901, %p1900;
	@%p1902 bra 	$L__BB2_153;
	add.s32 	%r1236, %r5, %r521;
	mul.wide.s32 	%rd1617, %r1236, 4;
	add.s64 	%rd1618, %rd7, %rd1617;
	ld.global.nc.u32 	%r379, [%rd1618];
	add.s64 	%rd1619, %rd6, %rd1617;
	ld.global.nc.u32 	%r380, [%rd1619];
	setp.ge.s32 	%p1903, %r379, %r380;
	@%p1903 bra 	$L__BB2_153;
	sub.s32 	%r1237, %r380, %r379;
	and.b32  	%r381, %r1237, 3;
	setp.eq.s32 	%p1904, %r381, 0;
	mov.u32 	%r1386, %r379;
	@%p1904 bra 	$L__BB2_134;
	mul.wide.s32 	%rd1620, %r379, 4;
	add.s64 	%rd69, %rd5, %rd1620;
	ld.global.nc.u32 	%r382, [%rd69];
	setp.eq.s32 	%p1905, %r4, %r382;
	@%p1905 bra 	$L__BB2_123;
	mul.wide.s32 	%rd1621, %r382, 4;
	add.s64 	%rd1622, %rd10, %rd1621;
	ld.global.nc.f32 	%f8350, [%rd1622];
	add.s64 	%rd1623, %rd9, %rd1621;
	ld.global.nc.f32 	%f8351, [%rd1623];
	add.s64 	%rd1624, %rd8, %rd1621;
	ld.global.nc.f32 	%f8352, [%rd1624];
	sub.f32 	%f1829, %f1, %f8350;
	sub.f32 	%f1830, %f2, %f8351;
	sub.f32 	%f1831, %f3, %f8352;
	mul.f32 	%f8353, %f1831, %f1831;
	fma.rn.f32 	%f8354, %f1830, %f1830, %f8353;
	fma.rn.f32 	%f1832, %f1829, %f1829, %f8354;
	setp.geu.f32 	%p1906, %f1832, %f4;
	setp.leu.f32 	%p1907, %f1832, 0f358637BD;
	or.pred  	%p1908, %p1906, %p1907;
	@%p1908 bra 	$L__BB2_123;
	sqrt.rn.f32 	%f8355, %f1832;
	add.f32 	%f8356, %f1832, %f6;
	div.rn.f32 	%f8357, %f5, %f8356;
	min.f32 	%f1834, %f8357, %f7;
	abs.f32 	%f8358, %f1834;
	setp.equ.f32 	%p1909, %f8358, 0f7F800000;
	setp.leu.f32 	%p1910, %f8355, 0f00000000;
	or.pred  	%p1911, %p1909, %p1910;
	@%p1911 bra 	$L__BB2_123;
	div.rn.f32 	%f8359, %f1834, %f8355;
	fma.rn.f32 	%f10272, %f1829, %f8359, %f10272;
	fma.rn.f32 	%f10273, %f1830, %f8359, %f10273;
	fma.rn.f32 	%f10274, %f1831, %f8359, %f10274;
$L__BB2_123:
	add.s32 	%r1386, %r379, 1;
	setp.eq.s32 	%p1912, %r381, 1;
	@%p1912 bra 	$L__BB2_134;
	ld.global.nc.u32 	%r384, [%rd69+4];
	setp.eq.s32 	%p1913, %r4, %r384;
	@%p1913 bra 	$L__BB2_128;
	mul.wide.s32 	%rd1625, %r384, 4;
	add.s64 	%rd1626, %rd10, %rd1625;
	ld.global.nc.f32 	%f8360, [%rd1626];
	add.s64 	%rd1627, %rd9, %rd1625;
	ld.global.nc.f32 	%f8361, [%rd1627];
	add.s64 	%rd1628, %rd8, %rd1625;
	ld.global.nc.f32 	%f8362, [%rd1628];
	sub.f32 	%f1841, %f1, %f8360;
	sub.f32 	%f1842, %f2, %f8361;
	sub.f32 	%f1843, %f3, %f8362;
	mul.f32 	%f8363, %f1843, %f1843;
	fma.rn.f32 	%f8364, %f1842, %f1842, %f8363;
	fma.rn.f32 	%f1844, %f1841, %f1841, %f8364;
	setp.geu.f32 	%p1914, %f1844, %f4;
	setp.leu.f32 	%p1915, %f1844, 0f358637BD;
	or.pred  	%p1916, %p1914, %p1915;
	@%p1916 bra 	$L__BB2_128;
	sqrt.rn.f32 	%f8365, %f1844;
	add.f32 	%f8366, %f1844, %f6;
	div.rn.f32 	%f8367, %f5, %f8366;
	min.f32 	%f1846, %f8367, %f7;
	abs.f32 	%f8368, %f1846;
	setp.equ.f32 	%p1917, %f8368, 0f7F800000;
	setp.leu.f32 	%p1918, %f8365, 0f00000000;
	or.pred  	%p1919, %p1917, %p1918;
	@%p1919 bra 	$L__BB2_128;
	div.rn.f32 	%f8369, %f1846, %f8365;
	fma.rn.f32 	%f10272, %f1841, %f8369, %f10272;
	fma.rn.f32 	%f10273, %f1842, %f8369, %f10273;
	fma.rn.f32 	%f10274, %f1843, %f8369, %f10274;
$L__BB2_128:
	add.s32 	%r1386, %r379, 2;
	setp.eq.s32 	%p1920, %r381, 2;
	@%p1920 bra 	$L__BB2_134;
	ld.global.nc.u32 	%r386, [%rd69+8];
	setp.eq.s32 	%p1921, %r4, %r386;
	@%p1921 bra 	$L__BB2_133;
	mul.wide.s32 	%rd1629, %r386, 4;
	add.s64 	%rd1630, %rd10, %rd1629;
	ld.global.nc.f32 	%f8370, [%rd1630];
	add.s64 	%rd1631, %rd9, %rd1629;
	ld.global.nc.f32 	%f8371, [%rd1631];
	add.s64 	%rd1632, %rd8, %rd1629;
	ld.global.nc.f32 	%f8372, [%rd1632];
	sub.f32 	%f1853, %f1, %f8370;
	sub.f32 	%f1854, %f2, %f8371;
	sub.f32 	%f1855, %f3, %f8372;
	mul.f32 	%f8373, %f1855, %f1855;
	fma.rn.f32 	%f8374, %f1854, %f1854, %f8373;
	fma.rn.f32 	%f1856, %f1853, %f1853, %f8374;
	setp.geu.f32 	%p1922, %f1856, %f4;
	setp.leu.f32 	%p1923, %f1856, 0f358637BD;
	or.pred  	%p1924, %p1922, %p1923;
	@%p1924 bra 	$L__BB2_133;
	sqrt.rn.f32 	%f8375, %f1856;
	add.f32 	%f8376, %f1856, %f6;
	div.rn.f32 	%f8377, %f5, %f8376;
	min.f32 	%f1858, %f8377, %f7;
	abs.f32 	%f8378, %f1858;
	setp.equ.f32 	%p1925, %f8378, 0f7F800000;
	setp.leu.f32 	%p1926, %f8375, 0f00000000;
	or.pred  	%p1927, %p1925, %p1926;
	@%p1927 bra 	$L__BB2_133;
	div.rn.f32 	%f8379, %f1858, %f8375;
	fma.rn.f32 	%f10272, %f1853, %f8379, %f10272;
	fma.rn.f32 	%f10273, %f1854, %f8379, %f10273;
	fma.rn.f32 	%f10274, %f1855, %f8379, %f10274;
$L__BB2_133:
	add.s32 	%r1386, %r379, 3;
$L__BB2_134:
	sub.s32 	%r1238, %r379, %r380;
	setp.gt.u32 	%p1928, %r1238, -4;
	@%p1928 bra 	$L__BB2_153;
	sub.s32 	%r1387, %r1386, %r380;
	add.s64 	%rd70, %rd5, 8;
$L__BB2_136:
	mul.wide.s32 	%rd1633, %r1386, 4;
	add.s64 	%rd71, %rd70, %rd1633;
	ld.global.nc.u32 	%r392, [%rd71+-8];
	setp.eq.s32 	%p1929, %r4, %r392;
	@%p1929 bra 	$L__BB2_140;
	mul.wide.s32 	%rd1634, %r392, 4;
	add.s64 	%rd1635, %rd10, %rd1634;
	ld.global.nc.f32 	%f8380, [%rd1635];
	add.s64 	%rd1636, %rd9, %rd1634;
	ld.global.nc.f32 	%f8381, [%rd1636];
	add.s64 	%rd1637, %rd8, %rd1634;
	ld.global.nc.f32 	%f8382, [%rd1637];
	sub.f32 	%f1874, %f1, %f8380;
	sub.f32 	%f1875, %f2, %f8381;
	sub.f32 	%f1876, %f3, %f8382;
	mul.f32 	%f8383, %f1876, %f1876;
	fma.rn.f32 	%f8384, %f1875, %f1875, %f8383;
	fma.rn.f32 	%f1877, %f1874, %f1874, %f8384;
	setp.geu.f32 	%p1930, %f1877, %f4;
	setp.leu.f32 	%p1931, %f1877, 0f358637BD;
	or.pred  	%p1932, %p1930, %p1931;
	@%p1932 bra 	$L__BB2_140;
	sqrt.rn.f32 	%f8385, %f1877;
	add.f32 	%f8386, %f1877, %f6;
	div.rn.f32 	%f8387, %f5, %f8386;
	min.f32 	%f1879, %f8387, %f7;
	abs.f32 	%f8388, %f1879;
	setp.equ.f32 	%p1933, %f8388, 0f7F800000;
	setp.leu.f32 	%p1934, %f8385, 0f00000000;
	or.pred  	%p1935, %p1933, %p1934;
	@%p1935 bra 	$L__BB2_140;
	div.rn.f32 	%f8389, %f1879, %f8385;
	fma.rn.f32 	%f10272, %f1874, %f8389, %f10272;
	fma.rn.f32 	%f10273, %f1875, %f8389, %f10273;
	fma.rn.f32 	%f10274, %f1876, %f8389, %f10274;
$L__BB2_140:
	ld.global.nc.u32 	%r393, [%rd71+-4];
	setp.eq.s32 	%p1936, %r4, %r393;
	@%p1936 bra 	$L__BB2_144;
	mul.wide.s32 	%rd1638, %r393, 4;
	add.s64 	%rd1639, %rd10, %rd1638;
	ld.global.nc.f32 	%f8390, [%rd1639];
	add.s64 	%rd1640, %rd9, %rd1638;
	ld.global.nc.f32 	%f8391, [%rd1640];
	add.s64 	%rd1641, %rd8, %rd1638;
	ld.global.nc.f32 	%f8392, [%rd1641];
	sub.f32 	%f1886, %f1, %f8390;
	sub.f32 	%f1887, %f2, %f8391;
	sub.f32 	%f1888, %f3, %f8392;
	mul.f32 	%f8393, %f1888, %f1888;
	fma.rn.f32 	%f8394, %f1887, %f1887, %f8393;
	fma.rn.f32 	%f1889, %f1886, %f1886, %f8394;
	setp.geu.f32 	%p1937, %f1889, %f4;
	setp.leu.f32 	%p1938, %f1889, 0f358637BD;
	or.pred  	%p1939, %p1937, %p1938;
	@%p1939 bra 	$L__BB2_144;
	sqrt.rn.f32 	%f8395, %f1889;
	add.f32 	%f8396, %f1889, %f6;
	div.rn.f32 	%f8397, %f5, %f8396;
	min.f32 	%f1891, %f8397, %f7;
	abs.f32 	%f8398, %f1891;
	setp.equ.f32 	%p1940, %f8398, 0f7F800000;
	setp.leu.f32 	%p1941, %f8395, 0f00000000;
	or.pred  	%p1942, %p1940, %p1941;
	@%p1942 bra 	$L__BB2_144;
	div.rn.f32 	%f8399, %f1891, %f8395;
	fma.rn.f32 	%f10272, %f1886, %f8399, %f10272;
	fma.rn.f32 	%f10273, %f1887, %f8399, %f10273;
	fma.rn.f32 	%f10274, %f1888, %f8399, %f10274;
$L__BB2_144:
	ld.global.nc.u32 	%r394, [%rd71];
	setp.eq.s32 	%p1943, %r4, %r394;
	@%p1943 bra 	$L__BB2_148;
	mul.wide.s32 	%rd1642, %r394, 4;
	add.s64 	%rd1643, %rd10, %rd1642;
	ld.global.nc.f32 	%f8400, [%rd1643];
	add.s64 	%rd1644, %rd9, %rd1642;
	ld.global.nc.f32 	%f8401, [%rd1644];
	add.s64 	%rd1645, %rd8, %rd1642;
	ld.global.nc.f32 	%f8402, [%rd1645];
	sub.f32 	%f1898, %f1, %f8400;
	sub.f32 	%f1899, %f2, %f8401;
	sub.f32 	%f1900, %f3, %f8402;
	mul.f32 	%f8403, %f1900, %f1900;
	fma.rn.f32 	%f8404, %f1899, %f1899, %f8403;
	fma.rn.f32 	%f1901, %f1898, %f1898, %f8404;
	setp.geu.f32 	%p1944, %f1901, %f4;
	setp.leu.f32 	%p1945, %f1901, 0f358637BD;
	or.pred  	%p1946, %p1944, %p1945;
	@%p1946 bra 	$L__BB2_148;
	sqrt.rn.f32 	%f8405, %f1901;
	add.f32 	%f8406, %f1901, %f6;
	div.rn.f32 	%f8407, %f5, %f8406;
	min.f32 	%f1903, %f8407, %f7;
	abs.f32 	%f8408, %f1903;
	setp.equ.f32 	%p1947, %f8408, 0f7F800000;
	setp.leu.f32 	%p1948, %f8405, 0f00000000;
	or.pred  	%p1949, %p1947, %p1948;
	@%p1949 bra 	$L__BB2_148;
	div.rn.f32 	%f8409, %f1903, %f8405;
	fma.rn.f32 	%f10272, %f1898, %f8409, %f10272;
	fma.rn.f32 	%f10273, %f1899, %f8409, %f10273;
	fma.rn.f32 	%f10274, %f1900, %f8409, %f10274;
$L__BB2_148:
	ld.global.nc.u32 	%r395, [%rd71+4];
	setp.eq.s32 	%p1950, %r4, %r395;
	@%p1950 bra 	$L__BB2_152;
	mul.wide.s32 	%rd1646, %r395, 4;
	add.s64 	%rd1647, %rd10, %rd1646;
	ld.global.nc.f32 	%f8410, [%rd1647];
	add.s64 	%rd1648, %rd9, %rd1646;
	ld.global.nc.f32 	%f8411, [%rd1648];
	add.s64 	%rd1649, %rd8, %rd1646;
	ld.global.nc.f32 	%f8412, [%rd1649];
	sub.f32 	%f1910, %f1, %f8410;
	sub.f32 	%f1911, %f2, %f8411;
	sub.f32 	%f1912, %f3, %f8412;
	mul.f32 	%f8413, %f1912, %f1912;
	fma.rn.f32 	%f8414, %f1911, %f1911, %f8413;
	fma.rn.f32 	%f1913, %f1910, %f1910, %f8414;
	setp.geu.f32 	%p1951, %f1913, %f4;
	setp.leu.f32 	%p1952, %f1913, 0f358637BD;
	or.pred  	%p1953, %p1951, %p1952;
	@%p1953 bra 	$L__BB2_152;
	sqrt.rn.f32 	%f8415, %f1913;
	add.f32 	%f8416, %f1913, %f6;
	div.rn.f32 	%f8417, %f5, %f8416;
	min.f32 	%f1915, %f8417, %f7;
	abs.f32 	%f8418, %f1915;
	setp.equ.f32 	%p1954, %f8418, 0f7F800000;
	setp.leu.f32 	%p1955, %f8415, 0f00000000;
	or.pred  	%p1956, %p1954, %p1955;
	@%p1956 bra 	$L__BB2_152;
	div.rn.f32 	%f8419, %f1915, %f8415;
	fma.rn.f32 	%f10272, %f1910, %f8419, %f10272;
	fma.rn.f32 	%f10273, %f1911, %f8419, %f10273;
	fma.rn.f32 	%f10274, %f1912, %f8419, %f10274;
$L__BB2_152:
	add.s32 	%r1386, %r1386, 4;
	add.s32 	%r1387, %r1387, 4;
	setp.ne.s32 	%p1957, %r1387, 0;
	@%p1957 bra 	$L__BB2_136;
$L__BB2_153:
	setp.gt.s32 	%p1958, %r520, -1;
	setp.gt.s32 	%p1959, %r5, -2;
	setp.lt.s32 	%p1960, %r500, %r1116;
	and.pred  	%p1961, %p1959, %p1958;
	and.pred  	%p6, %p1961, %p1960;
	setp.gt.s32 	%p1962, %r7, 0;
	setp.le.s32 	%p1963, %r7, %r1118;
	and.pred  	%p1964, %p1962, %p1963;
	and.pred  	%p1965, %p6, %p1964;
	not.pred 	%p1966, %p1965;
	@%p1966 bra 	$L__BB2_190;
	add.s32 	%r1239, %r500, %r521;
	mul.wide.s32 	%rd1650, %r1239, 4;
	add.s64 	%rd1651, %rd7, %rd1650;
	ld.global.nc.u32 	%r398, [%rd1651];
	add.s64 	%rd1652, %rd6, %rd1650;
	ld.global.nc.u32 	%r399, [%rd1652];
	setp.ge.s32 	%p1967, %r398, %r399;
	@%p1967 bra 	$L__BB2_190;
	sub.s32 	%r1240, %r399, %r398;
	and.b32  	%r400, %r1240, 3;
	setp.eq.s32 	%p1968, %r400, 0;
	mov.u32 	%r1389, %r398;
	@%p1968 bra 	$L__BB2_171;
	mul.wide.s32 	%rd1653, %r398, 4;
	add.s64 	%rd72, %rd5, %rd1653;
	ld.global.nc.u32 	%r401, [%rd72];
	setp.eq.s32 	%p1969, %r4, %r401;
	@%p1969 bra 	$L__BB2_160;
	mul.wide.s32 	%rd1654, %r401, 4;
	add.s64 	%rd1655, %rd10, %rd1654;
	ld.global.nc.f32 	%f8421, [%rd1655];
	add.s64 	%rd1656, %rd9, %rd1654;
	ld.global.nc.f32 	%f8422, [%rd1656];
	add.s64 	%rd1657, %rd8, %rd1654;
	ld.global.nc.f32 	%f8423, [%rd1657];
	sub.f32 	%f1925, %f1, %f8421;
	sub.f32 	%f1926, %f2, %f8422;
	sub.f32 	%f1927, %f3, %f8423;
	mul.f32 	%f8424, %f1927, %f1927;
	fma.rn.f32 	%f8425, %f1926, %f1926, %f8424;
	fma.rn.f32 	%f1928, %f1925, %f1925, %f8425;
	setp.geu.f32 	%p1970, %f1928, %f4;
	setp.leu.f32 	%p1971, %f1928, 0f358637BD;
	or.pred  	%p1972, %p1970, %p1971;
	@%p1972 bra 	$L__BB2_160;
	sqrt.rn.f32 	%f8426, %f1928;
	add.f32 	%f8427, %f1928, %f6;
	div.rn.f32 	%f8428, %f5, %f8427;
	min.f32 	%f1930, %f8428, %f7;
	abs.f32 	%f8429, %f1930;
	setp.equ.f32 	%p1973, %f8429, 0f7F800000;
	setp.leu.f32 	%p1974, %f8426, 0f00000000;
	or.pred  	%p1975, %p1973, %p1974;
	@%p1975 bra 	$L__BB2_160;
	div.rn.f32 	%f8430, %f1930, %f8426;
	fma.rn.f32 	%f10272, %f1925, %f8430, %f10272;
	fma.rn.f32 	%f10273, %f1926, %f8430, %f10273;
	fma.rn.f32 	%f10274, %f1927, %f8430, %f10274;
$L__BB2_160:
	add.s32 	%r1389, %r398, 1;
	setp.eq.s32 	%p1976, %r400, 1;
	@%p1976 bra 	$L__BB2_171;
	ld.global.nc.u32 	%r403, [%rd72+4];
	setp.eq.s32 	%p1977, %r4, %r403;
	@%p1977 bra 	$L__BB2_165;
	mul.wide.s32 	%rd1658, %r403, 4;
	add.s64 	%rd1659, %rd10, %rd1658;
	ld.global.nc.f32 	%f8431, [%rd1659];
	add.s64 	%rd1660, %rd9, %rd1658;
	ld.global.nc.f32 	%f8432, [%rd1660];
	add.s64 	%rd1661, %rd8, %rd1658;
	ld.global.nc.f32 	%f8433, [%rd1661];
	sub.f32 	%f1937, %f1, %f8431;
	sub.f32 	%f1938, %f2, %f8432;
	sub.f32 	%f1939, %f3, %f8433;
	mul.f32 	%f8434, %f1939, %f1939;
	fma.rn.f32 	%f8435, %f1938, %f1938, %f8434;
	fma.rn.f32 	%f1940, %f1937, %f1937, %f8435;
	setp.geu.f32 	%p1978, %f1940, %f4;
	setp.leu.f32 	%p1979, %f1940, 0f358637BD;
	or.pred  	%p1980, %p1978, %p1979;
	@%p1980 bra 	$L__BB2_165;
	sqrt.rn.f32 	%f8436, %f1940;
	add.f32 	%f8437, %f1940, %f6;
	div.rn.f32 	%f8438, %f5, %f8437;
	min.f32 	%f1942, %f8438, %f7;
	abs.f32 	%f8439, %f1942;
	setp.equ.f32 	%p1981, %f8439, 0f7F800000;
	setp.leu.f32 	%p1982, %f8436, 0f00000000;
	or.pred  	%p1983, %p1981, %p1982;
	@%p1983 bra 	$L__BB2_165;
	div.rn.f32 	%f8440, %f1942, %f8436;
	fma.rn.f32 	%f10272, %f1937, %f8440, %f10272;
	fma.rn.f32 	%f10273, %f1938, %f8440, %f10273;
	fma.rn.f32 	%f10274, %f1939, %f8440, %f10274;
$L__BB2_165:
	add.s32 	%r1389, %r398, 2;
	setp.eq.s32 	%p1984, %r400, 2;
	@%p1984 bra 	$L__BB2_171;
	ld.global.nc.u32 	%r405, [%rd72+8];
	setp.eq.s32 	%p1985, %r4, %r405;
	@%p1985 bra 	$L__BB2_170;
	mul.wide.s32 	%rd1662, %r405, 4;
	add.s64 	%rd1663, %rd10, %rd1662;
	ld.global.nc.f32 	%f8441, [%rd1663];
	add.s64 	%rd1664, %rd9, %rd1662;
	ld.global.nc.f32 	%f8442, [%rd1664];
	add.s64 	%rd1665, %rd8, %rd1662;
	ld.global.nc.f32 	%f8443, [%rd1665];
	sub.f32 	%f1949, %f1, %f8441;
	sub.f32 	%f1950, %f2, %f8442;
	sub.f32 	%f1951, %f3, %f8443;
	mul.f32 	%f8444, %f1951, %f1951;
	fma.rn.f32 	%f8445, %f1950, %f1950, %f8444;
	fma.rn.f32 	%f1952, %f1949, %f1949, %f8445;
	setp.geu.f32 	%p1986, %f1952, %f4;
	setp.leu.f32 	%p1987, %f1952, 0f358637BD;
	or.pred  	%p1988, %p1986, %p1987;
	@%p1988 bra 	$L__BB2_170;
	sqrt.rn.f32 	%f8446, %f1952;
	add.f32 	%f8447, %f1952, %f6;
	div.rn.f32 	%f8448, %f5, %f8447;
	min.f32 	%f1954, %f8448, %f7;
	abs.f32 	%f8449, %f1954;
	setp.equ.f32 	%p1989, %f8449, 0f7F800000;
	setp.leu.f32 	%p1990, %f8446, 0f00000000;
	or.pred  	%p1991, %p1989, %p1990;
	@%p1991 bra 	$L__BB2_170;
	div.rn.f32 	%f8450, %f1954, %f8446;
	fma.rn.f32 	%f10272, %f1949, %f8450, %f10272;
	fma.rn.f32 	%f10273, %f1950, %f8450, %f10273;
	fma.rn.f32 	%f10274, %f1951, %f8450, %f10274;
$L__BB2_170:
	add.s32 	%r1389, %r398, 3;
$L__BB2_171:
	sub.s32 	%r1241, %r398, %r399;
	setp.gt.u32 	%p1992, %r1241, -4;
	@%p1992 bra 	$L__BB2_190;
	sub.s32 	%r1390, %r1389, %r399;
	add.s64 	%rd73, %rd5, 8;
$L__BB2_173:
	mul.wide.s32 	%rd1666, %r1389, 4;
	add.s64 	%rd74, %rd73, %rd1666;
	ld.global.nc.u32 	%r411, [%rd74+-8];
	setp.eq.s32 	%p1993, %r4, %r411;
	@%p1993 bra 	$L__BB2_177;
	mul.wide.s32 	%rd1667, %r411, 4;
	add.s64 	%rd1668, %rd10, %rd1667;
	ld.global.nc.f32 	%f8451, [%rd1668];
	add.s64 	%rd1669, %rd9, %rd1667;
	ld.global.nc.f32 	%f8452, [%rd1669];
	add.s64 	%rd1670, %rd8, %rd1667;
	ld.global.nc.f32 	%f8453, [%rd1670];
	sub.f32 	%f1970, %f1, %f8451;
	sub.f32 	%f1971, %f2, %f8452;
	sub.f32 	%f1972, %f3, %f8453;
	mul.f32 	%f8454, %f1972, %f1972;
	fma.rn.f32 	%f8455, %f1971, %f1971, %f8454;
	fma.rn.f32 	%f1973, %f1970, %f1970, %f8455;
	setp.geu.f32 	%p1994, %f1973, %f4;
	setp.leu.f32 	%p1995, %f1973, 0f358637BD;
	or.pred  	%p1996, %p1994, %p1995;
	@%p1996 bra 	$L__BB2_177;
	sqrt.rn.f32 	%f8456, %f1973;
	add.f32 	%f8457, %f1973, %f6;
	div.rn.f32 	%f8458, %f5, %f8457;
	min.f32 	%f1975, %f8458, %f7;
	abs.f32 	%f8459, %f1975;
	setp.equ.f32 	%p1997, %f8459, 0f7F800000;
	setp.leu.f32 	%p1998, %f8456, 0f00000000;
	or.pred  	%p1999, %p1997, %p1998;
	@%p1999 bra 	$L__BB2_177;
	div.rn.f32 	%f8460, %f1975, %f8456;
	fma.rn.f32 	%f10272, %f1970, %f8460, %f10272;
	fma.rn.f32 	%f10273, %f1971, %f8460, %f10273;
	fma.rn.f32 	%f10274, %f1972, %f8460, %f10274;
$L__BB2_177:
	ld.global.nc.u32 	%r412, [%rd74+-4];
	setp.eq.s32 	%p2000, %r4, %r412;
	@%p2000 bra 	$L__BB2_181;
	mul.wide.s32 	%rd1671, %r412, 4;
	add.s64 	%rd1672, %rd10, %rd1671;
	ld.global.nc.f32 	%f8461, [%rd1672];
	add.s64 	%rd1673, %rd9, %rd1671;
	ld.global.nc.f32 	%f8462, [%rd1673];
	add.s64 	%rd1674, %rd8, %rd1671;
	ld.global.nc.f32 	%f8463, [%rd1674];
	sub.f32 	%f1982, %f1, %f8461;
	sub.f32 	%f1983, %f2, %f8462;
	sub.f32 	%f1984, %f3, %f8463;
	mul.f32 	%f8464, %f1984, %f1984;
	fma.rn.f32 	%f8465, %f1983, %f1983, %f8464;
	fma.rn.f32 	%f1985, %f1982, %f1982, %f8465;
	setp.geu.f32 	%p2001, %f1985, %f4;
	setp.leu.f32 	%p2002, %f1985, 0f358637BD;
	or.pred  	%p2003, %p2001, %p2002;
	@%p2003 bra 	$L__BB2_181;
	sqrt.rn.f32 	%f8466, %f1985;
	add.f32 	%f8467, %f1985, %f6;
	div.rn.f32 	%f8468, %f5, %f8467;
	min.f32 	%f1987, %f8468, %f7;
	abs.f32 	%f8469, %f1987;
	setp.equ.f32 	%p2004, %f8469, 0f7F800000;
	setp.leu.f32 	%p2005, %f8466, 0f00000000;
	or.pred  	%p2006, %p2004, %p2005;
	@%p2006 bra 	$L__BB2_181;
	div.rn.f32 	%f8470, %f1987, %f8466;
	fma.rn.f32 	%f10272, %f1982, %f8470, %f10272;
	fma.rn.f32 	%f10273, %f1983, %f8470, %f10273;
	fma.rn.f32 	%f10274, %f1984, %f8470, %f10274;
$L__BB2_181:
	ld.global.nc.u32 	%r413, [%rd74];
	setp.eq.s32 	%p2007, %r4, %r413;
	@%p2007 bra 	$L__BB2_185;
	mul.wide.s32 	%rd1675, %r413, 4;
	add.s64 	%rd1676, %rd10, %rd1675;
	ld.global.nc.f32 	%f8471, [%rd1676];
	add.s64 	%rd1677, %rd9, %rd1675;
	ld.global.nc.f32 	%f8472, [%rd1677];
	add.s64 	%rd1678, %rd8, %rd1675;
	ld.global.nc.f32 	%f8473, [%rd1678];
	sub.f32 	%f1994, %f1, %f8471;
	sub.f32 	%f1995, %f2, %f8472;
	sub.f32 	%f1996, %f3, %f8473;
	mul.f32 	%f8474, %f1996, %f1996;
	fma.rn.f32 	%f8475, %f1995, %f1995, %f8474;
	fma.rn.f32 	%f1997, %f1994, %f1994, %f8475;
	setp.geu.f32 	%p2008, %f1997, %f4;
	setp.leu.f32 	%p2009, %f1997, 0f358637BD;
	or.pred  	%p2010, %p2008, %p2009;
	@%p2010 bra 	$L__BB2_185;
	sqrt.rn.f32 	%f8476, %f1997;
	add.f32 	%f8477, %f1997, %f6;
	div.rn.f32 	%f8478, %f5, %f8477;
	min.f32 	%f1999, %f8478, %f7;
	abs.f32 	%f8479, %f1999;
	setp.equ.f32 	%p2011, %f8479, 0f7F800000;
	setp.leu.f32 	%p2012, %f8476, 0f00000000;
	or.pred  	%p2013, %p2011, %p2012;
	@%p2013 bra 	$L__BB2_185;
	div.rn.f32 	%f8480, %f1999, %f8476;
	fma.rn.f32 	%f10272, %f1994, %f8480, %f10272;
	fma.rn.f32 	%f10273, %f1995, %f8480, %f10273;
	fma.rn.f32 	%f10274, %f1996, %f8480, %f10274;
$L__BB2_185:
	ld.global.nc.u32 	%r414, [%rd74+4];
	setp.eq.s32 	%p2014, %r4, %r414;
	@%p2014 bra 	$L__BB2_189;
	mul.wide.s32 	%rd1679, %r414, 4;
	add.s64 	%rd1680, %rd10, %rd1679;
	ld.global.nc.f32 	%f8481, [%rd1680];
	add.s64 	%rd1681, %rd9, %rd1679;
	ld.global.nc.f32 	%f8482, [%rd1681];
	add.s64 	%rd1682, %rd8, %rd1679;
	ld.global.nc.f32 	%f8483, [%rd1682];
	sub.f32 	%f2006, %f1, %f8481;
	sub.f32 	%f2007, %f2, %f8482;
	sub.f32 	%f2008, %f3, %f8483;
	mul.f32 	%f8484, %f2008, %f2008;
	fma.rn.f32 	%f8485, %f2007, %f2007, %f8484;
	fma.rn.f32 	%f2009, %f2006, %f2006, %f8485;
	setp.geu.f32 	%p2015, %f2009, %f4;
	setp.leu.f32 	%p2016, %f2009, 0f358637BD;
	or.pred  	%p2017, %p2015, %p2016;
	@%p2017 bra 	$L__BB2_189;
	sqrt.rn.f32 	%f8486, %f2009;
	add.f32 	%f8487, %f2009, %f6;
	div.rn.f32 	%f8488, %f5, %f8487;
	min.f32 	%f2011, %f8488, %f7;
	abs.f32 	%f8489, %f2011;
	setp.equ.f32 	%p2018, %f8489, 0f7F800000;
	setp.leu.f32 	%p2019, %f8486, 0f00000000;
	or.pred  	%p2020, %p2018, %p2019;
	@%p2020 bra 	$L__BB2_189;
	div.rn.f32 	%f8490, %f2011, %f8486;
	fma.rn.f32 	%f10272, %f2006, %f8490, %f10272;
	fma.rn.f32 	%f10273, %f2007, %f8490, %f10273;
	fma.rn.f32 	%f10274, %f2008, %f8490, %f10274;
$L__BB2_189:
	add.s32 	%r1389, %r1389, 4;
	add.s32 	%r1390, %r1390, 4;
	setp.ne.s32 	%p2021, %r1390, 0;
	@%p2021 bra 	$L__BB2_173;
$L__BB2_190:
	add.s32 	%r1242, %r6, 1;
	setp.gt.s32 	%p2022, %r6, -2;
	setp.lt.s32 	%p2023, %r1242, %r1117;
	and.pred  	%p7, %p2022, %p2023;
	add.s32 	%r1243, %r10, 2;
	mul.lo.s32 	%r417, %r1243, %r1116;
	setp.gt.s32 	%p2024, %r5, 0;
	setp.gt.s32 	%p2025, %r1116, -1;
	and.pred  	%p2026, %p2024, %p2025;
	and.pred  	%p8, %p2026, %p7;
	setp.gt.s32 	%p2027, %r7, 0;
	setp.le.s32 	%p2028, %r7, %r1118;
	and.pred  	%p2029, %p2027, %p2028;
	and.pred  	%p2030, %p8, %p2029;
	not.pred 	%p2031, %p2030;
	@%p2031 bra 	$L__BB2_227;
	add.s32 	%r1244, %r8, %r417;
	mul.wide.s32 	%rd1683, %r1244, 4;
	add.s64 	%rd1684, %rd7, %rd1683;
	ld.global.nc.u32 	%r418, [%rd1684];
	add.s64 	%rd1685, %rd6, %rd1683;
	ld.global.nc.u32 	%r419, [%rd1685];
	setp.ge.s32 	%p2032, %r418, %r419;
	@%p2032 bra 	$L__BB2_227;
	sub.s32 	%r1245, %r419, %r418;
	and.b32  	%r420, %r1245, 3;
	setp.eq.s32 	%p2033, %r420, 0;
	mov.u32 	%r1392, %r418;
	@%p2033 bra 	$L__BB2_208;
	mul.wide.s32 	%rd1686, %r418, 4;
	add.s64 	%rd75, %rd5, %rd1686;
	ld.global.nc.u32 	%r421, [%rd75];
	setp.eq.s32 	%p2034, %r4, %r421;
	@%p2034 bra 	$L__BB2_197;
	mul.wide.s32 	%rd1687, %r421, 4;
	add.s64 	%rd1688, %rd10, %rd1687;
	ld.global.nc.f32 	%f8492, [%rd1688];
	add.s64 	%rd1689, %rd9, %rd1687;
	ld.global.nc.f32 	%f8493, [%rd1689];
	add.s64 	%rd1690, %rd8, %rd1687;
	ld.global.nc.f32 	%f8494, [%rd1690];
	sub.f32 	%f2021, %f1, %f8492;
	sub.f32 	%f2022, %f2, %f8493;
	sub.f32 	%f2023, %f3, %f8494;
	mul.f32 	%f8495, %f2023, %f2023;
	fma.rn.f32 	%f8496, %f2022, %f2022, %f8495;
	fma.rn.f32 	%f2024, %f2021, %f2021, %f8496;
	setp.geu.f32 	%p2035, %f2024, %f4;
	setp.leu.f32 	%p2036, %f2024, 0f358637BD;
	or.pred  	%p2037, %p2035, %p2036;
	@%p2037 bra 	$L__BB2_197;
	sqrt.rn.f32 	%f8497, %f2024;
	add.f32 	%f8498, %f2024, %f6;
	div.rn.f32 	%f8499, %f5, %f8498;
	min.f32 	%f2026, %f8499, %f7;
	abs.f32 	%f8500, %f2026;
	setp.equ.f32 	%p2038, %f8500, 0f7F800000;
	setp.leu.f32 	%p2039, %f8497, 0f00000000;
	or.pred  	%p2040, %p2038, %p2039;
	@%p2040 bra 	$L__BB2_197;
	div.rn.f32 	%f8501, %f2026, %f8497;
	fma.rn.f32 	%f10272, %f2021, %f8501, %f10272;
	fma.rn.f32 	%f10273, %f2022, %f8501, %f10273;
	fma.rn.f32 	%f10274, %f2023, %f8501, %f10274;
$L__BB2_197:
	add.s32 	%r1392, %r418, 1;
	setp.eq.s32 	%p2041, %r420, 1;
	@%p2041 bra 	$L__BB2_208;
	ld.global.nc.u32 	%r423, [%rd75+4];
	setp.eq.s32 	%p2042, %r4, %r423;
	@%p2042 bra 	$L__BB2_202;
	mul.wide.s32 	%rd1691, %r423, 4;
	add.s64 	%rd1692, %rd10, %rd1691;
	ld.global.nc.f32 	%f8502, [%rd1692];
	add.s64 	%rd1693, %rd9, %rd1691;
	ld.global.nc.f32 	%f8503, [%rd1693];
	add.s64 	%rd1694, %rd8, %rd1691;
	ld.global.nc.f32 	%f8504, [%rd1694];
	sub.f32 	%f2033, %f1, %f8502;
	sub.f32 	%f2034, %f2, %f8503;
	sub.f32 	%f2035, %f3, %f8504;
	mul.f32 	%f8505, %f2035, %f2035;
	fma.rn.f32 	%f8506, %f2034, %f2034, %f8505;
	fma.rn.f32 	%f2036, %f2033, %f2033, %f8506;
	setp.geu.f32 	%p2043, %f2036, %f4;
	setp.leu.f32 	%p2044, %f2036, 0f358637BD;
	or.pred  	%p2045, %p2043, %p2044;
	@%p2045 bra 	$L__BB2_202;
	sqrt.rn.f32 	%f8507, %f2036;
	add.f32 	%f8508, %f2036, %f6;
	div.rn.f32 	%f8509, %f5, %f8508;
	min.f32 	%f2038, %f8509, %f7;
	abs.f32 	%f8510, %f2038;
	setp.equ.f32 	%p2046, %f8510, 0f7F800000;
	setp.leu.f32 	%p2047, %f8507, 0f00000000;
	or.pred  	%p2048, %p2046, %p2047;
	@%p2048 bra 	$L__BB2_202;
	div.rn.f32 	%f8511, %f2038, %f8507;
	fma.rn.f32 	%f10272, %f2033, %f8511, %f10272;
	fma.rn.f32 	%f10273, %f2034, %f8511, %f10273;
	fma.rn.f32 	%f10274, %f2035, %f8511, %f10274;
$L__BB2_202:
	add.s32 	%r1392, %r418, 2;
	setp.eq.s32 	%p2049, %r420, 2;
	@%p2049 bra 	$L__BB2_208;
	ld.global.nc.u32 	%r425, [%rd75+8];
	setp.eq.s32 	%p2050, %r4, %r425;
	@%p2050 bra 	$L__BB2_207;
	mul.wide.s32 	%rd1695, %r425, 4;
	add.s64 	%rd1696, %rd10, %rd1695;
	ld.global.nc.f32 	%f8512, [%rd1696];
	add.s64 	%rd1697, %rd9, %rd1695;
	ld.global.nc.f32 	%f8513, [%rd1697];
	add.s64 	%rd1698, %rd8, %rd1695;
	ld.global.nc.f32 	%f8514, [%rd1698];
	sub.f32 	%f2045, %f1, %f8512;
	sub.f32 	%f2046, %f2, %f8513;
	sub.f32 	%f2047, %f3, %f8514;
	mul.f32 	%f8515, %f2047, %f2047;
	fma.rn.f32 	%f8516, %f2046, %f2046, %f8515;
	fma.rn.f32 	%f2048, %f2045, %f2045, %f8516;
	setp.geu.f32 	%p2051, %f2048, %f4;
	setp.leu.f32 	%p2052, %f2048, 0f358637BD;
	or.pred  	%p2053, %p2051, %p2052;
	@%p2053 bra 	$L__BB2_207;
	sqrt.rn.f32 	%f8517, %f2048;
	add.f32 	%f8518, %f2048, %f6;
	div.rn.f32 	%f8519, %f5, %f8518;
	min.f32 	%f2050, %f8519, %f7;
	abs.f32 	%f8520, %f2050;
	setp.equ.f32 	%p2054, %f8520, 0f7F800000;
	setp.leu.f32 	%p2055, %f8517, 0f00000000;
	or.pred  	%p2056, %p2054, %p2055;
	@%p2056 bra 	$L__BB2_207;
	div.rn.f32 	%f8521, %f2050, %f8517;
	fma.rn.f32 	%f10272, %f2045, %f8521, %f10272;
	fma.rn.f32 	%f10273, %f2046, %f8521, %f10273;
	fma.rn.f32 	%f10274, %f2047, %f8521, %f10274;
$L__BB2_207:
	add.s32 	%r1392, %r418, 3;
$L__BB2_208:
	sub.s32 	%r1246, %r418, %r419;
	setp.gt.u32 	%p2057, %r1246, -4;
	@%p2057 bra 	$L__BB2_227;
	sub.s32 	%r1393, %r1392, %r419;
	add.s64 	%rd76, %rd5, 8;
$L__BB2_210:
	mul.wide.s32 	%rd1699, %r1392, 4;
	add.s64 	%rd77, %rd76, %rd1699;
	ld.global.nc.u32 	%r431, [%rd77+-8];
	setp.eq.s32 	%p2058, %r4, %r431;
	@%p2058 bra 	$L__BB2_214;
	mul.wide.s32 	%rd1700, %r431, 4;
	add.s64 	%rd1701, %rd10, %rd1700;
	ld.global.nc.f32 	%f8522, [%rd1701];
	add.s64 	%rd1702, %rd9, %rd1700;
	ld.global.nc.f32 	%f8523, [%rd1702];
	add.s64 	%rd1703, %rd8, %rd1700;
	ld.global.nc.f32 	%f8524, [%rd1703];
	sub.f32 	%f2066, %f1, %f8522;
	sub.f32 	%f2067, %f2, %f8523;
	sub.f32 	%f2068, %f3, %f8524;
	mul.f32 	%f8525, %f2068, %f2068;
	fma.rn.f32 	%f8526, %f2067, %f2067, %f8525;
	fma.rn.f32 	%f2069, %f2066, %f2066, %f8526;
	setp.geu.f32 	%p2059, %f2069, %f4;
	setp.leu.f32 	%p2060, %f2069, 0f358637BD;
	or.pred  	%p2061, %p2059, %p2060;
	@%p2061 bra 	$L__BB2_214;
	sqrt.rn.f32 	%f8527, %f2069;
	add.f32 	%f8528, %f2069, %f6;
	div.rn.f32 	%f8529, %f5, %f8528;
	min.f32 	%f2071, %f8529, %f7;
	abs.f32 	%f8530, %f2071;
	setp.equ.f32 	%p2062, %f8530, 0f7F800000;
	setp.leu.f32 	%p2063, %f8527, 0f00000000;
	or.pred  	%p2064, %p2062, %p2063;
	@%p2064 bra 	$L__BB2_214;
	div.rn.f32 	%f8531, %f2071, %f8527;
	fma.rn.f32 	%f10272, %f2066, %f8531, %f10272;
	fma.rn.f32 	%f10273, %f2067, %f8531, %f10273;
	fma.rn.f32 	%f10274, %f2068, %f8531, %f10274;
$L__BB2_214:
	ld.global.nc.u32 	%r432, [%rd77+-4];
	setp.eq.s32 	%p2065, %r4, %r432;
	@%p2065 bra 	$L__BB2_218;
	mul.wide.s32 	%rd1704, %r432, 4;
	add.s64 	%rd1705, %rd10, %rd1704;
	ld.global.nc.f32 	%f8532, [%rd1705];
	add.s64 	%rd1706, %rd9, %rd1704;
	ld.global.nc.f32 	%f8533, [%rd1706];
	add.s64 	%rd1707, %rd8, %rd1704;
	ld.global.nc.f32 	%f8534, [%rd1707];
	sub.f32 	%f2078, %f1, %f8532;
	sub.f32 	%f2079, %f2, %f8533;
	sub.f32 	%f2080, %f3, %f8534;
	mul.f32 	%f8535, %f2080, %f2080;
	fma.rn.f32 	%f8536, %f2079, %f2079, %f8535;
	fma.rn.f32 	%f2081, %f2078, %f2078, %f8536;
	setp.geu.f32 	%p2066, %f2081, %f4;
	setp.leu.f32 	%p2067, %f2081, 0f358637BD;
	or.pred  	%p2068, %p2066, %p2067;
	@%p2068 bra 	$L__BB2_218;
	sqrt.rn.f32 	%f8537, %f2081;
	add.f32 	%f8538, %f2081, %f6;
	div.rn.f32 	%f8539, %f5, %f8538;
	min.f32 	%f2083, %f8539, %f7;
	abs.f32 	%f8540, %f2083;
	setp.equ.f32 	%p2069, %f8540, 0f7F800000;
	setp.leu.f32 	%p2070, %f8537, 0f00000000;
	or.pred  	%p2071, %p2069, %p2070;
	@%p2071 bra 	$L__BB2_218;
	div.rn.f32 	%f8541, %f2083, %f8537;
	fma.rn.f32 	%f10272, %f2078, %f8541, %f10272;
	fma.rn.f32 	%f10273, %f2079, %f8541, %f10273;
	fma.rn.f32 	%f10274, %f2080, %f8541, %f10274;
$L__BB2_218:
	ld.global.nc.u32 	%r433, [%rd77];
	setp.eq.s32 	%p2072, %r4, %r433;
	@%p2072 bra 	$L__BB2_222;
	mul.wide.s32 	%rd1708, %r433, 4;
	add.s64 	%rd1709, %rd10, %rd1708;
	ld.global.nc.f32 	%f8542, [%rd1709];
	add.s64 	%rd1710, %rd9, %rd1708;
	ld.global.nc.f32 	%f8543, [%rd1710];
	add.s64 	%rd1711, %rd8, %rd1708;
	ld.global.nc.f32 	%f8544, [%rd1711];
	sub.f32 	%f2090, %f1, %f8542;
	sub.f32 	%f2091, %f2, %f8543;
	sub.f32 	%f2092, %f3, %f8544;
	mul.f32 	%f8545, %f2092, %f2092;
	fma.rn.f32 	%f8546, %f2091, %f2091, %f8545;
	fma.rn.f32 	%f2093, %f2090, %f2090, %f8546;
	setp.geu.f32 	%p2073, %f2093, %f4;
	setp.leu.f32 	%p2074, %f2093, 0f358637BD;
	or.pred  	%p2075, %p2073, %p2074;
	@%p2075 bra 	$L__BB2_222;
	sqrt.rn.f32 	%f8547, %f2093;
	add.f32 	%f8548, %f2093, %f6;
	div.rn.f32 	%f8549, %f5, %f8548;
	min.f32 	%f2095, %f8549, %f7;
	abs.f32 	%f8550, %f2095;
	setp.equ.f32 	%p2076, %f8550, 0f7F800000;
	setp.leu.f32 	%p2077, %f8547, 0f00000000;
	or.pred  	%p2078, %p2076, %p2077;
	@%p2078 bra 	$L__BB2_222;
	div.rn.f32 	%f8551, %f2095, %f8547;
	fma.rn.f32 	%f10272, %f2090, %f8551, %f10272;
	fma.rn.f32 	%f10273, %f2091, %f8551, %f10273;
	fma.rn.f32 	%f10274, %f2092, %f8551, %f10274;
$L__BB2_222:
	ld.global.nc.u32 	%r434, [%rd77+4];
	setp.eq.s32 	%p2079, %r4, %r434;
	@%p2079 bra 	$L__BB2_226;
	mul.wide.s32 	%rd1712, %r434, 4;
	add.s64 	%rd1713, %rd10, %rd1712;
	ld.global.nc.f32 	%f8552, [%rd1713];
	add.s64 	%rd1714, %rd9, %rd1712;
	ld.global.nc.f32 	%f8553, [%rd1714];
	add.s64 	%rd1715, %rd8, %rd1712;
	ld.global.nc.f32 	%f8554, [%rd1715];
	sub.f32 	%f2102, %f1, %f8552;
	sub.f32 	%f2103, %f2, %f8553;
	sub.f32 	%f2104, %f3, %f8554;
	mul.f32 	%f8555, %f2104, %f2104;
	fma.rn.f32 	%f8556, %f2103, %f2103, %f8555;
	fma.rn.f32 	%f2105, %f2102, %f2102, %f8556;
	setp.geu.f32 	%p2080, %f2105, %f4;
	setp.leu.f32 	%p2081, %f2105, 0f358637BD;
	or.pred  	%p2082, %p2080, %p2081;
	@%p2082 bra 	$L__BB2_226;
	sqrt.rn.f32 	%f8557, %f2105;
	add.f32 	%f8558, %f2105, %f6;
	div.rn.f32 	%f8559, %f5, %f8558;
	min.f32 	%f2107, %f8559, %f7;
	abs.f32 	%f8560, %f2107;
	setp.equ.f32 	%p2083, %f8560, 0f7F800000;
	setp.leu.f32 	%p2084, %f8557, 0f00000000;
	or.pred  	%p2085, %p2083, %p2084;
	@%p2085 bra 	$L__BB2_226;
	div.rn.f32 	%f8561, %f2107, %f8557;
	fma.rn.f32 	%f10272, %f2102, %f8561, %f10272;
	fma.rn.f32 	%f10273, %f2103, %f8561, %f10273;
	fma.rn.f32 	%f10274, %f2104, %f8561, %f10274;
$L__BB2_226:
	add.s32 	%r1392, %r1392, 4;
	add.s32 	%r1393, %r1393, 4;
	setp.ne.s32 	%p2086, %r1393, 0;
	@%p2086 bra 	$L__BB2_210;
$L__BB2_227:
	setp.gt.s32 	%p2087, %r480, -1;
	and.pred  	%p9, %p2087, %p7;
	setp.gt.s32 	%p2088, %r7, 0;
	setp.le.s32 	%p2089, %r7, %r1118;
	and.pred  	%p2090, %p2088, %p2089;
	and.pred  	%p2091, %p9, %p2090;
	not.pred 	%p2092, %p2091;
	@%p2092 bra 	$L__BB2_264;
	add.s32 	%r1247, %r5, %r417;
	mul.wide.s32 	%rd1716, %r1247, 4;
	add.s64 	%rd1717, %rd7, %rd1716;
	ld.global.nc.u32 	%r437, [%rd1717];
	add.s64 	%rd1718, %rd6, %rd1716;
	ld.global.nc.u32 	%r438, [%rd1718];
	setp.ge.s32 	%p2093, %r437, %r438;
	@%p2093 bra 	$L__BB2_264;
	sub.s32 	%r1248, %r438, %r437;
	and.b32  	%r439, %r1248, 3;
	setp.eq.s32 	%p2094, %r439, 0;
	mov.u32 	%r1395, %r437;
	@%p2094 bra 	$L__BB2_245;
	mul.wide.s32 	%rd1719, %r437, 4;
	add.s64 	%rd78, %rd5, %rd1719;
	ld.global.nc.u32 	%r440, [%rd78];
	setp.eq.s32 	%p2095, %r4, %r440;
	@%p2095 bra 	$L__BB2_234;
	mul.wide.s32 	%rd1720, %r440, 4;
	add.s64 	%rd1721, %rd10, %rd1720;
	ld.global.nc.f32 	%f8563, [%rd1721];
	add.s64 	%rd1722, %rd9, %rd1720;
	ld.global.nc.f32 	%f8564, [%rd1722];
	add.s64 	%rd1723, %rd8, %rd1720;
	ld.global.nc.f32 	%f8565, [%rd1723];
	sub.f32 	%f2117, %f1, %f8563;
	sub.f32 	%f2118, %f2, %f8564;
	sub.f32 	%f2119, %f3, %f8565;
	mul.f32 	%f8566, %f2119, %f2119;
	fma.rn.f32 	%f8567, %f2118, %f2118, %f8566;
	fma.rn.f32 	%f2120, %f2117, %f2117, %f8567;
	setp.geu.f32 	%p2096, %f2120, %f4;
	setp.leu.f32 	%p2097, %f2120, 0f358637BD;
	or.pred  	%p2098, %p2096, %p2097;
	@%p2098 bra 	$L__BB2_234;
	sqrt.rn.f32 	%f8568, %f2120;
	add.f32 	%f8569, %f2120, %f6;
	div.rn.f32 	%f8570, %f5, %f8569;
	min.f32 	%f2122, %f8570, %f7;
	abs.f32 	%f8571, %f2122;
	setp.equ.f32 	%p2099, %f8571, 0f7F800000;
	setp.leu.f32 	%p2100, %f8568, 0f00000000;
	or.pred  	%p2101, %p2099, %p2100;
	@%p2101 bra 	$L__BB2_234;
	div.rn.f32 	%f8572, %f2122, %f8568;
	fma.rn.f32 	%f10272, %f2117, %f8572, %f10272;
	fma.rn.f32 	%f10273, %f2118, %f8572, %f10273;
	fma.rn.f32 	%f10274, %f2119, %f8572, %f10274;
$L__BB2_234:
	add.s32 	%r1395, %r437, 1;
	setp.eq.s32 	%p2102, %r439, 1;
	@%p2102 bra 	$L__BB2_245;
	ld.global.nc.u32 	%r442, [%rd78+4];
	setp.eq.s32 	%p2103, %r4, %r442;
	@%p2103 bra 	$L__BB2_239;
	mul.wide.s32 	%rd1724, %r442, 4;
	add.s64 	%rd1725, %rd10, %rd1724;
	ld.global.nc.f32 	%f8573, [%rd1725];
	add.s64 	%rd1726, %rd9, %rd1724;
	ld.global.nc.f32 	%f8574, [%rd1726];
	add.s64 	%rd1727, %rd8, %rd1724;
	ld.global.nc.f32 	%f8575, [%rd1727];
	sub.f32 	%f2129, %f1, %f8573;
	sub.f32 	%f2130, %f2, %f8574;
	sub.f32 	%f2131, %f3, %f8575;
	mul.f32 	%f8576, %f2131, %f2131;
	fma.rn.f32 	%f8577, %f2130, %f2130, %f8576;
	fma.rn.f32 	%f2132, %f2129, %f2129, %f8577;
	setp.geu.f32 	%p2104, %f2132, %f4;
	setp.leu.f32 	%p2105, %f2132, 0f358637BD;
	or.pred  	%p2106, %p2104, %p2105;
	@%p2106 bra 	$L__BB2_239;
	sqrt.rn.f32 	%f8578, %f2132;
	add.f32 	%f8579, %f2132, %f6;
	div.rn.f32 	%f8580, %f5, %f8579;
	min.f32 	%f2134, %f8580, %f7;
	abs.f32 	%f8581, %f2134;
	setp.equ.f32 	%p2107, %f8581, 0f7F800000;
	setp.leu.f32 	%p2108, %f8578, 0f00000000;
	or.pred  	%p2109, %p2107, %p2108;
	@%p2109 bra 	$L__BB2_239;
	div.rn.f32 	%f8582, %f2134, %f8578;
	fma.rn.f32 	%f10272, %f2129, %f8582, %f10272;
	fma.rn.f32 	%f10273, %f2130, %f8582, %f10273;
	fma.rn.f32 	%f10274, %f2131, %f8582, %f10274;
$L__BB2_239:
	add.s32 	%r1395, %r437, 2;
	setp.eq.s32 	%p2110, %r439, 2;
	@%p2110 bra 	$L__BB2_245;
	ld.global.nc.u32 	%r444, [%rd78+8];
	setp.eq.s32 	%p2111, %r4, %r444;
	@%p2111 bra 	$L__BB2_244;
	mul.wide.s32 	%rd1728, %r444, 4;
	add.s64 	%rd1729, %rd10, %rd1728;
	ld.global.nc.f32 	%f8583, [%rd1729];
	add.s64 	%rd1730, %rd9, %rd1728;
	ld.global.nc.f32 	%f8584, [%rd1730];
	add.s64 	%rd1731, %rd8, %rd1728;
	ld.global.nc.f32 	%f8585, [%rd1731];
	sub.f32 	%f2141, %f1, %f8583;
	sub.f32 	%f2142, %f2, %f8584;
	sub.f32 	%f2143, %f3, %f8585;
	mul.f32 	%f8586, %f2143, %f2143;
	fma.rn.f32 	%f8587, %f2142, %f2142, %f8586;
	fma.rn.f32 	%f2144, %f2141, %f2141, %f8587;
	setp.geu.f32 	%p2112, %f2144, %f4;
	setp.leu.f32 	%p2113, %f2144, 0f358637BD;
	or.pred  	%p2114, %p2112, %p2113;
	@%p2114 bra 	$L__BB2_244;
	sqrt.rn.f32 	%f8588, %f2144;
	add.f32 	%f8589, %f2144, %f6;
	div.rn.f32 	%f8590, %f5, %f8589;
	min.f32 	%f2146, %f8590, %f7;
	abs.f32 	%f8591, %f2146;
	setp.equ.f32 	%p2115, %f8591, 0f7F800000;
	setp.leu.f32 	%p2116, %f8588, 0f00000000;
	or.pred  	%p2117, %p2115, %p2116;
	@%p2117 bra 	$L__BB2_244;
	div.rn.f32 	%f8592, %f2146, %f8588;
	fma.rn.f32 	%f10272, %f2141, %f8592, %f10272;
	fma.rn.f32 	%f10273, %f2142, %f8592, %f10273;
	fma.rn.f32 	%f10274, %f2143, %f8592, %f10274;
$L__BB2_244:
	add.s32 	%r1395, %r437, 3;
$L__BB2_245:
	sub.s32 	%r1249, %r437, %r438;
	setp.gt.u32 	%p2118, %r1249, -4;
	@%p2118 bra 	$L__BB2_264;
	sub.s32 	%r1396, %r1395, %r438;
	add.s64 	%rd79, %rd5, 8;
$L__BB2_247:
	mul.wide.s32 	%rd1732, %r1395, 4;
	add.s64 	%rd80, %rd79, %rd1732;
	ld.global.nc.u32 	%r450, [%rd80+-8];
	setp.eq.s32 	%p2119, %r4, %r450;
	@%p2119 bra 	$L__BB2_251;
	mul.wide.s32 	%rd1733, %r450, 4;
	add.s64 	%rd1734, %rd10, %rd1733;
	ld.global.nc.f32 	%f8593, [%rd1734];
	add.s64 	%rd1735, %rd9, %rd1733;
	ld.global.nc.f32 	%f8594, [%rd1735];
	add.s64 	%rd1736, %rd8, %rd1733;
	ld.global.nc.f32 	%f8595, [%rd1736];
	sub.f32 	%f2162, %f1, %f8593;
	sub.f32 	%f2163, %f2, %f8594;
	sub.f32 	%f2164, %f3, %f8595;
	mul.f32 	%f8596, %f2164, %f2164;
	fma.rn.f32 	%f8597, %f2163, %f2163, %f8596;
	fma.rn.f32 	%f2165, %f2162, %f2162, %f8597;
	setp.geu.f32 	%p2120, %f2165, %f4;
	setp.leu.f32 	%p2121, %f2165, 0f358637BD;
	or.pred  	%p2122, %p2120, %p2121;
	@%p2122 bra 	$L__BB2_251;
	sqrt.rn.f32 	%f8598, %f2165;
	add.f32 	%f8599, %f2165, %f6;
	div.rn.f32 	%f8600, %f5, %f8599;
	min.f32 	%f2167, %f8600, %f7;
	abs.f32 	%f8601, %f2167;
	setp.equ.f32 	%p2123, %f8601, 0f7F800000;
	setp.leu.f32 	%p2124, %f8598, 0f00000000;
	or.pred  	%p2125, %p2123, %p2124;
	@%p2125 bra 	$L__BB2_251;
	div.rn.f32 	%f8602, %f2167, %f8598;
	fma.rn.f32 	%f10272, %f2162, %f8602, %f10272;
	fma.rn.f32 	%f10273, %f2163, %f8602, %f10273;
	fma.rn.f32 	%f10274, %f2164, %f8602, %f10274;
$L__BB2_251:
	ld.global.nc.u32 	%r451, [%rd80+-4];
	setp.eq.s32 	%p2126, %r4, %r451;
	@%p2126 bra 	$L__BB2_255;
	mul.wide.s32 	%rd1737, %r451, 4;
	add.s64 	%rd1738, %rd10, %rd1737;
	ld.global.nc.f32 	%f8603, [%rd1738];
	add.s64 	%rd1739, %rd9, %rd1737;
	ld.global.nc.f32 	%f8604, [%rd1739];
	add.s64 	%rd1740, %rd8, %rd1737;
	ld.global.nc.f32 	%f8605, [%rd1740];
	sub.f32 	%f2174, %f1, %f8603;
	sub.f32 	%f2175, %f2, %f8604;
	sub.f32 	%f2176, %f3, %f8605;
	mul.f32 	%f8606, %f2176, %f2176;
	fma.rn.f32 	%f8607, %f2175, %f2175, %f8606;
	fma.rn.f32 	%f2177, %f2174, %f2174, %f8607;
	setp.geu.f32 	%p2127, %f2177, %f4;
	setp.leu.f32 	%p2128, %f2177, 0f358637BD;
	or.pred  	%p2129, %p2127, %p2128;
	@%p2129 bra 	$L__BB2_255;
	sqrt.rn.f32 	%f8608, %f2177;
	add.f32 	%f8609, %f2177, %f6;
	div.rn.f32 	%f8610, %f5, %f8609;
	min.f32 	%f2179, %f8610, %f7;
	abs.f32 	%f8611, %f2179;
	setp.equ.f32 	%p2130, %f8611, 0f7F800000;
	setp.leu.f32 	%p2131, %f8608, 0f00000000;
	or.pred  	%p2132, %p2130, %p2131;
	@%p2132 bra 	$L__BB2_255;
	div.rn.f32 	%f8612, %f2179, %f8608;
	fma.rn.f32 	%f10272, %f2174, %f8612, %f10272;
	fma.rn.f32 	%f10273, %f2175, %f8612, %f10273;
	fma.rn.f32 	%f10274, %f2176, %f8612, %f10274;
$L__BB2_255:
	ld.global.nc.u32 	%r452, [%rd80];
	setp.eq.s32 	%p2133, %r4, %r452;
	@%p2133 bra 	$L__BB2_259;
	mul.wide.s32 	%rd1741, %r452, 4;
	add.s64 	%rd1742, %rd10, %rd1741;
	ld.global.nc.f32 	%f8613, [%rd1742];
	add.s64 	%rd1743, %rd9, %rd1741;
	ld.global.nc.f32 	%f8614, [%rd1743];
	add.s64 	%rd1744, %rd8, %rd1741;
	ld.global.nc.f32 	%f8615, [%rd1744];
	sub.f32 	%f2186, %f1, %f8613;
	sub.f32 	%f2187, %f2, %f8614;
	sub.f32 	%f2188, %f3, %f8615;
	mul.f32 	%f8616, %f2188, %f2188;
	fma.rn.f32 	%f8617, %f2187, %f2187, %f8616;
	fma.rn.f32 	%f2189, %f2186, %f2186, %f8617;
	setp.geu.f32 	%p2134, %f2189, %f4;
	setp.leu.f32 	%p2135, %f2189, 0f358637BD;
	or.pred  	%p2136, %p2134, %p2135;
	@%p2136 bra 	$L__BB2_259;
	sqrt.rn.f32 	%f8618, %f2189;
	add.f32 	%f8619, %f2189, %f6;
	div.rn.f32 	%f8620, %f5, %f8619;
	min.f32 	%f2191, %f8620, %f7;
	abs.f32 	%f8621, %f2191;
	setp.equ.f32 	%p2137, %f8621, 0f7F800000;
	setp.leu.f32 	%p2138, %f8618, 0f00000000;
	or.pred  	%p2139, %p2137, %p2138;
	@%p2139 bra 	$L__BB2_259;
	div.rn.f32 	%f8622, %f2191, %f8618;
	fma.rn.f32 	%f10272, %f2186, %f8622, %f10272;
	fma.rn.f32 	%f10273, %f2187, %f8622, %f10273;
	fma.rn.f32 	%f10274, %f2188, %f8622, %f10274;
$L__BB2_259:
	ld.global.nc.u32 	%r453, [%rd80+4];
	setp.eq.s32 	%p2140, %r4, %r453;
	@%p2140 bra 	$L__BB2_263;
	mul.wide.s32 	%rd1745, %r453, 4;
	add.s64 	%rd1746, %rd10, %rd1745;
	ld.global.nc.f32 	%f8623, [%rd1746];
	add.s64 	%rd1747, %rd9, %rd1745;
	ld.global.nc.f32 	%f8624, [%rd1747];
	add.s64 	%rd1748, %rd8, %rd1745;
	ld.global.nc.f32 	%f8625, [%rd1748];
	sub.f32 	%f2198, %f1, %f8623;
	sub.f32 	%f2199, %f2, %f8624;
	sub.f32 	%f2200, %f3, %f8625;
	mul.f32 	%f8626, %f2200, %f2200;
	fma.rn.f32 	%f8627, %f2199, %f2199, %f8626;
	fma.rn.f32 	%f2201, %f2198, %f2198, %f8627;
	setp.geu.f32 	%p2141, %f2201, %f4;
	setp.leu.f32 	%p2142, %f2201, 0f358637BD;
	or.pred  	%p2143, %p2141, %p2142;
	@%p2143 bra 	$L__BB2_263;
	sqrt.rn.f32 	%f8628, %f2201;
	add.f32 	%f8629, %f2201, %f6;
	div.rn.f32 	%f8630, %f5, %f8629;
	min.f32 	%f2203, %f8630, %f7;
	abs.f32 	%f8631, %f2203;
	setp.equ.f32 	%p2144, %f8631, 0f7F800000;
	setp.leu.f32 	%p2145, %f8628, 0f00000000;
	or.pred  	%p2146, %p2144, %p2145;
	@%p2146 bra 	$L__BB2_263;
	div.rn.f32 	%f8632, %f2203, %f8628;
	fma.rn.f32 	%f10272, %f2198, %f8632, %f10272;
	fma.rn.f32 	%f10273, %f2199, %f8632, %f10273;
	fma.rn.f32 	%f10274, %f2200, %f8632, %f10274;
$L__BB2_263:
	add.s32 	%r1395, %r1395, 4;
	add.s32 	%r1396, %r1396, 4;
	setp.ne.s32 	%p2147, %r1396, 0;
	@%p2147 bra 	$L__BB2_247;
$L__BB2_264:
	setp.gt.s32 	%p2148, %r5, -2;
	setp.lt.s32 	%p2149, %r500, %r1116;
	and.pred  	%p2150, %p2148, %p2149;
	and.pred  	%p10, %p2150, %p7;
	setp.gt.s32 	%p2151, %r7, 0;
	setp.le.s32 	%p2152, %r7, %r1118;
	and.pred  	%p2153, %p2151, %p2152;
	and.pred  	%p2154, %p10, %p2153;
	not.pred 	%p2155, %p2154;
	@%p2155 bra 	$L__BB2_301;
	add.s32 	%r1250, %r500, %r417;
	mul.wide.s32 	%rd1749, %r1250, 4;
	add.s64 	%rd1750, %rd7, %rd1749;
	ld.global.nc.u32 	%r456, [%rd1750];
	add.s64 	%rd1751, %rd6, %rd1749;
	ld.global.nc.u32 	%r457, [%rd1751];
	setp.ge.s32 	%p2156, %r456, %r457;
	@%p2156 bra 	$L__BB2_301;
	sub.s32 	%r1251, %r457, %r456;
	and.b32  	%r458, %r1251, 3;
	setp.eq.s32 	%p2157, %r458, 0;
	mov.u32 	%r1398, %r456;
	@%p2157 bra 	$L__BB2_282;
	mul.wide.s32 	%rd1752, %r456, 4;
	add.s64 	%rd81, %rd5, %rd1752;
	ld.global.nc.u32 	%r459, [%rd81];
	setp.eq.s32 	%p2158, %r4, %r459;
	@%p2158 bra 	$L__BB2_271;
	mul.wide.s32 	%rd1753, %r459, 4;
	add.s64 	%rd1754, %rd10, %rd1753;
	ld.global.nc.f32 	%f8634, [%rd1754];
	add.s64 	%rd1755, %rd9, %rd1753;
	ld.global.nc.f32 	%f8635, [%rd1755];
	add.s64 	%rd1756, %rd8, %rd1753;
	ld.global.nc.f32 	%f8636, [%rd1756];
	sub.f32 	%f2213, %f1, %f8634;
	sub.f32 	%f2214, %f2, %f8635;
	sub.f32 	%f2215, %f3, %f8636;
	mul.f32 	%f8637, %f2215, %f2215;
	fma.rn.f32 	%f8638, %f2214, %f2214, %f8637;
	fma.rn.f32 	%f2216, %f2213, %f2213, %f8638;
	setp.geu.f32 	%p2159, %f2216, %f4;
	setp.leu.f32 	%p2160, %f2216, 0f358637BD;
	or.pred  	%p2161, %p2159, %p2160;
	@%p2161 bra 	$L__BB2_271;
	sqrt.rn.f32 	%f8639, %f2216;
	add.f32 	%f8640, %f2216, %f6;
	div.rn.f32 	%f8641, %f5, %f8640;
	min.f32 	%f2218, %f8641, %f7;
	abs.f32 	%f8642, %f2218;
	setp.equ.f32 	%p2162, %f8642, 0f7F800000;
	setp.leu.f32 	%p2163, %f8639, 0f00000000;
	or.pred  	%p2164, %p2162, %p2163;
	@%p2164 bra 	$L__BB2_271;
	div.rn.f32 	%f8643, %f2218, %f8639;
	fma.rn.f32 	%f10272, %f2213, %f8643, %f10272;
	fma.rn.f32 	%f10273, %f2214, %f8643, %f10273;
	fma.rn.f32 	%f10274, %f2215, %f8643, %f10274;
$L__BB2_271:
	add.s32 	%r1398, %r456, 1;
	setp.eq.s32 	%p2165, %r458, 1;
	@%p2165 bra 	$L__BB2_282;
	ld.global.nc.u32 	%r461, [%rd81+4];
	setp.eq.s32 	%p2166, %r4, %r461;
	@%p2166 bra 	$L__BB2_276;
	mul.wide.s32 	%rd1757, %r461, 4;
	add.s64 	%rd1758, %rd10, %rd1757;
	ld.global.nc.f32 	%f8644, [%rd1758];
	add.s64 	%rd1759, %rd9, %rd1757;
	ld.global.nc.f32 	%f8645, [%rd1759];
	add.s64 	%rd1760, %rd8, %rd1757;
	ld.global.nc.f32 	%f8646, [%rd1760];
	sub.f32 	%f2225, %f1, %f8644;
	sub.f32 	%f2226, %f2, %f8645;
	sub.f32 	%f2227, %f3, %f8646;
	mul.f32 	%f8647, %f2227, %f2227;
	fma.rn.f32 	%f8648, %f2226, %f2226, %f8647;
	fma.rn.f32 	%f2228, %f2225, %f2225, %f8648;
	setp.geu.f32 	%p2167, %f2228, %f4;
	setp.leu.f32 	%p2168, %f2228, 0f358637BD;
	or.pred  	%p2169, %p2167, %p2168;
	@%p2169 bra 	$L__BB2_276;
	sqrt.rn.f32 	%f8649, %f2228;
	add.f32 	%f8650, %f2228, %f6;
	div.rn.f32 	%f8651, %f5, %f8650;
	min.f32 	%f2230, %f8651, %f7;
	abs.f32 	%f8652, %f2230;
	setp.equ.f32 	%p2170, %f8652, 0f7F800000;
	setp.leu.f32 	%p2171, %f8649, 0f00000000;
	or.pred  	%p2172, %p2170, %p2171;
	@%p2172 bra 	$L__BB2_276;
	div.rn.f32 	%f8653, %f2230, %f8649;
	fma.rn.f32 	%f10272, %f2225, %f8653, %f10272;
	fma.rn.f32 	%f10273, %f2226, %f8653, %f10273;
	fma.rn.f32 	%f10274, %f2227, %f8653, %f10274;
$L__BB2_276:
	add.s32 	%r1398, %r456, 2;
	setp.eq.s32 	%p2173, %r458, 2;
	@%p2173 bra 	$L__BB2_282;
	ld.global.nc.u32 	%r463, [%rd81+8];
	setp.eq.s32 	%p2174, %r4, %r463;
	@%p2174 bra 	$L__BB2_281;
	mul.wide.s32 	%rd1761, %r463, 4;
	add.s64 	%rd1762, %rd10, %rd1761;
	ld.global.nc.f32 	%f8654, [%rd1762];
	add.s64 	%rd1763, %rd9, %rd1761;
	ld.global.nc.f32 	%f8655, [%rd1763];
	add.s64 	%rd1764, %rd8, %rd1761;
	ld.global.nc.f32 	%f8656, [%rd1764];
	sub.f32 	%f2237, %f1, %f8654;
	sub.f32 	%f2238, %f2, %f8655;
	sub.f32 	%f2239, %f3, %f8656;
	mul.f32 	%f8657, %f2239, %f2239;
	fma.rn.f32 	%f8658, %f2238, %f2238, %f8657;
	fma.rn.f32 	%f2240, %f2237, %f2237, %f8658;
	setp.geu.f32 	%p2175, %f2240, %f4;
	setp.leu.f32 	%p2176, %f2240, 0f358637BD;
	or.pred  	%p2177, %p2175, %p2176;
	@%p2177 bra 	$L__BB2_281;
	sqrt.rn.f32 	%f8659, %f2240;
	add.f32 	%f8660, %f2240, %f6;
	div.rn.f32 	%f8661, %f5, %f8660;
	min.f32 	%f2242, %f8661, %f7;
	abs.f32 	%f8662, %f2242;
	setp.equ.f32 	%p2178, %f8662, 0f7F800000;
	setp.leu.f32 	%p2179, %f8659, 0f00000000;
	or.pred  	%p2180, %p2178, %p2179;
	@%p2180 bra 	$L__BB2_281;
	div.rn.f32 	%f8663, %f2242, %f8659;
	fma.rn.f32 	%f10272, %f2237, %f8663, %f10272;
	fma.rn.f32 	%f10273, %f2238, %f8663, %f10273;
	fma.rn.f32 	%f10274, %f2239, %f8663, %f10274;
$L__BB2_281:
	add.s32 	%r1398, %r456, 3;
$L__BB2_282:
	sub.s32 	%r1252, %r456, %r457;
	setp.gt.u32 	%p2181, %r1252, -4;
	@%p2181 bra 	$L__BB2_301;
	sub.s32 	%r1399, %r1398, %r457;
	add.s64 	%rd82, %rd5, 8;
$L__BB2_284:
	mul.wide.s32 	%rd1765, %r1398, 4;
	add.s64 	%rd83, %rd82, %rd1765;
	ld.global.nc.u32 	%r469, [%rd83+-8];
	setp.eq.s32 	%p2182, %r4, %r469;
	@%p2182 bra 	$L__BB2_288;
	mul.wide.s32 	%rd1766, %r469, 4;
	add.s64 	%rd1767, %rd10, %rd1766;
	ld.global.nc.f32 	%f8664, [%rd1767];
	add.s64 	%rd1768, %rd9, %rd1766;
	ld.global.nc.f32 	%f8665, [%rd1768];
	add.s64 	%rd1769, %rd8, %rd1766;
	ld.global.nc.f32 	%f8666, [%rd1769];
	sub.f32 	%f2258, %f1, %f8664;
	sub.f32 	%f2259, %f2, %f8665;
	sub.f32 	%f2260, %f3, %f8666;
	mul.f32 	%f8667, %f2260, %f2260;
	fma.rn.f32 	%f8668, %f2259, %f2259, %f8667;
	fma.rn.f32 	%f2261, %f2258, %f2258, %f8668;
	setp.geu.f32 	%p2183, %f2261, %f4;
	setp.leu.f32 	%p2184, %f2261, 0f358637BD;
	or.pred  	%p2185, %p2183, %p2184;
	@%p2185 bra 	$L__BB2_288;
	sqrt.rn.f32 	%f8669, %f2261;
	add.f32 	%f8670, %f2261, %f6;
	div.rn.f32 	%f8671, %f5, %f8670;
	min.f32 	%f2263, %f8671, %f7;
	abs.f32 	%f8672, %f2263;
	setp.equ.f32 	%p2186, %f8672, 0f7F800000;
	setp.leu.f32 	%p2187, %f8669, 0f00000000;
	or.pred  	%p2188, %p2186, %p2187;
	@%p2188 bra 	$L__BB2_288;
	div.rn.f32 	%f8673, %f2263, %f8669;
	fma.rn.f32 	%f10272, %f2258, %f8673, %f10272;
	fma.rn.f32 	%f10273, %f2259, %f8673, %f10273;
	fma.rn.f32 	%f10274, %f2260, %f8673, %f10274;
$L__BB2_288:
	ld.global.nc.u32 	%r470, [%rd83+-4];
	setp.eq.s32 	%p2189, %r4, %r470;
	@%p2189 bra 	$L__BB2_292;
	mul.wide.s32 	%rd1770, %r470, 4;
	add.s64 	%rd1771, %rd10, %rd1770;
	ld.global.nc.f32 	%f8674, [%rd1771];
	add.s64 	%rd1772, %rd9, %rd1770;
	ld.global.nc.f32 	%f8675, [%rd1772];
	add.s64 	%rd1773, %rd8, %rd1770;
	ld.global.nc.f32 	%f8676, [%rd1773];
	sub.f32 	%f2270, %f1, %f8674;
	sub.f32 	%f2271, %f2, %f8675;
	sub.f32 	%f2272, %f3, %f8676;
	mul.f32 	%f8677, %f2272, %f2272;
	fma.rn.f32 	%f8678, %f2271, %f2271, %f8677;
	fma.rn.f32 	%f2273, %f2270, %f2270, %f8678;
	setp.geu.f32 	%p2190, %f2273, %f4;
	setp.leu.f32 	%p2191, %f2273, 0f358637BD;
	or.pred  	%p2192, %p2190, %p2191;
	@%p2192 bra 	$L__BB2_292;
	sqrt.rn.f32 	%f8679, %f2273;
	add.f32 	%f8680, %f2273, %f6;
	div.rn.f32 	%f8681, %f5, %f8680;
	min.f32 	%f2275, %f8681, %f7;
	abs.f32 	%f8682, %f2275;
	setp.equ.f32 	%p2193, %f8682, 0f7F800000;
	setp.leu.f32 	%p2194, %f8679, 0f00000000;
	or.pred  	%p2195, %p2193, %p2194;
	@%p2195 bra 	$L__BB2_292;
	div.rn.f32 	%f8683, %f2275, %f8679;
	fma.rn.f32 	%f10272, %f2270, %f8683, %f10272;
	fma.rn.f32 	%f10273, %f2271, %f8683, %f10273;
	fma.rn.f32 	%f10274, %f2272, %f8683, %f10274;
$L__BB2_292:
	ld.global.nc.u32 	%r471, [%rd83];
	setp.eq.s32 	%p2196, %r4, %r471;
	@%p2196 bra 	$L__BB2_296;
	mul.wide.s32 	%rd1774, %r471, 4;
	add.s64 	%rd1775, %rd10, %rd1774;
	ld.global.nc.f32 	%f8684, [%rd1775];
	add.s64 	%rd1776, %rd9, %rd1774;
	ld.global.nc.f32 	%f8685, [%rd1776];
	add.s64 	%rd1777, %rd8, %rd1774;
	ld.global.nc.f32 	%f8686, [%rd1777];
	sub.f32 	%f2282, %f1, %f8684;
	sub.f32 	%f2283, %f2, %f8685;
	sub.f32 	%f2284, %f3, %f8686;
	mul.f32 	%f8687, %f2284, %f2284;
	fma.rn.f32 	%f8688, %f2283, %f2283, %f8687;
	fma.rn.f32 	%f2285, %f2282, %f2282, %f8688;
	setp.geu.f32 	%p2197, %f2285, %f4;
	setp.leu.f32 	%p2198, %f2285, 0f358637BD;
	or.pred  	%p2199, %p2197, %p2198;
	@%p2199 bra 	$L__BB2_296;
	sqrt.rn.f32 	%f8689, %f2285;
	add.f32 	%f8690, %f2285, %f6;
	div.rn.f32 	%f8691, %f5, %f8690;
	min.f32 	%f2287, %f8691, %f7;
	abs.f32 	%f8692, %f2287;
	setp.equ.f32 	%p2200, %f8692, 0f7F800000;
	setp.leu.f32 	%p2201, %f8689, 0f00000000;
	or.pred  	%p2202, %p2200, %p2201;
	@%p2202 bra 	$L__BB2_296;
	div.rn.f32 	%f8693, %f2287, %f8689;
	fma.rn.f32 	%f10272, %f2282, %f8693, %f10272;
	fma.rn.f32 	%f10273, %f2283, %f8693, %f10273;
	fma.rn.f32 	%f10274, %f2284, %f8693, %f10274;
$L__BB2_296:
	ld.global.nc.u32 	%r472, [%rd83+4];
	setp.eq.s32 	%p2203, %r4, %r472;
	@%p2203 bra 	$L__BB2_300;
	mul.wide.s32 	%rd1778, %r472, 4;
	add.s64 	%rd1779, %rd10, %rd1778;
	ld.global.nc.f32 	%f8694, [%rd1779];
	add.s64 	%rd1780, %rd9, %rd1778;
	ld.global.nc.f32 	%f8695, [%rd1780];
	add.s64 	%rd1781, %rd8, %rd1778;
	ld.global.nc.f32 	%f8696, [%rd1781];
	sub.f32 	%f2294, %f1, %f8694;
	sub.f32 	%f2295, %f2, %f8695;
	sub.f32 	%f2296, %f3, %f8696;
	mul.f32 	%f8697, %f2296, %f2296;
	fma.rn.f32 	%f8698, %f2295, %f2295, %f8697;
	fma.rn.f32 	%f2297, %f2294, %f2294, %f8698;
	setp.geu.f32 	%p2204, %f2297, %f4;
	setp.leu.f32 	%p2205, %f2297, 0f358637BD;
	or.pred  	%p2206, %p2204, %p2205;
	@%p2206 bra 	$L__BB2_300;
	sqrt.rn.f32 	%f8699, %f2297;
	add.f32 	%f8700, %f2297, %f6;
	div.rn.f32 	%f8701, %f5, %f8700;
	min.f32 	%f2299, %f8701, %f7;
	abs.f32 	%f8702, %f2299;
	setp.equ.f32 	%p2207, %f8702, 0f7F800000;
	setp.leu.f32 	%p2208, %f8699, 0f00000000;
	or.pred  	%p2209, %p2207, %p2208;
	@%p2209 bra 	$L__BB2_300;
	div.rn.f32 	%f8703, %f2299, %f8699;
	fma.rn.f32 	%f10272, %f2294, %f8703, %f10272;
	fma.rn.f32 	%f10273, %f2295, %f8703, %f10273;
	fma.rn.f32 	%f10274, %f2296, %f8703, %f10274;
$L__BB2_300:
	add.s32 	%r1398, %r1398, 4;
	add.s32 	%r1399, %r1399, 4;
	setp.ne.s32 	%p2210, %r1399, 0;
	@%p2210 bra 	$L__BB2_284;
$L__BB2_301:
	setp.gt.s32 	%p2211, %r7, -1;
	setp.lt.s32 	%p2212, %r7, %r1118;
	and.pred  	%p2213, %p2211, %p2212;
	add.s32 	%r476, %r10, %r1117;
	mul.lo.s32 	%r477, %r476, %r1116;
	and.pred  	%p2214, %p3, %p2213;
	@%p2214 bra 	$L__BB2_302;
	bra.uni 	$L__BB2_338;
$L__BB2_302:
	add.s32 	%r1253, %r8, %r477;
	mul.wide.s32 	%rd1782, %r1253, 4;
	add.s64 	%rd1783, %rd7, %rd1782;
	ld.global.nc.u32 	%r12, [%rd1783];
	add.s64 	%rd1784, %rd6, %rd1782;
	ld.global.nc.u32 	%r13, [%rd1784];
	setp.ge.s32 	%p2215, %r12, %r13;
	@%p2215 bra 	$L__BB2_338;
	sub.s32 	%r1254, %r13, %r12;
	and.b32  	%r14, %r1254, 3;
	setp.eq.s32 	%p2216, %r14, 0;
	mov.u32 	%r1329, %r12;
	@%p2216 bra 	$L__BB2_319;
	mul.wide.s32 	%rd1785, %r12, 4;
	add.s64 	%rd12, %rd5, %rd1785;
	ld.global.nc.u32 	%r15, [%rd12];
	setp.eq.s32 	%p2217, %r4, %r15;
	@%p2217 bra 	$L__BB2_308;
	mul.wide.s32 	%rd1786, %r15, 4;
	add.s64 	%rd1787, %rd10, %rd1786;
	ld.global.nc.f32 	%f8705, [%rd1787];
	add.s64 	%rd1788, %rd9, %rd1786;
	ld.global.nc.f32 	%f8706, [%rd1788];
	add.s64 	%rd1789, %rd8, %rd1786;
	ld.global.nc.f32 	%f8707, [%rd1789];
	sub.f32 	%f8, %f1, %f8705;
	sub.f32 	%f9, %f2, %f8706;
	sub.f32 	%f10, %f3, %f8707;
	mul.f32 	%f8708, %f10, %f10;
	fma.rn.f32 	%f8709, %f9, %f9, %f8708;
	fma.rn.f32 	%f11, %f8, %f8, %f8709;
	setp.geu.f32 	%p2218, %f11, %f4;
	setp.leu.f32 	%p2219, %f11, 0f358637BD;
	or.pred  	%p2220, %p2218, %p2219;
	@%p2220 bra 	$L__BB2_308;
	sqrt.rn.f32 	%f8710, %f11;
	add.f32 	%f8711, %f11, %f6;
	div.rn.f32 	%f8712, %f5, %f8711;
	min.f32 	%f13, %f8712, %f7;
	abs.f32 	%f8713, %f13;
	setp.equ.f32 	%p2221, %f8713, 0f7F800000;
	setp.leu.f32 	%p2222, %f8710, 0f00000000;
	or.pred  	%p2223, %p2221, %p2222;
	@%p2223 bra 	$L__BB2_308;
	div.rn.f32 	%f8714, %f13, %f8710;
	fma.rn.f32 	%f10272, %f8, %f8714, %f10272;
	fma.rn.f32 	%f10273, %f9, %f8714, %f10273;
	fma.rn.f32 	%f10274, %f10, %f8714, %f10274;
$L__BB2_308:
	add.s32 	%r1329, %r12, 1;
	setp.eq.s32 	%p2224, %r14, 1;
	@%p2224 bra 	$L__BB2_319;
	ld.global.nc.u32 	%r17, [%rd12+4];
	setp.eq.s32 	%p2225, %r4, %r17;
	@%p2225 bra 	$L__BB2_313;
	mul.wide.s32 	%rd1790, %r17, 4;
	add.s64 	%rd1791, %rd10, %rd1790;
	ld.global.nc.f32 	%f8715, [%rd1791];
	add.s64 	%rd1792, %rd9, %rd1790;
	ld.global.nc.f32 	%f8716, [%rd1792];
	add.s64 	%rd1793, %rd8, %rd1790;
	ld.global.nc.f32 	%f8717, [%rd1793];
	sub.f32 	%f20, %f1, %f8715;
	sub.f32 	%f21, %f2, %f8716;
	sub.f32 	%f22, %f3, %f8717;
	mul.f32 	%f8718, %f22, %f22;
	fma.rn.f32 	%f8719, %f21, %f21, %f8718;
	fma.rn.f32 	%f23, %f20, %f20, %f8719;
	setp.geu.f32 	%p2226, %f23, %f4;
	setp.leu.f32 	%p2227, %f23, 0f358637BD;
	or.pred  	%p2228, %p2226, %p2227;
	@%p2228 bra 	$L__BB2_313;
	sqrt.rn.f32 	%f8720, %f23;
	add.f32 	%f8721, %f23, %f6;
	div.rn.f32 	%f8722, %f5, %f8721;
	min.f32 	%f25, %f8722, %f7;
	abs.f32 	%f8723, %f25;
	setp.equ.f32 	%p2229, %f8723, 0f7F800000;
	setp.leu.f32 	%p2230, %f8720, 0f00000000;
	or.pred  	%p2231, %p2229, %p2230;
	@%p2231 bra 	$L__BB2_313;
	div.rn.f32 	%f8724, %f25, %f8720;
	fma.rn.f32 	%f10272, %f20, %f8724, %f10272;
	fma.rn.f32 	%f10273, %f21, %f8724, %f10273;
	fma.rn.f32 	%f10274, %f22, %f8724, %f10274;
$L__BB2_313:
	add.s32 	%r1329, %r12, 2;
	setp.eq.s32 	%p2232, %r14, 2;
	@%p2232 bra 	$L__BB2_319;
	ld.global.nc.u32 	%r19, [%rd12+8];
	setp.eq.s32 	%p2233, %r4, %r19;
	@%p2233 bra 	$L__BB2_318;
	mul.wide.s32 	%rd1794, %r19, 4;
	add.s64 	%rd1795, %rd10, %rd1794;
	ld.global.nc.f32 	%f8725, [%rd1795];
	add.s64 	%rd1796, %rd9, %rd1794;
	ld.global.nc.f32 	%f8726, [%rd1796];
	add.s64 	%rd1797, %rd8, %rd1794;
	ld.global.nc.f32 	%f8727, [%rd1797];
	sub.f32 	%f32, %f1, %f8725;
	sub.f32 	%f33, %f2, %f8726;
	sub.f32 	%f34, %f3, %f8727;
	mul.f32 	%f8728, %f34, %f34;
	fma.rn.f32 	%f8729, %f33, %f33, %f8728;
	fma.rn.f32 	%f35, %f32, %f32, %f8729;
	setp.geu.f32 	%p2234, %f35, %f4;
	setp.leu.f32 	%p2235, %f35, 0f358637BD;
	or.pred  	%p2236, %p2234, %p2235;
	@%p2236 bra 	$L__BB2_318;
	sqrt.rn.f32 	%f8730, %f35;
	add.f32 	%f8731, %f35, %f6;
	div.rn.f32 	%f8732, %f5, %f8731;
	min.f32 	%f37, %f8732, %f7;
	abs.f32 	%f8733, %f37;
	setp.equ.f32 	%p2237, %f8733, 0f7F800000;
	setp.leu.f32 	%p2238, %f8730, 0f00000000;
	or.pred  	%p2239, %p2237, %p2238;
	@%p2239 bra 	$L__BB2_318;
	div.rn.f32 	%f8734, %f37, %f8730;
	fma.rn.f32 	%f10272, %f32, %f8734, %f10272;
	fma.rn.f32 	%f10273, %f33, %f8734, %f10273;
	fma.rn.f32 	%f10274, %f34, %f8734, %f10274;
$L__BB2_318:
	add.s32 	%r1329, %r12, 3;
$L__BB2_319:
	sub.s32 	%r1255, %r12, %r13;
	setp.gt.u32 	%p2240, %r1255, -4;
	@%p2240 bra 	$L__BB2_338;
	sub.s32 	%r1330, %r1329, %r13;
	add.s64 	%rd13, %rd5, 8;
$L__BB2_321:
	mul.wide.s32 	%rd1798, %r1329, 4;
	add.s64 	%rd14, %rd13, %rd1798;
	ld.global.nc.u32 	%r25, [%rd14+-8];
	setp.eq.s32 	%p2241, %r4, %r25;
	@%p2241 bra 	$L__BB2_325;
	mul.wide.s32 	%rd1799, %r25, 4;
	add.s64 	%rd1800, %rd10, %rd1799;
	ld.global.nc.f32 	%f8735, [%rd1800];
	add.s64 	%rd1801, %rd9, %rd1799;
	ld.global.nc.f32 	%f8736, [%rd1801];
	add.s64 	%rd1802, %rd8, %rd1799;
	ld.global.nc.f32 	%f8737, [%rd1802];
	sub.f32 	%f53, %f1, %f8735;
	sub.f32 	%f54, %f2, %f8736;
	sub.f32 	%f55, %f3, %f8737;
	mul.f32 	%f8738, %f55, %f55;
	fma.rn.f32 	%f8739, %f54, %f54, %f8738;
	fma.rn.f32 	%f56, %f53, %f53, %f8739;
	setp.geu.f32 	%p2242, %f56, %f4;
	setp.leu.f32 	%p2243, %f56, 0f358637BD;
	or.pred  	%p2244, %p2242, %p2243;
	@%p2244 bra 	$L__BB2_325;
	sqrt.rn.f32 	%f8740, %f56;
	add.f32 	%f8741, %f56, %f6;
	div.rn.f32 	%f8742, %f5, %f8741;
	min.f32 	%f58, %f8742, %f7;
	abs.f32 	%f8743, %f58;
	setp.equ.f32 	%p2245, %f8743, 0f7F800000;
	setp.leu.f32 	%p2246, %f8740, 0f00000000;
	or.pred  	%p2247, %p2245, %p2246;
	@%p2247 bra 	$L__BB2_325;
	div.rn.f32 	%f8744, %f58, %f8740;
	fma.rn.f32 	%f10272, %f53, %f8744, %f10272;
	fma.rn.f32 	%f10273, %f54, %f8744, %f10273;
	fma.rn.f32 	%f10274, %f55, %f8744, %f10274;
$L__BB2_325:
	ld.global.nc.u32 	%r26, [%rd14+-4];
	setp.eq.s32 	%p2248, %r4, %r26;
	@%p2248 bra 	$L__BB2_329;
	mul.wide.s32 	%rd1803, %r26, 4;
	add.s64 	%rd1804, %rd10, %rd1803;
	ld.global.nc.f32 	%f8745, [%rd1804];
	add.s64 	%rd1805, %rd9, %rd1803;
	ld.global.nc.f32 	%f8746, [%rd1805];
	add.s64 	%rd1806, %rd8, %rd1803;
	ld.global.nc.f32 	%f8747, [%rd1806];
	sub.f32 	%f65, %f1, %f8745;
	sub.f32 	%f66, %f2, %f8746;
	sub.f32 	%f67, %f3, %f8747;
	mul.f32 	%f8748, %f67, %f67;
	fma.rn.f32 	%f8749, %f66, %f66, %f8748;
	fma.rn.f32 	%f68, %f65, %f65, %f8749;
	setp.geu.f32 	%p2249, %f68, %f4;
	setp.leu.f32 	%p2250, %f68, 0f358637BD;
	or.pred  	%p2251, %p2249, %p2250;
	@%p2251 bra 	$L__BB2_329;
	sqrt.rn.f32 	%f8750, %f68;
	add.f32 	%f8751, %f68, %f6;
	div.rn.f32 	%f8752, %f5, %f8751;
	min.f32 	%f70, %f8752, %f7;
	abs.f32 	%f8753, %f70;
	setp.equ.f32 	%p2252, %f8753, 0f7F800000;
	setp.leu.f32 	%p2253, %f8750, 0f00000000;
	or.pred  	%p2254, %p2252, %p2253;
	@%p2254 bra 	$L__BB2_329;
	div.rn.f32 	%f8754, %f70, %f8750;
	fma.rn.f32 	%f10272, %f65, %f8754, %f10272;
	fma.rn.f32 	%f10273, %f66, %f8754, %f10273;
	fma.rn.f32 	%f10274, %f67, %f8754, %f10274;
$L__BB2_329:
	ld.global.nc.u32 	%r27, [%rd14];
	setp.eq.s32 	%p2255, %r4, %r27;
	@%p2255 bra 	$L__BB2_333;
	mul.wide.s32 	%rd1807, %r27, 4;
	add.s64 	%rd1808, %rd10, %rd1807;
	ld.global.nc.f32 	%f8755, [%rd1808];
	add.s64 	%rd1809, %rd9, %rd1807;
	ld.global.nc.f32 	%f8756, [%rd1809];
	add.s64 	%rd1810, %rd8, %rd1807;
	ld.global.nc.f32 	%f8757, [%rd1810];
	sub.f32 	%f77, %f1, %f8755;
	sub.f32 	%f78, %f2, %f8756;
	sub.f32 	%f79, %f3, %f8757;
	mul.f32 	%f8758, %f79, %f79;
	fma.rn.f32 	%f8759, %f78, %f78, %f8758;
	fma.rn.f32 	%f80, %f77, %f77, %f8759;
	setp.geu.f32 	%p2256, %f80, %f4;
	setp.leu.f32 	%p2257, %f80, 0f358637BD;
	or.pred  	%p2258, %p2256, %p2257;
	@%p2258 bra 	$L__BB2_333;
	sqrt.rn.f32 	%f8760, %f80;
	add.f32 	%f8761, %f80, %f6;
	div.rn.f32 	%f8762, %f5, %f8761;
	min.f32 	%f82, %f8762, %f7;
	abs.f32 	%f8763, %f82;
	setp.equ.f32 	%p2259, %f8763, 0f7F800000;
	setp.leu.f32 	%p2260, %f8760, 0f00000000;
	or.pred  	%p2261, %p2259, %p2260;
	@%p2261 bra 	$L__BB2_333;
	div.rn.f32 	%f8764, %f82, %f8760;
	fma.rn.f32 	%f10272, %f77, %f8764, %f10272;
	fma.rn.f32 	%f10273, %f78, %f8764, %f10273;
	fma.rn.f32 	%f10274, %f79, %f8764, %f10274;
$L__BB2_333:
	ld.global.nc.u32 	%r28, [%rd14+4];
	setp.eq.s32 	%p2262, %r4, %r28;
	@%p2262 bra 	$L__BB2_337;
	mul.wide.s32 	%rd1811, %r28, 4;
	add.s64 	%rd1812, %rd10, %rd1811;
	ld.global.nc.f32 	%f8765, [%rd1812];
	add.s64 	%rd1813, %rd9, %rd1811;
	ld.global.nc.f32 	%f8766, [%rd1813];
	add.s64 	%rd1814, %rd8, %rd1811;
	ld.global.nc.f32 	%f8767, [%rd1814];
	sub.f32 	%f89, %f1, %f8765;
	sub.f32 	%f90, %f2, %f8766;
	sub.f32 	%f91, %f3, %f8767;
	mul.f32 	%f8768, %f91, %f91;
	fma.rn.f32 	%f8769, %f90, %f90, %f8768;
	fma.rn.f32 	%f92, %f89, %f89, %f8769;
	setp.geu.f32 	%p2263, %f92, %f4;
	setp.leu.f32 	%p2264, %f92, 0f358637BD;
	or.pred  	%p2265, %p2263, %p2264;
	@%p2265 bra 	$L__BB2_337;
	sqrt.rn.f32 	%f8770, %f92;
	add.f32 	%f8771, %f92, %f6;
	div.rn.f32 	%f8772, %f5, %f8771;
	min.f32 	%f94, %f8772, %f7;
	abs.f32 	%f8773, %f94;
	setp.equ.f32 	%p2266, %f8773, 0f7F800000;
	setp.leu.f32 	%p2267, %f8770, 0f00000000;
	or.pred  	%p2268, %p2266, %p2267;
	@%p2268 bra 	$L__BB2_337;
	div.rn.f32 	%f8774, %f94, %f8770;
	fma.rn.f32 	%f10272, %f89, %f8774, %f10272;
	fma.rn.f32 	%f10273, %f90, %f8774, %f10273;
	fma.rn.f32 	%f10274, %f91, %f8774, %f10274;
$L__BB2_337:
	add.s32 	%r1329, %r1329, 4;
	add.s32 	%r1330, %r1330, 4;
	setp.ne.s32 	%p2269, %r1330, 0;
	@%p2269 bra 	$L__BB2_321;
$L__BB2_338:
	setp.gt.s32 	%p2270, %r7, -1;
	setp.lt.s32 	%p2271, %r7, %r1118;
	and.pred  	%p2272, %p2270, %p2271;
	and.pred  	%p2273, %p11, %p2272;
	not.pred 	%p2274, %p2273;
	@%p2274 bra 	$L__BB2_375;
	add.s32 	%r1256, %r5, %r477;
	mul.wide.s32 	%rd1815, %r1256, 4;
	add.s64 	%rd1816, %rd7, %rd1815;
	ld.global.nc.u32 	%r31, [%rd1816];
	add.s64 	%rd1817, %rd6, %rd1815;
	ld.global.nc.u32 	%r32, [%rd1817];
	setp.ge.s32 	%p2275, %r31, %r32;
	@%p2275 bra 	$L__BB2_375;
	sub.s32 	%r1257, %r32, %r31;
	and.b32  	%r33, %r1257, 3;
	setp.eq.s32 	%p2276, %r33, 0;
	mov.u32 	%r1332, %r31;
	@%p2276 bra 	$L__BB2_356;
	mul.wide.s32 	%rd1818, %r31, 4;
	add.s64 	%rd15, %rd5, %rd1818;
	ld.global.nc.u32 	%r34, [%rd15];
	setp.eq.s32 	%p2277, %r4, %r34;
	@%p2277 bra 	$L__BB2_345;
	mul.wide.s32 	%rd1819, %r34, 4;
	add.s64 	%rd1820, %rd10, %rd1819;
	ld.global.nc.f32 	%f8776, [%rd1820];
	add.s64 	%rd1821, %rd9, %rd1819;
	ld.global.nc.f32 	%f8777, [%rd1821];
	add.s64 	%rd1822, %rd8, %rd1819;
	ld.global.nc.f32 	%f8778, [%rd1822];
	sub.f32 	%f104, %f1, %f8776;
	sub.f32 	%f105, %f2, %f8777;
	sub.f32 	%f106, %f3, %f8778;
	mul.f32 	%f8779, %f106, %f106;
	fma.rn.f32 	%f8780, %f105, %f105, %f8779;
	fma.rn.f32 	%f107, %f104, %f104, %f8780;
	setp.geu.f32 	%p2278, %f107, %f4;
	setp.leu.f32 	%p2279, %f107, 0f358637BD;
	or.pred  	%p2280, %p2278, %p2279;
	@%p2280 bra 	$L__BB2_345;
	sqrt.rn.f32 	%f8781, %f107;
	add.f32 	%f8782, %f107, %f6;
	div.rn.f32 	%f8783, %f5, %f8782;
	min.f32 	%f109, %f8783, %f7;
	abs.f32 	%f8784, %f109;
	setp.equ.f32 	%p2281, %f8784, 0f7F800000;
	setp.leu.f32 	%p2282, %f8781, 0f00000000;
	or.pred  	%p2283, %p2281, %p2282;
	@%p2283 bra 	$L__BB2_345;
	div.rn.f32 	%f8785, %f109, %f8781;
	fma.rn.f32 	%f10272, %f104, %f8785, %f10272;
	fma.rn.f32 	%f10273, %f105, %f8785, %f10273;
	fma.rn.f32 	%f10274, %f106, %f8785, %f10274;
$L__BB2_345:
	add.s32 	%r1332, %r31, 1;
	setp.eq.s32 	%p2284, %r33, 1;
	@%p2284 bra 	$L__BB2_356;
	ld.global.nc.u32 	%r36, [%rd15+4];
	setp.eq.s32 	%p2285, %r4, %r36;
	@%p2285 bra 	$L__BB2_350;
	mul.wide.s32 	%rd1823, %r36, 4;
	add.s64 	%rd1824, %rd10, %rd1823;
	ld.global.nc.f32 	%f8786, [%rd1824];
	add.s64 	%rd1825, %rd9, %rd1823;
	ld.global.nc.f32 	%f8787, [%rd1825];
	add.s64 	%rd1826, %rd8, %rd1823;
	ld.global.nc.f32 	%f8788, [%rd1826];
	sub.f32 	%f116, %f1, %f8786;
	sub.f32 	%f117, %f2, %f8787;
	sub.f32 	%f118, %f3, %f8788;
	mul.f32 	%f8789, %f118, %f118;
	fma.rn.f32 	%f8790, %f117, %f117, %f8789;
	fma.rn.f32 	%f119, %f116, %f116, %f8790;
	setp.geu.f32 	%p2286, %f119, %f4;
	setp.leu.f32 	%p2287, %f119, 0f358637BD;
	or.pred  	%p2288, %p2286, %p2287;
	@%p2288 bra 	$L__BB2_350;
	sqrt.rn.f32 	%f8791, %f119;
	add.f32 	%f8792, %f119, %f6;
	div.rn.f32 	%f8793, %f5, %f8792;
	min.f32 	%f121, %f8793, %f7;
	abs.f32 	%f8794, %f121;
	setp.equ.f32 	%p2289, %f8794, 0f7F800000;
	setp.leu.f32 	%p2290, %f8791, 0f00000000;
	or.pred  	%p2291, %p2289, %p2290;
	@%p2291 bra 	$L__BB2_350;
	div.rn.f32 	%f8795, %f121, %f8791;
	fma.rn.f32 	%f10272, %f116, %f8795, %f10272;
	fma.rn.f32 	%f10273, %f117, %f8795, %f10273;
	fma.rn.f32 	%f10274, %f118, %f8795, %f10274;
$L__BB2_350:
	add.s32 	%r1332, %r31, 2;
	setp.eq.s32 	%p2292, %r33, 2;
	@%p2292 bra 	$L__BB2_356;
	ld.global.nc.u32 	%r38, [%rd15+8];
	setp.eq.s32 	%p2293, %r4, %r38;
	@%p2293 bra 	$L__BB2_355;
	mul.wide.s32 	%rd1827, %r38, 4;
	add.s64 	%rd1828, %rd10, %rd1827;
	ld.global.nc.f32 	%f8796, [%rd1828];
	add.s64 	%rd1829, %rd9, %rd1827;
	ld.global.nc.f32 	%f8797, [%rd1829];
	add.s64 	%rd1830, %rd8, %rd1827;
	ld.global.nc.f32 	%f8798, [%rd1830];
	sub.f32 	%f128, %f1, %f8796;
	sub.f32 	%f129, %f2, %f8797;
	sub.f32 	%f130, %f3, %f8798;
	mul.f32 	%f8799, %f130, %f130;
	fma.rn.f32 	%f8800, %f129, %f129, %f8799;
	fma.rn.f32 	%f131, %f128, %f128, %f8800;
	setp.geu.f32 	%p2294, %f131, %f4;
	setp.leu.f32 	%p2295, %f131, 0f358637BD;
	or.pred  	%p2296, %p2294, %p2295;
	@%p2296 bra 	$L__BB2_355;
	sqrt.rn.f32 	%f8801, %f131;
	add.f32 	%f8802, %f131, %f6;
	div.rn.f32 	%f8803, %f5, %f8802;
	min.f32 	%f133, %f8803, %f7;
	abs.f32 	%f8804, %f133;
	setp.equ.f32 	%p2297, %f8804, 0f7F800000;
	setp.leu.f32 	%p2298, %f8801, 0f00000000;
	or.pred  	%p2299, %p2297, %p2298;
	@%p2299 bra 	$L__BB2_355;
	div.rn.f32 	%f8805, %f133, %f8801;
	fma.rn.f32 	%f10272, %f128, %f8805, %f10272;
	fma.rn.f32 	%f10273, %f129, %f8805, %f10273;
	fma.rn.f32 	%f10274, %f130, %f8805, %f10274;
$L__BB2_355:
	add.s32 	%r1332, %r31, 3;
$L__BB2_356:
	sub.s32 	%r1258, %r31, %r32;
	setp.gt.u32 	%p2300, %r1258, -4;
	@%p2300 bra 	$L__BB2_375;
	sub.s32 	%r1333, %r1332, %r32;
	add.s64 	%rd16, %rd5, 8;
$L__BB2_358:
	mul.wide.s32 	%rd1831, %r1332, 4;
	add.s64 	%rd17, %rd16, %rd1831;
	ld.global.nc.u32 	%r44, [%rd17+-8];
	setp.eq.s32 	%p2301, %r4, %r44;
	@%p2301 bra 	$L__BB2_362;
	mul.wide.s32 	%rd1832, %r44, 4;
	add.s64 	%rd1833, %rd10, %rd1832;
	ld.global.nc.f32 	%f8806, [%rd1833];
	add.s64 	%rd1834, %rd9, %rd1832;
	ld.global.nc.f32 	%f8807, [%rd1834];
	add.s64 	%rd1835, %rd8, %rd1832;
	ld.global.nc.f32 	%f8808, [%rd1835];
	sub.f32 	%f149, %f1, %f8806;
	sub.f32 	%f150, %f2, %f8807;
	sub.f32 	%f151, %f3, %f8808;
	mul.f32 	%f8809, %f151, %f151;
	fma.rn.f32 	%f8810, %f150, %f150, %f8809;
	fma.rn.f32 	%f152, %f149, %f149, %f8810;
	setp.geu.f32 	%p2302, %f152, %f4;
	setp.leu.f32 	%p2303, %f152, 0f358637BD;
	or.pred  	%p2304, %p2302, %p2303;
	@%p2304 bra 	$L__BB2_362;
	sqrt.rn.f32 	%f8811, %f152;
	add.f32 	%f8812, %f152, %f6;
	div.rn.f32 	%f8813, %f5, %f8812;
	min.f32 	%f154, %f8813, %f7;
	abs.f32 	%f8814, %f154;
	setp.equ.f32 	%p2305, %f8814, 0f7F800000;
	setp.leu.f32 	%p2306, %f8811, 0f00000000;
	or.pred  	%p2307, %p2305, %p2306;
	@%p2307 bra 	$L__BB2_362;
	div.rn.f32 	%f8815, %f154, %f8811;
	fma.rn.f32 	%f10272, %f149, %f8815, %f10272;
	fma.rn.f32 	%f10273, %f150, %f8815, %f10273;
	fma.rn.f32 	%f10274, %f151, %f8815, %f10274;
$L__BB2_362:
	ld.global.nc.u32 	%r45, [%rd17+-4];
	setp.eq.s32 	%p2308, %r4, %r45;
	@%p2308 bra 	$L__BB2_366;
	mul.wide.s32 	%rd1836, %r45, 4;
	add.s64 	%rd1837, %rd10, %rd1836;
	ld.global.nc.f32 	%f8816, [%rd1837];
	add.s64 	%rd1838, %rd9, %rd1836;
	ld.global.nc.f32 	%f8817, [%rd1838];
	add.s64 	%rd1839, %rd8, %rd1836;
	ld.global.nc.f32 	%f8818, [%rd1839];
	sub.f32 	%f161, %f1, %f8816;
	sub.f32 	%f162, %f2, %f8817;
	sub.f32 	%f163, %f3, %f8818;
	mul.f32 	%f8819, %f163, %f163;
	fma.rn.f32 	%f8820, %f162, %f162, %f8819;
	fma.rn.f32 	%f164, %f161, %f161, %f8820;
	setp.geu.f32 	%p2309, %f164, %f4;
	setp.leu.f32 	%p2310, %f164, 0f358637BD;
	or.pred  	%p2311, %p2309, %p2310;
	@%p2311 bra 	$L__BB2_366;
	sqrt.rn.f32 	%f8821, %f164;
	add.f32 	%f8822, %f164, %f6;
	div.rn.f32 	%f8823, %f5, %f8822;
	min.f32 	%f166, %f8823, %f7;
	abs.f32 	%f8824, %f166;
	setp.equ.f32 	%p2312, %f8824, 0f7F800000;
	setp.leu.f32 	%p2313, %f8821, 0f00000000;
	or.pred  	%p2314, %p2312, %p2313;
	@%p2314 bra 	$L__BB2_366;
	div.rn.f32 	%f8825, %f166, %f8821;
	fma.rn.f32 	%f10272, %f161, %f8825, %f10272;
	fma.rn.f32 	%f10273, %f162, %f8825, %f10273;
	fma.rn.f32 	%f10274, %f163, %f8825, %f10274;
$L__BB2_366:
	ld.global.nc.u32 	%r46, [%rd17];
	setp.eq.s32 	%p2315, %r4, %r46;
	@%p2315 bra 	$L__BB2_370;
	mul.wide.s32 	%rd1840, %r46, 4;
	add.s64 	%rd1841, %rd10, %rd1840;
	ld.global.nc.f32 	%f8826, [%rd1841];
	add.s64 	%rd1842, %rd9, %rd1840;
	ld.global.nc.f32 	%f8827, [%rd1842];
	add.s64 	%rd1843, %rd8, %rd1840;
	ld.global.nc.f32 	%f8828, [%rd1843];
	sub.f32 	%f173, %f1, %f8826;
	sub.f32 	%f174, %f2, %f8827;
	sub.f32 	%f175, %f3, %f8828;
	mul.f32 	%f8829, %f175, %f175;
	fma.rn.f32 	%f8830, %f174, %f174, %f8829;
	fma.rn.f32 	%f176, %f173, %f173, %f8830;
	setp.geu.f32 	%p2316, %f176, %f4;
	setp.leu.f32 	%p2317, %f176, 0f358637BD;
	or.pred  	%p2318, %p2316, %p2317;
	@%p2318 bra 	$L__BB2_370;
	sqrt.rn.f32 	%f8831, %f176;
	add.f32 	%f8832, %f176, %f6;
	div.rn.f32 	%f8833, %f5, %f8832;
	min.f32 	%f178, %f8833, %f7;
	abs.f32 	%f8834, %f178;
	setp.equ.f32 	%p2319, %f8834, 0f7F800000;
	setp.leu.f32 	%p2320, %f8831, 0f00000000;
	or.pred  	%p2321, %p2319, %p2320;
	@%p2321 bra 	$L__BB2_370;
	div.rn.f32 	%f8835, %f178, %f8831;
	fma.rn.f32 	%f10272, %f173, %f8835, %f10272;
	fma.rn.f32 	%f10273, %f174, %f8835, %f10273;
	fma.rn.f32 	%f10274, %f175, %f8835, %f10274;
$L__BB2_370:
	ld.global.nc.u32 	%r47, [%rd17+4];
	setp.eq.s32 	%p2322, %r4, %r47;
	@%p2322 bra 	$L__BB2_374;
	mul.wide.s32 	%rd1844, %r47, 4;
	add.s64 	%rd1845, %rd10, %rd1844;
	ld.global.nc.f32 	%f8836, [%rd1845];
	add.s64 	%rd1846, %rd9, %rd1844;
	ld.global.nc.f32 	%f8837, [%rd1846];
	add.s64 	%rd1847, %rd8, %rd1844;
	ld.global.nc.f32 	%f8838, [%rd1847];
	sub.f32 	%f185, %f1, %f8836;
	sub.f32 	%f186, %f2, %f8837;
	sub.f32 	%f187, %f3, %f8838;
	mul.f32 	%f8839, %f187, %f187;
	fma.rn.f32 	%f8840, %f186, %f186, %f8839;
	fma.rn.f32 	%f188, %f185, %f185, %f8840;
	setp.geu.f32 	%p2323, %f188, %f4;
	setp.leu.f32 	%p2324, %f188, 0f358637BD;
	or.pred  	%p2325, %p2323, %p2324;
	@%p2325 bra 	$L__BB2_374;
	sqrt.rn.f32 	%f8841, %f188;
	add.f32 	%f8842, %f188, %f6;
	div.rn.f32 	%f8843, %f5, %f8842;
	min.f32 	%f190, %f8843, %f7;
	abs.f32 	%f8844, %f190;
	setp.equ.f32 	%p2326, %f8844, 0f7F800000;
	setp.leu.f32 	%p2327, %f8841, 0f00000000;
	or.pred  	%p2328, %p2326, %p2327;
	@%p2328 bra 	$L__BB2_374;
	div.rn.f32 	%f8845, %f190, %f8841;
	fma.rn.f32 	%f10272, %f185, %f8845, %f10272;
	fma.rn.f32 	%f10273, %f186, %f8845, %f10273;
	fma.rn.f32 	%f10274, %f187, %f8845, %f10274;
$L__BB2_374:
	add.s32 	%r1332, %r1332, 4;
	add.s32 	%r1333, %r1333, 4;
	setp.ne.s32 	%p2329, %r1333, 0;
	@%p2329 bra 	$L__BB2_358;
$L__BB2_375:
	setp.gt.s32 	%p2330, %r7, -1;
	setp.lt.s32 	%p2331, %r7, %r1118;
	and.pred  	%p2332, %p2330, %p2331;
	and.pred  	%p2333, %p12, %p2332;
	not.pred 	%p2334, %p2333;
	@%p2334 bra 	$L__BB2_412;
	add.s32 	%r1259, %r500, %r477;
	mul.wide.s32 	%rd1848, %r1259, 4;
	add.s64 	%rd1849, %rd7, %rd1848;
	ld.global.nc.u32 	%r50, [%rd1849];
	add.s64 	%rd1850, %rd6, %rd1848;
	ld.global.nc.u32 	%r51, [%rd1850];
	setp.ge.s32 	%p2335, %r50, %r51;
	@%p2335 bra 	$L__BB2_412;
	sub.s32 	%r1260, %r51, %r50;
	and.b32  	%r52, %r1260, 3;
	setp.eq.s32 	%p2336, %r52, 0;
	mov.u32 	%r1335, %r50;
	@%p2336 bra 	$L__BB2_393;
	mul.wide.s32 	%rd1851, %r50, 4;
	add.s64 	%rd18, %rd5, %rd1851;
	ld.global.nc.u32 	%r53, [%rd18];
	setp.eq.s32 	%p2337, %r4, %r53;
	@%p2337 bra 	$L__BB2_382;
	mul.wide.s32 	%rd1852, %r53, 4;
	add.s64 	%rd1853, %rd10, %rd1852;
	ld.global.nc.f32 	%f8847, [%rd1853];
	add.s64 	%rd1854, %rd9, %rd1852;
	ld.global.nc.f32 	%f8848, [%rd1854];
	add.s64 	%rd1855, %rd8, %rd1852;
	ld.global.nc.f32 	%f8849, [%rd1855];
	sub.f32 	%f200, %f1, %f8847;
	sub.f32 	%f201, %f2, %f8848;
	sub.f32 	%f202, %f3, %f8849;
	mul.f32 	%f8850, %f202, %f202;
	fma.rn.f32 	%f8851, %f201, %f201, %f8850;
	fma.rn.f32 	%f203, %f200, %f200, %f8851;
	setp.geu.f32 	%p2338, %f203, %f4;
	setp.leu.f32 	%p2339, %f203, 0f358637BD;
	or.pred  	%p2340, %p2338, %p2339;
	@%p2340 bra 	$L__BB2_382;
	sqrt.rn.f32 	%f8852, %f203;
	add.f32 	%f8853, %f203, %f6;
	div.rn.f32 	%f8854, %f5, %f8853;
	min.f32 	%f205, %f8854, %f7;
	abs.f32 	%f8855, %f205;
	setp.equ.f32 	%p2341, %f8855, 0f7F800000;
	setp.leu.f32 	%p2342, %f8852, 0f00000000;
	or.pred  	%p2343, %p2341, %p2342;
	@%p2343 bra 	$L__BB2_382;
	div.rn.f32 	%f8856, %f205, %f8852;
	fma.rn.f32 	%f10272, %f200, %f8856, %f10272;
	fma.rn.f32 	%f10273, %f201, %f8856, %f10273;
	fma.rn.f32 	%f10274, %f202, %f8856, %f10274;
$L__BB2_382:
	add.s32 	%r1335, %r50, 1;
	setp.eq.s32 	%p2344, %r52, 1;
	@%p2344 bra 	$L__BB2_393;
	ld.global.nc.u32 	%r55, [%rd18+4];
	setp.eq.s32 	%p2345, %r4, %r55;
	@%p2345 bra 	$L__BB2_387;
	mul.wide.s32 	%rd1856, %r55, 4;
	add.s64 	%rd1857, %rd10, %rd1856;
	ld.global.nc.f32 	%f8857, [%rd1857];
	add.s64 	%rd1858, %rd9, %rd1856;
	ld.global.nc.f32 	%f8858, [%rd1858];
	add.s64 	%rd1859, %rd8, %rd1856;
	ld.global.nc.f32 	%f8859, [%rd1859];
	sub.f32 	%f212, %f1, %f8857;
	sub.f32 	%f213, %f2, %f8858;
	sub.f32 	%f214, %f3, %f8859;
	mul.f32 	%f8860, %f214, %f214;
	fma.rn.f32 	%f8861, %f213, %f213, %f8860;
	fma.rn.f32 	%f215, %f212, %f212, %f8861;
	setp.geu.f32 	%p2346, %f215, %f4;
	setp.leu.f32 	%p2347, %f215, 0f358637BD;
	or.pred  	%p2348, %p2346, %p2347;
	@%p2348 bra 	$L__BB2_387;
	sqrt.rn.f32 	%f8862, %f215;
	add.f32 	%f8863, %f215, %f6;
	div.rn.f32 	%f8864, %f5, %f8863;
	min.f32 	%f217, %f8864, %f7;
	abs.f32 	%f8865, %f217;
	setp.equ.f32 	%p2349, %f8865, 0f7F800000;
	setp.leu.f32 	%p2350, %f8862, 0f00000000;
	or.pred  	%p2351, %p2349, %p2350;
	@%p2351 bra 	$L__BB2_387;
	div.rn.f32 	%f8866, %f217, %f8862;
	fma.rn.f32 	%f10272, %f212, %f8866, %f10272;
	fma.rn.f32 	%f10273, %f213, %f8866, %f10273;
	fma.rn.f32 	%f10274, %f214, %f8866, %f10274;
$L__BB2_387:
	add.s32 	%r1335, %r50, 2;
	setp.eq.s32 	%p2352, %r52, 2;
	@%p2352 bra 	$L__BB2_393;
	ld.global.nc.u32 	%r57, [%rd18+8];
	setp.eq.s32 	%p2353, %r4, %r57;
	@%p2353 bra 	$L__BB2_392;
	mul.wide.s32 	%rd1860, %r57, 4;
	add.s64 	%rd1861, %rd10, %rd1860;
	ld.global.nc.f32 	%f8867, [%rd1861];
	add.s64 	%rd1862, %rd9, %rd1860;
	ld.global.nc.f32 	%f8868, [%rd1862];
	add.s64 	%rd1863, %rd8, %rd1860;
	ld.global.nc.f32 	%f8869, [%rd1863];
	sub.f32 	%f224, %f1, %f8867;
	sub.f32 	%f225, %f2, %f8868;
	sub.f32 	%f226, %f3, %f8869;
	mul.f32 	%f8870, %f226, %f226;
	fma.rn.f32 	%f8871, %f225, %f225, %f8870;
	fma.rn.f32 	%f227, %f224, %f224, %f8871;
	setp.geu.f32 	%p2354, %f227, %f4;
	setp.leu.f32 	%p2355, %f227, 0f358637BD;
	or.pred  	%p2356, %p2354, %p2355;
	@%p2356 bra 	$L__BB2_392;
	sqrt.rn.f32 	%f8872, %f227;
	add.f32 	%f8873, %f227, %f6;
	div.rn.f32 	%f8874, %f5, %f8873;
	min.f32 	%f229, %f8874, %f7;
	abs.f32 	%f8875, %f229;
	setp.equ.f32 	%p2357, %f8875, 0f7F800000;
	setp.leu.f32 	%p2358, %f8872, 0f00000000;
	or.pred  	%p2359, %p2357, %p2358;
	@%p2359 bra 	$L__BB2_392;
	div.rn.f32 	%f8876, %f229, %f8872;
	fma.rn.f32 	%f10272, %f224, %f8876, %f10272;
	fma.rn.f32 	%f10273, %f225, %f8876, %f10273;
	fma.rn.f32 	%f10274, %f226, %f8876, %f10274;
$L__BB2_392:
	add.s32 	%r1335, %r50, 3;
$L__BB2_393:
	sub.s32 	%r1261, %r50, %r51;
	setp.gt.u32 	%p2360, %r1261, -4;
	@%p2360 bra 	$L__BB2_412;
	sub.s32 	%r1336, %r1335, %r51;
	add.s64 	%rd19, %rd5, 8;
$L__BB2_395:
	mul.wide.s32 	%rd1864, %r1335, 4;
	add.s64 	%rd20, %rd19, %rd1864;
	ld.global.nc.u32 	%r63, [%rd20+-8];
	setp.eq.s32 	%p2361, %r4, %r63;
	@%p2361 bra 	$L__BB2_399;
	mul.wide.s32 	%rd1865, %r63, 4;
	add.s64 	%rd1866, %rd10, %rd1865;
	ld.global.nc.f32 	%f8877, [%rd1866];
	add.s64 	%rd1867, %rd9, %rd1865;
	ld.global.nc.f32 	%f8878, [%rd1867];
	add.s64 	%rd1868, %rd8, %rd1865;
	ld.global.nc.f32 	%f8879, [%rd1868];
	sub.f32 	%f245, %f1, %f8877;
	sub.f32 	%f246, %f2, %f8878;
	sub.f32 	%f247, %f3, %f8879;
	mul.f32 	%f8880, %f247, %f247;
	fma.rn.f32 	%f8881, %f246, %f246, %f8880;
	fma.rn.f32 	%f248, %f245, %f245, %f8881;
	setp.geu.f32 	%p2362, %f248, %f4;
	setp.leu.f32 	%p2363, %f248, 0f358637BD;
	or.pred  	%p2364, %p2362, %p2363;
	@%p2364 bra 	$L__BB2_399;
	sqrt.rn.f32 	%f8882, %f248;
	add.f32 	%f8883, %f248, %f6;
	div.rn.f32 	%f8884, %f5, %f8883;
	min.f32 	%f250, %f8884, %f7;
	abs.f32 	%f8885, %f250;
	setp.equ.f32 	%p2365, %f8885, 0f7F800000;
	setp.leu.f32 	%p2366, %f8882, 0f00000000;
	or.pred  	%p2367, %p2365, %p2366;
	@%p2367 bra 	$L__BB2_399;
	div.rn.f32 	%f8886, %f250, %f8882;
	fma.rn.f32 	%f10272, %f245, %f8886, %f10272;
	fma.rn.f32 	%f10273, %f246, %f8886, %f10273;
	fma.rn.f32 	%f10274, %f247, %f8886, %f10274;
$L__BB2_399:
	ld.global.nc.u32 	%r64, [%rd20+-4];
	setp.eq.s32 	%p2368, %r4, %r64;
	@%p2368 bra 	$L__BB2_403;
	mul.wide.s32 	%rd1869, %r64, 4;
	add.s64 	%rd1870, %rd10, %rd1869;
	ld.global.nc.f32 	%f8887, [%rd1870];
	add.s64 	%rd1871, %rd9, %rd1869;
	ld.global.nc.f32 	%f8888, [%rd1871];
	add.s64 	%rd1872, %rd8, %rd1869;
	ld.global.nc.f32 	%f8889, [%rd1872];
	sub.f32 	%f257, %f1, %f8887;
	sub.f32 	%f258, %f2, %f8888;
	sub.f32 	%f259, %f3, %f8889;
	mul.f32 	%f8890, %f259, %f259;
	fma.rn.f32 	%f8891, %f258, %f258, %f8890;
	fma.rn.f32 	%f260, %f257, %f257, %f8891;
	setp.geu.f32 	%p2369, %f260, %f4;
	setp.leu.f32 	%p2370, %f260, 0f358637BD;
	or.pred  	%p2371, %p2369, %p2370;
	@%p2371 bra 	$L__BB2_403;
	sqrt.rn.f32 	%f8892, %f260;
	add.f32 	%f8893, %f260, %f6;
	div.rn.f32 	%f8894, %f5, %f8893;
	min.f32 	%f262, %f8894, %f7;
	abs.f32 	%f8895, %f262;
	setp.equ.f32 	%p2372, %f8895, 0f7F800000;
	setp.leu.f32 	%p2373, %f8892, 0f00000000;
	or.pred  	%p2374, %p2372, %p2373;
	@%p2374 bra 	$L__BB2_403;
	div.rn.f32 	%f8896, %f262, %f8892;
	fma.rn.f32 	%f10272, %f257, %f8896, %f10272;
	fma.rn.f32 	%f10273, %f258, %f8896, %f10273;
	fma.rn.f32 	%f10274, %f259, %f8896, %f10274;
$L__BB2_403:
	ld.global.nc.u32 	%r65, [%rd20];
	setp.eq.s32 	%p2375, %r4, %r65;
	@%p2375 bra 	$L__BB2_407;
	mul.wide.s32 	%rd1873, %r65, 4;
	add.s64 	%rd1874, %rd10, %rd1873;
	ld.global.nc.f32 	%f8897, [%rd1874];
	add.s64 	%rd1875, %rd9, %rd1873;
	ld.global.nc.f32 	%f8898, [%rd1875];
	add.s64 	%rd1876, %rd8, %rd1873;
	ld.global.nc.f32 	%f8899, [%rd1876];
	sub.f32 	%f269, %f1, %f8897;
	sub.f32 	%f270, %f2, %f8898;
	sub.f32 	%f271, %f3, %f8899;
	mul.f32 	%f8900, %f271, %f271;
	fma.rn.f32 	%f8901, %f270, %f270, %f8900;
	fma.rn.f32 	%f272, %f269, %f269, %f8901;
	setp.geu.f32 	%p2376, %f272, %f4;
	setp.leu.f32 	%p2377, %f272, 0f358637BD;
	or.pred  	%p2378, %p2376, %p2377;
	@%p2378 bra 	$L__BB2_407;
	sqrt.rn.f32 	%f8902, %f272;
	add.f32 	%f8903, %f272, %f6;
	div.rn.f32 	%f8904, %f5, %f8903;
	min.f32 	%f274, %f8904, %f7;
	abs.f32 	%f8905, %f274;
	setp.equ.f32 	%p2379, %f8905, 0f7F800000;
	setp.leu.f32 	%p2380, %f8902, 0f00000000;
	or.pred  	%p2381, %p2379, %p2380;
	@%p2381 bra 	$L__BB2_407;
	div.rn.f32 	%f8906, %f274, %f8902;
	fma.rn.f32 	%f10272, %f269, %f8906, %f10272;
	fma.rn.f32 	%f10273, %f270, %f8906, %f10273;
	fma.rn.f32 	%f10274, %f271, %f8906, %f10274;
$L__BB2_407:
	ld.global.nc.u32 	%r66, [%rd20+4];
	setp.eq.s32 	%p2382, %r4, %r66;
	@%p2382 bra 	$L__BB2_411;
	mul.wide.s32 	%rd1877, %r66, 4;
	add.s64 	%rd1878, %rd10, %rd1877;
	ld.global.nc.f32 	%f8907, [%rd1878];
	add.s64 	%rd1879, %rd9, %rd1877;
	ld.global.nc.f32 	%f8908, [%rd1879];
	add.s64 	%rd1880, %rd8, %rd1877;
	ld.global.nc.f32 	%f8909, [%rd1880];
	sub.f32 	%f281, %f1, %f8907;
	sub.f32 	%f282, %f2, %f8908;
	sub.f32 	%f283, %f3, %f8909;
	mul.f32 	%f8910, %f283, %f283;
	fma.rn.f32 	%f8911, %f282, %f282, %f8910;
	fma.rn.f32 	%f284, %f281, %f281, %f8911;
	setp.geu.f32 	%p2383, %f284, %f4;
	setp.leu.f32 	%p2384, %f284, 0f358637BD;
	or.pred  	%p2385, %p2383, %p2384;
	@%p2385 bra 	$L__BB2_411;
	sqrt.rn.f32 	%f8912, %f284;
	add.f32 	%f8913, %f284, %f6;
	div.rn.f32 	%f8914, %f5, %f8913;
	min.f32 	%f286, %f8914, %f7;
	abs.f32 	%f8915, %f286;
	setp.equ.f32 	%p2386, %f8915, 0f7F800000;
	setp.leu.f32 	%p2387, %f8912, 0f00000000;
	or.pred  	%p2388, %p2386, %p2387;
	@%p2388 bra 	$L__BB2_411;
	div.rn.f32 	%f8916, %f286, %f8912;
	fma.rn.f32 	%f10272, %f281, %f8916, %f10272;
	fma.rn.f32 	%f10273, %f282, %f8916, %f10273;
	fma.rn.f32 	%f10274, %f283, %f8916, %f10274;
$L__BB2_411:
	add.s32 	%r1335, %r1335, 4;
	add.s32 	%r1336, %r1336, 4;
	setp.ne.s32 	%p2389, %r1336, 0;
	@%p2389 bra 	$L__BB2_395;
$L__BB2_412:
	mad.lo.s32 	%r69, %r1116, %r476, %r1116;
	setp.gt.s32 	%p2390, %r7, -1;
	setp.lt.s32 	%p2391, %r7, %r1118;
	and.pred  	%p2392, %p2390, %p2391;
	and.pred  	%p2393, %p13, %p2392;
	not.pred 	%p2394, %p2393;
	@%p2394 bra 	$L__BB2_449;
	add.s32 	%r1262, %r8, %r69;
	mul.wide.s32 	%rd1881, %r1262, 4;
	add.s64 	%rd1882, %rd7, %rd1881;
	ld.global.nc.u32 	%r70, [%rd1882];
	add.s64 	%rd1883, %rd6, %rd1881;
	ld.global.nc.u32 	%r71, [%rd1883];
	setp.ge.s32 	%p2395, %r70, %r71;
	@%p2395 bra 	$L__BB2_449;
	sub.s32 	%r1263, %r71, %r70;
	and.b32  	%r72, %r1263, 3;
	setp.eq.s32 	%p2396, %r72, 0;
	mov.u32 	%r1338, %r70;
	@%p2396 bra 	$L__BB2_430;
	mul.wide.s32 	%rd1884, %r70, 4;
	add.s64 	%rd21, %rd5, %rd1884;
	ld.global.nc.u32 	%r73, [%rd21];
	setp.eq.s32 	%p2397, %r4, %r73;
	@%p2397 bra 	$L__BB2_419;
	mul.wide.s32 	%rd1885, %r73, 4;
	add.s64 	%rd1886, %rd10, %rd1885;
	ld.global.nc.f32 	%f8918, [%rd1886];
	add.s64 	%rd1887, %rd9, %rd1885;
	ld.global.nc.f32 	%f8919, [%rd1887];
	add.s64 	%rd1888, %rd8, %rd1885;
	ld.global.nc.f32 	%f8920, [%rd1888];
	sub.f32 	%f296, %f1, %f8918;
	sub.f32 	%f297, %f2, %f8919;
	sub.f32 	%f298, %f3, %f8920;
	mul.f32 	%f8921, %f298, %f298;
	fma.rn.f32 	%f8922, %f297, %f297, %f8921;
	fma.rn.f32 	%f299, %f296, %f296, %f8922;
	setp.geu.f32 	%p2398, %f299, %f4;
	setp.leu.f32 	%p2399, %f299, 0f358637BD;
	or.pred  	%p2400, %p2398, %p2399;
	@%p2400 bra 	$L__BB2_419;
	sqrt.rn.f32 	%f8923, %f299;
	add.f32 	%f8924, %f299, %f6;
	div.rn.f32 	%f8925, %f5, %f8924;
	min.f32 	%f301, %f8925, %f7;
	abs.f32 	%f8926, %f301;
	setp.equ.f32 	%p2401, %f8926, 0f7F800000;
	setp.leu.f32 	%p2402, %f8923, 0f00000000;
	or.pred  	%p2403, %p2401, %p2402;
	@%p2403 bra 	$L__BB2_419;
	div.rn.f32 	%f8927, %f301, %f8923;
	fma.rn.f32 	%f10272, %f296, %f8927, %f10272;
	fma.rn.f32 	%f10273, %f297, %f8927, %f10273;
	fma.rn.f32 	%f10274, %f298, %f8927, %f10274;
$L__BB2_419:
	add.s32 	%r1338, %r70, 1;
	setp.eq.s32 	%p2404, %r72, 1;
	@%p2404 bra 	$L__BB2_430;
	ld.global.nc.u32 	%r75, [%rd21+4];
	setp.eq.s32 	%p2405, %r4, %r75;
	@%p2405 bra 	$L__BB2_424;
	mul.wide.s32 	%rd1889, %r75, 4;
	add.s64 	%rd1890, %rd10, %rd1889;
	ld.global.nc.f32 	%f8928, [%rd1890];
	add.s64 	%rd1891, %rd9, %rd1889;
	ld.global.nc.f32 	%f8929, [%rd1891];
	add.s64 	%rd1892, %rd8, %rd1889;
	ld.global.nc.f32 	%f8930, [%rd1892];
	sub.f32 	%f308, %f1, %f8928;
	sub.f32 	%f309, %f2, %f8929;
	sub.f32 	%f310, %f3, %f8930;
	mul.f32 	%f8931, %f310, %f310;
	fma.rn.f32 	%f8932, %f309, %f309, %f8931;
	fma.rn.f32 	%f311, %f308, %f308, %f8932;
	setp.geu.f32 	%p2406, %f311, %f4;
	setp.leu.f32 	%p2407, %f311, 0f358637BD;
	or.pred  	%p2408, %p2406, %p2407;
	@%p2408 bra 	$L__BB2_424;
	sqrt.rn.f32 	%f8933, %f311;
	add.f32 	%f8934, %f311, %f6;
	div.rn.f32 	%f8935, %f5, %f8934;
	min.f32 	%f313, %f8935, %f7;
	abs.f32 	%f8936, %f313;
	setp.equ.f32 	%p2409, %f8936, 0f7F800000;
	setp.leu.f32 	%p2410, %f8933, 0f00000000;
	or.pred  	%p2411, %p2409, %p2410;
	@%p2411 bra 	$L__BB2_424;
	div.rn.f32 	%f8937, %f313, %f8933;
	fma.rn.f32 	%f10272, %f308, %f8937, %f10272;
	fma.rn.f32 	%f10273, %f309, %f8937, %f10273;
	fma.rn.f32 	%f10274, %f310, %f8937, %f10274;
$L__BB2_424:
	add.s32 	%r1338, %r70, 2;
	setp.eq.s32 	%p2412, %r72, 2;
	@%p2412 bra 	$L__BB2_430;
	ld.global.nc.u32 	%r77, [%rd21+8];
	setp.eq.s32 	%p2413, %r4, %r77;
	@%p2413 bra 	$L__BB2_429;
	mul.wide.s32 	%rd1893, %r77, 4;
	add.s64 	%rd1894, %rd10, %rd1893;
	ld.global.nc.f32 	%f8938, [%rd1894];
	add.s64 	%rd1895, %rd9, %rd1893;
	ld.global.nc.f32 	%f8939, [%rd1895];
	add.s64 	%rd1896, %rd8, %rd1893;
	ld.global.nc.f32 	%f8940, [%rd1896];
	sub.f32 	%f320, %f1, %f8938;
	sub.f32 	%f321, %f2, %f8939;
	sub.f32 	%f322, %f3, %f8940;
	mul.f32 	%f8941, %f322, %f322;
	fma.rn.f32 	%f8942, %f321, %f321, %f8941;
	fma.rn.f32 	%f323, %f320, %f320, %f8942;
	setp.geu.f32 	%p2414, %f323, %f4;
	setp.leu.f32 	%p2415, %f323, 0f358637BD;
	or.pred  	%p2416, %p2414, %p2415;
	@%p2416 bra 	$L__BB2_429;
	sqrt.rn.f32 	%f8943, %f323;
	add.f32 	%f8944, %f323, %f6;
	div.rn.f32 	%f8945, %f5, %f8944;
	min.f32 	%f325, %f8945, %f7;
	abs.f32 	%f8946, %f325;
	setp.equ.f32 	%p2417, %f8946, 0f7F800000;
	setp.leu.f32 	%p2418, %f8943, 0f00000000;
	or.pred  	%p2419, %p2417, %p2418;
	@%p2419 bra 	$L__BB2_429;
	div.rn.f32 	%f8947, %f325, %f8943;
	fma.rn.f32 	%f10272, %f320, %f8947, %f10272;
	fma.rn.f32 	%f10273, %f321, %f8947, %f10273;
	fma.rn.f32 	%f10274, %f322, %f8947, %f10274;
$L__BB2_429:
	add.s32 	%r1338, %r70, 3;
$L__BB2_430:
	sub.s32 	%r1264, %r70, %r71;
	setp.gt.u32 	%p2420, %r1264, -4;
	@%p2420 bra 	$L__BB2_449;
	sub.s32 	%r1339, %r1338, %r71;
	add.s64 	%rd22, %rd5, 8;
$L__BB2_432:
	mul.wide.s32 	%rd1897, %r1338, 4;
	add.s64 	%rd23, %rd22, %rd1897;
	ld.global.nc.u32 	%r83, [%rd23+-8];
	setp.eq.s32 	%p2421, %r4, %r83;
	@%p2421 bra 	$L__BB2_436;
	mul.wide.s32 	%rd1898, %r83, 4;
	add.s64 	%rd1899, %rd10, %rd1898;
	ld.global.nc.f32 	%f8948, [%rd1899];
	add.s64 	%rd1900, %rd9, %rd1898;
	ld.global.nc.f32 	%f8949, [%rd1900];
	add.s64 	%rd1901, %rd8, %rd1898;
	ld.global.nc.f32 	%f8950, [%rd1901];
	sub.f32 	%f341, %f1, %f8948;
	sub.f32 	%f342, %f2, %f8949;
	sub.f32 	%f343, %f3, %f8950;
	mul.f32 	%f8951, %f343, %f343;
	fma.rn.f32 	%f8952, %f342, %f342, %f8951;
	fma.rn.f32 	%f344, %f341, %f341, %f8952;
	setp.geu.f32 	%p2422, %f344, %f4;
	setp.leu.f32 	%p2423, %f344, 0f358637BD;
	or.pred  	%p2424, %p2422, %p2423;
	@%p2424 bra 	$L__BB2_436;
	sqrt.rn.f32 	%f8953, %f344;
	add.f32 	%f8954, %f344, %f6;
	div.rn.f32 	%f8955, %f5, %f8954;
	min.f32 	%f346, %f8955, %f7;
	abs.f32 	%f8956, %f346;
	setp.equ.f32 	%p2425, %f8956, 0f7F800000;
	setp.leu.f32 	%p2426, %f8953, 0f00000000;
	or.pred  	%p2427, %p2425, %p2426;
	@%p2427 bra 	$L__BB2_436;
	div.rn.f32 	%f8957, %f346, %f8953;
	fma.rn.f32 	%f10272, %f341, %f8957, %f10272;
	fma.rn.f32 	%f10273, %f342, %f8957, %f10273;
	fma.rn.f32 	%f10274, %f343, %f8957, %f10274;
$L__BB2_436:
	ld.global.nc.u32 	%r84, [%rd23+-4];
	setp.eq.s32 	%p2428, %r4, %r84;
	@%p2428 bra 	$L__BB2_440;
	mul.wide.s32 	%rd1902, %r84, 4;
	add.s64 	%rd1903, %rd10, %rd1902;
	ld.global.nc.f32 	%f8958, [%rd1903];
	add.s64 	%rd1904, %rd9, %rd1902;
	ld.global.nc.f32 	%f8959, [%rd1904];
	add.s64 	%rd1905, %rd8, %rd1902;
	ld.global.nc.f32 	%f8960, [%rd1905];
	sub.f32 	%f353, %f1, %f8958;
	sub.f32 	%f354, %f2, %f8959;
	sub.f32 	%f355, %f3, %f8960;
	mul.f32 	%f8961, %f355, %f355;
	fma.rn.f32 	%f8962, %f354, %f354, %f8961;
	fma.rn.f32 	%f356, %f353, %f353, %f8962;
	setp.geu.f32 	%p2429, %f356, %f4;
	setp.leu.f32 	%p2430, %f356, 0f358637BD;
	or.pred  	%p2431, %p2429, %p2430;
	@%p2431 bra 	$L__BB2_440;
	sqrt.rn.f32 	%f8963, %f356;
	add.f32 	%f8964, %f356, %f6;
	div.rn.f32 	%f8965, %f5, %f8964;
	min.f32 	%f358, %f8965, %f7;
	abs.f32 	%f8966, %f358;
	setp.equ.f32 	%p2432, %f8966, 0f7F800000;
	setp.leu.f32 	%p2433, %f8963, 0f00000000;
	or.pred  	%p2434, %p2432, %p2433;
	@%p2434 bra 	$L__BB2_440;
	div.rn.f32 	%f8967, %f358, %f8963;
	fma.rn.f32 	%f10272, %f353, %f8967, %f10272;
	fma.rn.f32 	%f10273, %f354, %f8967, %f10273;
	fma.rn.f32 	%f10274, %f355, %f8967, %f10274;
$L__BB2_440:
	ld.global.nc.u32 	%r85, [%rd23];
	setp.eq.s32 	%p2435, %r4, %r85;
	@%p2435 bra 	$L__BB2_444;
	mul.wide.s32 	%rd1906, %r85, 4;
	add.s64 	%rd1907, %rd10, %rd1906;
	ld.global.nc.f32 	%f8968, [%rd1907];
	add.s64 	%rd1908, %rd9, %rd1906;
	ld.global.nc.f32 	%f8969, [%rd1908];
	add.s64 	%rd1909, %rd8, %rd1906;
	ld.global.nc.f32 	%f8970, [%rd1909];
	sub.f32 	%f365, %f1, %f8968;
	sub.f32 	%f366, %f2, %f8969;
	sub.f32 	%f367, %f3, %f8970;
	mul.f32 	%f8971, %f367, %f367;
	fma.rn.f32 	%f8972, %f366, %f366, %f8971;
	fma.rn.f32 	%f368, %f365, %f365, %f8972;
	setp.geu.f32 	%p2436, %f368, %f4;
	setp.leu.f32 	%p2437, %f368, 0f358637BD;
	or.pred  	%p2438, %p2436, %p2437;
	@%p2438 bra 	$L__BB2_444;
	sqrt.rn.f32 	%f8973, %f368;
	add.f32 	%f8974, %f368, %f6;
	div.rn.f32 	%f8975, %f5, %f8974;
	min.f32 	%f370, %f8975, %f7;
	abs.f32 	%f8976, %f370;
	setp.equ.f32 	%p2439, %f8976, 0f7F800000;
	setp.leu.f32 	%p2440, %f8973, 0f00000000;
	or.pred  	%p2441, %p2439, %p2440;
	@%p2441 bra 	$L__BB2_444;
	div.rn.f32 	%f8977, %f370, %f8973;
	fma.rn.f32 	%f10272, %f365, %f8977, %f10272;
	fma.rn.f32 	%f10273, %f366, %f8977, %f10273;
	fma.rn.f32 	%f10274, %f367, %f8977, %f10274;
$L__BB2_444:
	ld.global.nc.u32 	%r86, [%rd23+4];
	setp.eq.s32 	%p2442, %r4, %r86;
	@%p2442 bra 	$L__BB2_448;
	mul.wide.s32 	%rd1910, %r86, 4;
	add.s64 	%rd1911, %rd10, %rd1910;
	ld.global.nc.f32 	%f8978, [%rd1911];
	add.s64 	%rd1912, %rd9, %rd1910;
	ld.global.nc.f32 	%f8979, [%rd1912];
	add.s64 	%rd1913, %rd8, %rd1910;
	ld.global.nc.f32 	%f8980, [%rd1913];
	sub.f32 	%f377, %f1, %f8978;
	sub.f32 	%f378, %f2, %f8979;
	sub.f32 	%f379, %f3, %f8980;
	mul.f32 	%f8981, %f379, %f379;
	fma.rn.f32 	%f8982, %f378, %f378, %f8981;
	fma.rn.f32 	%f380, %f377, %f377, %f8982;
	setp.geu.f32 	%p2443, %f380, %f4;
	setp.leu.f32 	%p2444, %f380, 0f358637BD;
	or.pred  	%p2445, %p2443, %p2444;
	@%p2445 bra 	$L__BB2_448;
	sqrt.rn.f32 	%f8983, %f380;
	add.f32 	%f8984, %f380, %f6;
	div.rn.f32 	%f8985, %f5, %f8984;
	min.f32 	%f382, %f8985, %f7;
	abs.f32 	%f8986, %f382;
	setp.equ.f32 	%p2446, %f8986, 0f7F800000;
	setp.leu.f32 	%p2447, %f8983, 0f00000000;
	or.pred  	%p2448, %p2446, %p2447;
	@%p2448 bra 	$L__BB2_448;
	div.rn.f32 	%f8987, %f382, %f8983;
	fma.rn.f32 	%f10272, %f377, %f8987, %f10272;
	fma.rn.f32 	%f10273, %f378, %f8987, %f10273;
	fma.rn.f32 	%f10274, %f379, %f8987, %f10274;
$L__BB2_448:
	add.s32 	%r1338, %r1338, 4;
	add.s32 	%r1339, %r1339, 4;
	setp.ne.s32 	%p2449, %r1339, 0;
	@%p2449 bra 	$L__BB2_432;
$L__BB2_449:
	setp.gt.s32 	%p2450, %r7, -1;
	setp.lt.s32 	%p2451, %r7, %r1118;
	and.pred  	%p2452, %p2450, %p2451;
	and.pred  	%p2453, %p5, %p2452;
	not.pred 	%p2454, %p2453;
	@%p2454 bra 	$L__BB2_486;
	add.s32 	%r1265, %r5, %r69;
	mul.wide.s32 	%rd1914, %r1265, 4;
	add.s64 	%rd1915, %rd7, %rd1914;
	ld.global.nc.u32 	%r89, [%rd1915];
	add.s64 	%rd1916, %rd6, %rd1914;
	ld.global.nc.u32 	%r90, [%rd1916];
	setp.ge.s32 	%p2455, %r89, %r90;
	@%p2455 bra 	$L__BB2_486;
	sub.s32 	%r1266, %r90, %r89;
	and.b32  	%r91, %r1266, 3;
	setp.eq.s32 	%p2456, %r91, 0;
	mov.u32 	%r1341, %r89;
	@%p2456 bra 	$L__BB2_467;
	mul.wide.s32 	%rd1917, %r89, 4;
	add.s64 	%rd24, %rd5, %rd1917;
	ld.global.nc.u32 	%r92, [%rd24];
	setp.eq.s32 	%p2457, %r4, %r92;
	@%p2457 bra 	$L__BB2_456;
	mul.wide.s32 	%rd1918, %r92, 4;
	add.s64 	%rd1919, %rd10, %rd1918;
	ld.global.nc.f32 	%f8989, [%rd1919];
	add.s64 	%rd1920, %rd9, %rd1918;
	ld.global.nc.f32 	%f8990, [%rd1920];
	add.s64 	%rd1921, %rd8, %rd1918;
	ld.global.nc.f32 	%f8991, [%rd1921];
	sub.f32 	%f392, %f1, %f8989;
	sub.f32 	%f393, %f2, %f8990;
	sub.f32 	%f394, %f3, %f8991;
	mul.f32 	%f8992, %f394, %f394;
	fma.rn.f32 	%f8993, %f393, %f393, %f8992;
	fma.rn.f32 	%f395, %f392, %f392, %f8993;
	setp.geu.f32 	%p2458, %f395, %f4;
	setp.leu.f32 	%p2459, %f395, 0f358637BD;
	or.pred  	%p2460, %p2458, %p2459;
	@%p2460 bra 	$L__BB2_456;
	sqrt.rn.f32 	%f8994, %f395;
	add.f32 	%f8995, %f395, %f6;
	div.rn.f32 	%f8996, %f5, %f8995;
	min.f32 	%f397, %f8996, %f7;
	abs.f32 	%f8997, %f397;
	setp.equ.f32 	%p2461, %f8997, 0f7F800000;
	setp.leu.f32 	%p2462, %f8994, 0f00000000;
	or.pred  	%p2463, %p2461, %p2462;
	@%p2463 bra 	$L__BB2_456;
	div.rn.f32 	%f8998, %f397, %f8994;
	fma.rn.f32 	%f10272, %f392, %f8998, %f10272;
	fma.rn.f32 	%f10273, %f393, %f8998, %f10273;
	fma.rn.f32 	%f10274, %f394, %f8998, %f10274;
$L__BB2_456:
	add.s32 	%r1341, %r89, 1;
	setp.eq.s32 	%p2464, %r91, 1;
	@%p2464 bra 	$L__BB2_467;
	ld.global.nc.u32 	%r94, [%rd24+4];
	setp.eq.s32 	%p2465, %r4, %r94;
	@%p2465 bra 	$L__BB2_461;
	mul.wide.s32 	%rd1922, %r94, 4;
	add.s64 	%rd1923, %rd10, %rd1922;
	ld.global.nc.f32 	%f8999, [%rd1923];
	add.s64 	%rd1924, %rd9, %rd1922;
	ld.global.nc.f32 	%f9000, [%rd1924];
	add.s64 	%rd1925, %rd8, %rd1922;
	ld.global.nc.f32 	%f9001, [%rd1925];
	sub.f32 	%f404, %f1, %f8999;
	sub.f32 	%f405, %f2, %f9000;
	sub.f32 	%f406, %f3, %f9001;
	mul.f32 	%f9002, %f406, %f406;
	fma.rn.f32 	%f9003, %f405, %f405, %f9002;
	fma.rn.f32 	%f407, %f404, %f404, %f9003;
	setp.geu.f32 	%p2466, %f407, %f4;
	setp.leu.f32 	%p2467, %f407, 0f358637BD;
	or.pred  	%p2468, %p2466, %p2467;
	@%p2468 bra 	$L__BB2_461;
	sqrt.rn.f32 	%f9004, %f407;
	add.f32 	%f9005, %f407, %f6;
	div.rn.f32 	%f9006, %f5, %f9005;
	min.f32 	%f409, %f9006, %f7;
	abs.f32 	%f9007, %f409;
	setp.equ.f32 	%p2469, %f9007, 0f7F800000;
	setp.leu.f32 	%p2470, %f9004, 0f00000000;
	or.pred  	%p2471, %p2469, %p2470;
	@%p2471 bra 	$L__BB2_461;
	div.rn.f32 	%f9008, %f409, %f9004;
	fma.rn.f32 	%f10272, %f404, %f9008, %f10272;
	fma.rn.f32 	%f10273, %f405, %f9008, %f10273;
	fma.rn.f32 	%f10274, %f406, %f9008, %f10274;
$L__BB2_461:
	add.s32 	%r1341, %r89, 2;
	setp.eq.s32 	%p2472, %r91, 2;
	@%p2472 bra 	$L__BB2_467;
	ld.global.nc.u32 	%r96, [%rd24+8];
	setp.eq.s32 	%p2473, %r4, %r96;
	@%p2473 bra 	$L__BB2_466;
	mul.wide.s32 	%rd1926, %r96, 4;
	add.s64 	%rd1927, %rd10, %rd1926;
	ld.global.nc.f32 	%f9009, [%rd1927];
	add.s64 	%rd1928, %rd9, %rd1926;
	ld.global.nc.f32 	%f9010, [%rd1928];
	add.s64 	%rd1929, %rd8, %rd1926;
	ld.global.nc.f32 	%f9011, [%rd1929];
	sub.f32 	%f416, %f1, %f9009;
	sub.f32 	%f417, %f2, %f9010;
	sub.f32 	%f418, %f3, %f9011;
	mul.f32 	%f9012, %f418, %f418;
	fma.rn.f32 	%f9013, %f417, %f417, %f9012;
	fma.rn.f32 	%f419, %f416, %f416, %f9013;
	setp.geu.f32 	%p2474, %f419, %f4;
	setp.leu.f32 	%p2475, %f419, 0f358637BD;
	or.pred  	%p2476, %p2474, %p2475;
	@%p2476 bra 	$L__BB2_466;
	sqrt.rn.f32 	%f9014, %f419;
	add.f32 	%f9015, %f419, %f6;
	div.rn.f32 	%f9016, %f5, %f9015;
	min.f32 	%f421, %f9016, %f7;
	abs.f32 	%f9017, %f421;
	setp.equ.f32 	%p2477, %f9017, 0f7F800000;
	setp.leu.f32 	%p2478, %f9014, 0f00000000;
	or.pred  	%p2479, %p2477, %p2478;
	@%p2479 bra 	$L__BB2_466;
	div.rn.f32 	%f9018, %f421, %f9014;
	fma.rn.f32 	%f10272, %f416, %f9018, %f10272;
	fma.rn.f32 	%f10273, %f417, %f9018, %f10273;
	fma.rn.f32 	%f10274, %f418, %f9018, %f10274;
$L__BB2_466:
	add.s32 	%r1341, %r89, 3;
$L__BB2_467:
	sub.s32 	%r1267, %r89, %r90;
	setp.gt.u32 	%p2480, %r1267, -4;
	@%p2480 bra 	$L__BB2_486;
	sub.s32 	%r1342, %r1341, %r90;
	add.s64 	%rd25, %rd5, 8;
$L__BB2_469:
	mul.wide.s32 	%rd1930, %r1341, 4;
	add.s64 	%rd26, %rd25, %rd1930;
	ld.global.nc.u32 	%r102, [%rd26+-8];
	setp.eq.s32 	%p2481, %r4, %r102;
	@%p2481 bra 	$L__BB2_473;
	mul.wide.s32 	%rd1931, %r102, 4;
	add.s64 	%rd1932, %rd10, %rd1931;
	ld.global.nc.f32 	%f9019, [%rd1932];
	add.s64 	%rd1933, %rd9, %rd1931;
	ld.global.nc.f32 	%f9020, [%rd1933];
	add.s64 	%rd1934, %rd8, %rd1931;
	ld.global.nc.f32 	%f9021, [%rd1934];
	sub.f32 	%f437, %f1, %f9019;
	sub.f32 	%f438, %f2, %f9020;
	sub.f32 	%f439, %f3, %f9021;
	mul.f32 	%f9022, %f439, %f439;
	fma.rn.f32 	%f9023, %f438, %f438, %f9022;
	fma.rn.f32 	%f440, %f437, %f437, %f9023;
	setp.geu.f32 	%p2482, %f440, %f4;
	setp.leu.f32 	%p2483, %f440, 0f358637BD;
	or.pred  	%p2484, %p2482, %p2483;
	@%p2484 bra 	$L__BB2_473;
	sqrt.rn.f32 	%f9024, %f440;
	add.f32 	%f9025, %f440, %f6;
	div.rn.f32 	%f9026, %f5, %f9025;
	min.f32 	%f442, %f9026, %f7;
	abs.f32 	%f9027, %f442;
	setp.equ.f32 	%p2485, %f9027, 0f7F800000;
	setp.leu.f32 	%p2486, %f9024, 0f00000000;
	or.pred  	%p2487, %p2485, %p2486;
	@%p2487 bra 	$L__BB2_473;
	div.rn.f32 	%f9028, %f442, %f9024;
	fma.rn.f32 	%f10272, %f437, %f9028, %f10272;
	fma.rn.f32 	%f10273, %f438, %f9028, %f10273;
	fma.rn.f32 	%f10274, %f439, %f9028, %f10274;
$L__BB2_473:
	ld.global.nc.u32 	%r103, [%rd26+-4];
	setp.eq.s32 	%p2488, %r4, %r103;
	@%p2488 bra 	$L__BB2_477;
	mul.wide.s32 	%rd1935, %r103, 4;
	add.s64 	%rd1936, %rd10, %rd1935;
	ld.global.nc.f32 	%f9029, [%rd1936];
	add.s64 	%rd1937, %rd9, %rd1935;
	ld.global.nc.f32 	%f9030, [%rd1937];
	add.s64 	%rd1938, %rd8, %rd1935;
	ld.global.nc.f32 	%f9031, [%rd1938];
	sub.f32 	%f449, %f1, %f9029;
	sub.f32 	%f450, %f2, %f9030;
	sub.f32 	%f451, %f3, %f9031;
	mul.f32 	%f9032, %f451, %f451;
	fma.rn.f32 	%f9033, %f450, %f450, %f9032;
	fma.rn.f32 	%f452, %f449, %f449, %f9033;
	setp.geu.f32 	%p2489, %f452, %f4;
	setp.leu.f32 	%p2490, %f452, 0f358637BD;
	or.pred  	%p2491, %p2489, %p2490;
	@%p2491 bra 	$L__BB2_477;
	sqrt.rn.f32 	%f9034, %f452;
	add.f32 	%f9035, %f452, %f6;
	div.rn.f32 	%f9036, %f5, %f9035;
	min.f32 	%f454, %f9036, %f7;
	abs.f32 	%f9037, %f454;
	setp.equ.f32 	%p2492, %f9037, 0f7F800000;
	setp.leu.f32 	%p2493, %f9034, 0f00000000;
	or.pred  	%p2494, %p2492, %p2493;
	@%p2494 bra 	$L__BB2_477;
	div.rn.f32 	%f9038, %f454, %f9034;
	fma.rn.f32 	%f10272, %f449, %f9038, %f10272;
	fma.rn.f32 	%f10273, %f450, %f9038, %f10273;
	fma.rn.f32 	%f10274, %f451, %f9038, %f10274;
$L__BB2_477:
	ld.global.nc.u32 	%r104, [%rd26];
	setp.eq.s32 	%p2495, %r4, %r104;
	@%p2495 bra 	$L__BB2_481;
	mul.wide.s32 	%rd1939, %r104, 4;
	add.s64 	%rd1940, %rd10, %rd1939;
	ld.global.nc.f32 	%f9039, [%rd1940];
	add.s64 	%rd1941, %rd9, %rd1939;
	ld.global.nc.f32 	%f9040, [%rd1941];
	add.s64 	%rd1942, %rd8, %rd1939;
	ld.global.nc.f32 	%f9041, [%rd1942];
	sub.f32 	%f461, %f1, %f9039;
	sub.f32 	%f462, %f2, %f9040;
	sub.f32 	%f463, %f3, %f9041;
	mul.f32 	%f9042, %f463, %f463;
	fma.rn.f32 	%f9043, %f462, %f462, %f9042;
	fma.rn.f32 	%f464, %f461, %f461, %f9043;
	setp.geu.f32 	%p2496, %f464, %f4;
	setp.leu.f32 	%p2497, %f464, 0f358637BD;
	or.pred  	%p2498, %p2496, %p2497;
	@%p2498 bra 	$L__BB2_481;
	sqrt.rn.f32 	%f9044, %f464;
	add.f32 	%f9045, %f464, %f6;
	div.rn.f32 	%f9046, %f5, %f9045;
	min.f32 	%f466, %f9046, %f7;
	abs.f32 	%f9047, %f466;
	setp.equ.f32 	%p2499, %f9047, 0f7F800000;
	setp.leu.f32 	%p2500, %f9044, 0f00000000;
	or.pred  	%p2501, %p2499, %p2500;
	@%p2501 bra 	$L__BB2_481;
	div.rn.f32 	%f9048, %f466, %f9044;
	fma.rn.f32 	%f10272, %f461, %f9048, %f10272;
	fma.rn.f32 	%f10273, %f462, %f9048, %f10273;
	fma.rn.f32 	%f10274, %f463, %f9048, %f10274;
$L__BB2_481:
	ld.global.nc.u32 	%r105, [%rd26+4];
	setp.eq.s32 	%p2502, %r4, %r105;
	@%p2502 bra 	$L__BB2_485;
	mul.wide.s32 	%rd1943, %r105, 4;
	add.s64 	%rd1944, %rd10, %rd1943;
	ld.global.nc.f32 	%f9049, [%rd1944];
	add.s64 	%rd1945, %rd9, %rd1943;
	ld.global.nc.f32 	%f9050, [%rd1945];
	add.s64 	%rd1946, %rd8, %rd1943;
	ld.global.nc.f32 	%f9051, [%rd1946];
	sub.f32 	%f473, %f1, %f9049;
	sub.f32 	%f474, %f2, %f9050;
	sub.f32 	%f475, %f3, %f9051;
	mul.f32 	%f9052, %f475, %f475;
	fma.rn.f32 	%f9053, %f474, %f474, %f9052;
	fma.rn.f32 	%f476, %f473, %f473, %f9053;
	setp.geu.f32 	%p2503, %f476, %f4;
	setp.leu.f32 	%p2504, %f476, 0f358637BD;
	or.pred  	%p2505, %p2503, %p2504;
	@%p2505 bra 	$L__BB2_485;
	sqrt.rn.f32 	%f9054, %f476;
	add.f32 	%f9055, %f476, %f6;
	div.rn.f32 	%f9056, %f5, %f9055;
	min.f32 	%f478, %f9056, %f7;
	abs.f32 	%f9057, %f478;
	setp.equ.f32 	%p2506, %f9057, 0f7F800000;
	setp.leu.f32 	%p2507, %f9054, 0f00000000;
	or.pred  	%p2508, %p2506, %p2507;
	@%p2508 bra 	$L__BB2_485;
	div.rn.f32 	%f9058, %f478, %f9054;
	fma.rn.f32 	%f10272, %f473, %f9058, %f10272;
	fma.rn.f32 	%f10273, %f474, %f9058, %f10273;
	fma.rn.f32 	%f10274, %f475, %f9058, %f10274;
$L__BB2_485:
	add.s32 	%r1341, %r1341, 4;
	add.s32 	%r1342, %r1342, 4;
	setp.ne.s32 	%p2509, %r1342, 0;
	@%p2509 bra 	$L__BB2_469;
$L__BB2_486:
	setp.gt.s32 	%p2510, %r7, -1;
	setp.lt.s32 	%p2511, %r7, %r1118;
	and.pred  	%p2512, %p2510, %p2511;
	and.pred  	%p2513, %p6, %p2512;
	not.pred 	%p2514, %p2513;
	@%p2514 bra 	$L__BB2_523;
	add.s32 	%r1268, %r500, %r69;
	mul.wide.s32 	%rd1947, %r1268, 4;
	add.s64 	%rd1948, %rd7, %rd1947;
	ld.global.nc.u32 	%r108, [%rd1948];
	add.s64 	%rd1949, %rd6, %rd1947;
	ld.global.nc.u32 	%r109, [%rd1949];
	setp.ge.s32 	%p2515, %r108, %r109;
	@%p2515 bra 	$L__BB2_523;
	sub.s32 	%r1269, %r109, %r108;
	and.b32  	%r110, %r1269, 3;
	setp.eq.s32 	%p2516, %r110, 0;
	mov.u32 	%r1344, %r108;
	@%p2516 bra 	$L__BB2_504;
	mul.wide.s32 	%rd1950, %r108, 4;
	add.s64 	%rd27, %rd5, %rd1950;
	ld.global.nc.u32 	%r111, [%rd27];
	setp.eq.s32 	%p2517, %r4, %r111;
	@%p2517 bra 	$L__BB2_493;
	mul.wide.s32 	%rd1951, %r111, 4;
	add.s64 	%rd1952, %rd10, %rd1951;
	ld.global.nc.f32 	%f9060, [%rd1952];
	add.s64 	%rd1953, %rd9, %rd1951;
	ld.global.nc.f32 	%f9061, [%rd1953];
	add.s64 	%rd1954, %rd8, %rd1951;
	ld.global.nc.f32 	%f9062, [%rd1954];
	sub.f32 	%f488, %f1, %f9060;
	sub.f32 	%f489, %f2, %f9061;
	sub.f32 	%f490, %f3, %f9062;
	mul.f32 	%f9063, %f490, %f490;
	fma.rn.f32 	%f9064, %f489, %f489, %f9063;
	fma.rn.f32 	%f491, %f488, %f488, %f9064;
	setp.geu.f32 	%p2518, %f491, %f4;
	setp.leu.f32 	%p2519, %f491, 0f358637BD;
	or.pred  	%p2520, %p2518, %p2519;
	@%p2520 bra 	$L__BB2_493;
	sqrt.rn.f32 	%f9065, %f491;
	add.f32 	%f9066, %f491, %f6;
	div.rn.f32 	%f9067, %f5, %f9066;
	min.f32 	%f493, %f9067, %f7;
	abs.f32 	%f9068, %f493;
	setp.equ.f32 	%p2521, %f9068, 0f7F800000;
	setp.leu.f32 	%p2522, %f9065, 0f00000000;
	or.pred  	%p2523, %p2521, %p2522;
	@%p2523 bra 	$L__BB2_493;
	div.rn.f32 	%f9069, %f493, %f9065;
	fma.rn.f32 	%f10272, %f488, %f9069, %f10272;
	fma.rn.f32 	%f10273, %f489, %f9069, %f10273;
	fma.rn.f32 	%f10274, %f490, %f9069, %f10274;
$L__BB2_493:
	add.s32 	%r1344, %r108, 1;
	setp.eq.s32 	%p2524, %r110, 1;
	@%p2524 bra 	$L__BB2_504;
	ld.global.nc.u32 	%r113, [%rd27+4];
	setp.eq.s32 	%p2525, %r4, %r113;
	@%p2525 bra 	$L__BB2_498;
	mul.wide.s32 	%rd1955, %r113, 4;
	add.s64 	%rd1956, %rd10, %rd1955;
	ld.global.nc.f32 	%f9070, [%rd1956];
	add.s64 	%rd1957, %rd9, %rd1955;
	ld.global.nc.f32 	%f9071, [%rd1957];
	add.s64 	%rd1958, %rd8, %rd1955;
	ld.global.nc.f32 	%f9072, [%rd1958];
	sub.f32 	%f500, %f1, %f9070;
	sub.f32 	%f501, %f2, %f9071;
	sub.f32 	%f502, %f3, %f9072;
	mul.f32 	%f9073, %f502, %f502;
	fma.rn.f32 	%f9074, %f501, %f501, %f9073;
	fma.rn.f32 	%f503, %f500, %f500, %f9074;
	setp.geu.f32 	%p2526, %f503, %f4;
	setp.leu.f32 	%p2527, %f503, 0f358637BD;
	or.pred  	%p2528, %p2526, %p2527;
	@%p2528 bra 	$L__BB2_498;
	sqrt.rn.f32 	%f9075, %f503;
	add.f32 	%f9076, %f503, %f6;
	div.rn.f32 	%f9077, %f5, %f9076;
	min.f32 	%f505, %f9077, %f7;
	abs.f32 	%f9078, %f505;
	setp.equ.f32 	%p2529, %f9078, 0f7F800000;
	setp.leu.f32 	%p2530, %f9075, 0f00000000;
	or.pred  	%p2531, %p2529, %p2530;
	@%p2531 bra 	$L__BB2_498;
	div.rn.f32 	%f9079, %f505, %f9075;
	fma.rn.f32 	%f10272, %f500, %f9079, %f10272;
	fma.rn.f32 	%f10273, %f501, %f9079, %f10273;
	fma.rn.f32 	%f10274, %f502, %f9079, %f10274;
$L__BB2_498:
	add.s32 	%r1344, %r108, 2;
	setp.eq.s32 	%p2532, %r110, 2;
	@%p2532 bra 	$L__BB2_504;
	ld.global.nc.u32 	%r115, [%rd27+8];
	setp.eq.s32 	%p2533, %r4, %r115;
	@%p2533 bra 	$L__BB2_503;
	mul.wide.s32 	%rd1959, %r115, 4;
	add.s64 	%rd1960, %rd10, %rd1959;
	ld.global.nc.f32 	%f9080, [%rd1960];
	add.s64 	%rd1961, %rd9, %rd1959;
	ld.global.nc.f32 	%f9081, [%rd1961];
	add.s64 	%rd1962, %rd8, %rd1959;
	ld.global.nc.f32 	%f9082, [%rd1962];
	sub.f32 	%f512, %f1, %f9080;
	sub.f32 	%f513, %f2, %f9081;
	sub.f32 	%f514, %f3, %f9082;
	mul.f32 	%f9083, %f514, %f514;
	fma.rn.f32 	%f9084, %f513, %f513, %f9083;
	fma.rn.f32 	%f515, %f512, %f512, %f9084;
	setp.geu.f32 	%p2534, %f515, %f4;
	setp.leu.f32 	%p2535, %f515, 0f358637BD;
	or.pred  	%p2536, %p2534, %p2535;
	@%p2536 bra 	$L__BB2_503;
	sqrt.rn.f32 	%f9085, %f515;
	add.f32 	%f9086, %f515, %f6;
	div.rn.f32 	%f9087, %f5, %f9086;
	min.f32 	%f517, %f9087, %f7;
	abs.f32 	%f9088, %f517;
	setp.equ.f32 	%p2537, %f9088, 0f7F800000;
	setp.leu.f32 	%p2538, %f9085, 0f00000000;
	or.pred  	%p2539, %p2537, %p2538;
	@%p2539 bra 	$L__BB2_503;
	div.rn.f32 	%f9089, %f517, %f9085;
	fma.rn.f32 	%f10272, %f512, %f9089, %f10272;
	fma.rn.f32 	%f10273, %f513, %f9089, %f10273;
	fma.rn.f32 	%f10274, %f514, %f9089, %f10274;
$L__BB2_503:
	add.s32 	%r1344, %r108, 3;
$L__BB2_504:
	sub.s32 	%r1270, %r108, %r109;
	setp.gt.u32 	%p2540, %r1270, -4;
	@%p2540 bra 	$L__BB2_523;
	sub.s32 	%r1345, %r1344, %r109;
	add.s64 	%rd28, %rd5, 8;
$L__BB2_506:
	mul.wide.s32 	%rd1963, %r1344, 4;
	add.s64 	%rd29, %rd28, %rd1963;
	ld.global.nc.u32 	%r121, [%rd29+-8];
	setp.eq.s32 	%p2541, %r4, %r121;
	@%p2541 bra 	$L__BB2_510;
	mul.wide.s32 	%rd1964, %r121, 4;
	add.s64 	%rd1965, %rd10, %rd1964;
	ld.global.nc.f32 	%f9090, [%rd1965];
	add.s64 	%rd1966, %rd9, %rd1964;
	ld.global.nc.f32 	%f9091, [%rd1966];
	add.s64 	%rd1967, %rd8, %rd1964;
	ld.global.nc.f32 	%f9092, [%rd1967];
	sub.f32 	%f533, %f1, %f9090;
	sub.f32 	%f534, %f2, %f9091;
	sub.f32 	%f535, %f3, %f9092;
	mul.f32 	%f9093, %f535, %f535;
	fma.rn.f32 	%f9094, %f534, %f534, %f9093;
	fma.rn.f32 	%f536, %f533, %f533, %f9094;
	setp.geu.f32 	%p2542, %f536, %f4;
	setp.leu.f32 	%p2543, %f536, 0f358637BD;
	or.pred  	%p2544, %p2542, %p2543;
	@%p2544 bra 	$L__BB2_510;
	sqrt.rn.f32 	%f9095, %f536;
	add.f32 	%f9096, %f536, %f6;
	div.rn.f32 	%f9097, %f5, %f9096;
	min.f32 	%f538, %f9097, %f7;
	abs.f32 	%f9098, %f538;
	setp.equ.f32 	%p2545, %f9098, 0f7F800000;
	setp.leu.f32 	%p2546, %f9095, 0f00000000;
	or.pred  	%p2547, %p2545, %p2546;
	@%p2547 bra 	$L__BB2_510;
	div.rn.f32 	%f9099, %f538, %f9095;
	fma.rn.f32 	%f10272, %f533, %f9099, %f10272;
	fma.rn.f32 	%f10273, %f534, %f9099, %f10273;
	fma.rn.f32 	%f10274, %f535, %f9099, %f10274;
$L__BB2_510:
	ld.global.nc.u32 	%r122, [%rd29+-4];
	setp.eq.s32 	%p2548, %r4, %r122;
	@%p2548 bra 	$L__BB2_514;
	mul.wide.s32 	%rd1968, %r122, 4;
	add.s64 	%rd1969, %rd10, %rd1968;
	ld.global.nc.f32 	%f9100, [%rd1969];
	add.s64 	%rd1970, %rd9, %rd1968;
	ld.global.nc.f32 	%f9101, [%rd1970];
	add.s64 	%rd1971, %rd8, %rd1968;
	ld.global.nc.f32 	%f9102, [%rd1971];
	sub.f32 	%f545, %f1, %f9100;
	sub.f32 	%f546, %f2, %f9101;
	sub.f32 	%f547, %f3, %f9102;
	mul.f32 	%f9103, %f547, %f547;
	fma.rn.f32 	%f9104, %f546, %f546, %f9103;
	fma.rn.f32 	%f548, %f545, %f545, %f9104;
	setp.geu.f32 	%p2549, %f548, %f4;
	setp.leu.f32 	%p2550, %f548, 0f358637BD;
	or.pred  	%p2551, %p2549, %p2550;
	@%p2551 bra 	$L__BB2_514;
	sqrt.rn.f32 	%f9105, %f548;
	add.f32 	%f9106, %f548, %f6;
	div.rn.f32 	%f9107, %f5, %f9106;
	min.f32 	%f550, %f9107, %f7;
	abs.f32 	%f9108, %f550;
	setp.equ.f32 	%p2552, %f9108, 0f7F800000;
	setp.leu.f32 	%p2553, %f9105, 0f00000000;
	or.pred  	%p2554, %p2552, %p2553;
	@%p2554 bra 	$L__BB2_514;
	div.rn.f32 	%f9109, %f550, %f9105;
	fma.rn.f32 	%f10272, %f545, %f9109, %f10272;
	fma.rn.f32 	%f10273, %f546, %f9109, %f10273;
	fma.rn.f32 	%f10274, %f547, %f9109, %f10274;
$L__BB2_514:
	ld.global.nc.u32 	%r123, [%rd29];
	setp.eq.s32 	%p2555, %r4, %r123;
	@%p2555 bra 	$L__BB2_518;
	mul.wide.s32 	%rd1972, %r123, 4;
	add.s64 	%rd1973, %rd10, %rd1972;
	ld.global.nc.f32 	%f9110, [%rd1973];
	add.s64 	%rd1974, %rd9, %rd1972;
	ld.global.nc.f32 	%f9111, [%rd1974];
	add.s64 	%rd1975, %rd8, %rd1972;
	ld.global.nc.f32 	%f9112, [%rd1975];
	sub.f32 	%f557, %f1, %f9110;
	sub.f32 	%f558, %f2, %f9111;
	sub.f32 	%f559, %f3, %f9112;
	mul.f32 	%f9113, %f559, %f559;
	fma.rn.f32 	%f9114, %f558, %f558, %f9113;
	fma.rn.f32 	%f560, %f557, %f557, %f9114;
	setp.geu.f32 	%p2556, %f560, %f4;
	setp.leu.f32 	%p2557, %f560, 0f358637BD;
	or.pred  	%p2558, %p2556, %p2557;
	@%p2558 bra 	$L__BB2_518;
	sqrt.rn.f32 	%f9115, %f560;
	add.f32 	%f9116, %f560, %f6;
	div.rn.f32 	%f9117, %f5, %f9116;
	min.f32 	%f562, %f9117, %f7;
	abs.f32 	%f9118, %f562;
	setp.equ.f32 	%p2559, %f9118, 0f7F800000;
	setp.leu.f32 	%p2560, %f9115, 0f00000000;
	or.pred  	%p2561, %p2559, %p2560;
	@%p2561 bra 	$L__BB2_518;
	div.rn.f32 	%f9119, %f562, %f9115;
	fma.rn.f32 	%f10272, %f557, %f9119, %f10272;
	fma.rn.f32 	%f10273, %f558, %f9119, %f10273;
	fma.rn.f32 	%f10274, %f559, %f9119, %f10274;
$L__BB2_518:
	ld.global.nc.u32 	%r124, [%rd29+4];
	setp.eq.s32 	%p2562, %r4, %r124;
	@%p2562 bra 	$L__BB2_522;
	mul.wide.s32 	%rd1976, %r124, 4;
	add.s64 	%rd1977, %rd10, %rd1976;
	ld.global.nc.f32 	%f9120, [%rd1977];
	add.s64 	%rd1978, %rd9, %rd1976;
	ld.global.nc.f32 	%f9121, [%rd1978];
	add.s64 	%rd1979, %rd8, %rd1976;
	ld.global.nc.f32 	%f9122, [%rd1979];
	sub.f32 	%f569, %f1, %f9120;
	sub.f32 	%f570, %f2, %f9121;
	sub.f32 	%f571, %f3, %f9122;
	mul.f32 	%f9123, %f571, %f571;
	fma.rn.f32 	%f9124, %f570, %f570, %f9123;
	fma.rn.f32 	%f572, %f569, %f569, %f9124;
	setp.geu.f32 	%p2563, %f572, %f4;
	setp.leu.f32 	%p2564, %f572, 0f358637BD;
	or.pred  	%p2565, %p2563, %p2564;
	@%p2565 bra 	$L__BB2_522;
	sqrt.rn.f32 	%f9125, %f572;
	add.f32 	%f9126, %f572, %f6;
	div.rn.f32 	%f9127, %f5, %f9126;
	min.f32 	%f574, %f9127, %f7;
	abs.f32 	%f9128, %f574;
	setp.equ.f32 	%p2566, %f9128, 0f7F800000;
	setp.leu.f32 	%p2567, %f9125, 0f00000000;
	or.pred  	%p2568, %p2566, %p2567;
	@%p2568 bra 	$L__BB2_522;
	div.rn.f32 	%f9129, %f574, %f9125;
	fma.rn.f32 	%f10272, %f569, %f9129, %f10272;
	fma.rn.f32 	%f10273, %f570, %f9129, %f10273;
	fma.rn.f32 	%f10274, %f571, %f9129, %f10274;
$L__BB2_522:
	add.s32 	%r1344, %r1344, 4;
	add.s32 	%r1345, %r1345, 4;
	setp.ne.s32 	%p2569, %r1345, 0;
	@%p2569 bra 	$L__BB2_506;
$L__BB2_523:
	add.s32 	%r1271, %r476, 2;
	mul.lo.s32 	%r127, %r1271, %r1116;
	setp.gt.s32 	%p2570, %r7, -1;
	setp.lt.s32 	%p2571, %r7, %r1118;
	and.pred  	%p2572, %p2570, %p2571;
	and.pred  	%p2573, %p8, %p2572;
	not.pred 	%p2574, %p2573;
	@%p2574 bra 	$L__BB2_560;
	add.s32 	%r1272, %r8, %r127;
	mul.wide.s32 	%rd1980, %r1272, 4;
	add.s64 	%rd1981, %rd7, %rd1980;
	ld.global.nc.u32 	%r128, [%rd1981];
	add.s64 	%rd1982, %rd6, %rd1980;
	ld.global.nc.u32 	%r129, [%rd1982];
	setp.ge.s32 	%p2575, %r128, %r129;
	@%p2575 bra 	$L__BB2_560;
	sub.s32 	%r1273, %r129, %r128;
	and.b32  	%r130, %r1273, 3;
	setp.eq.s32 	%p2576, %r130, 0;
	mov.u32 	%r1347, %r128;
	@%p2576 bra 	$L__BB2_541;
	mul.wide.s32 	%rd1983, %r128, 4;
	add.s64 	%rd30, %rd5, %rd1983;
	ld.global.nc.u32 	%r131, [%rd30];
	setp.eq.s32 	%p2577, %r4, %r131;
	@%p2577 bra 	$L__BB2_530;
	mul.wide.s32 	%rd1984, %r131, 4;
	add.s64 	%rd1985, %rd10, %rd1984;
	ld.global.nc.f32 	%f9131, [%rd1985];
	add.s64 	%rd1986, %rd9, %rd1984;
	ld.global.nc.f32 	%f9132, [%rd1986];
	add.s64 	%rd1987, %rd8, %rd1984;
	ld.global.nc.f32 	%f9133, [%rd1987];
	sub.f32 	%f584, %f1, %f9131;
	sub.f32 	%f585, %f2, %f9132;
	sub.f32 	%f586, %f3, %f9133;
	mul.f32 	%f9134, %f586, %f586;
	fma.rn.f32 	%f9135, %f585, %f585, %f9134;
	fma.rn.f32 	%f587, %f584, %f584, %f9135;
	setp.geu.f32 	%p2578, %f587, %f4;
	setp.leu.f32 	%p2579, %f587, 0f358637BD;
	or.pred  	%p2580, %p2578, %p2579;
	@%p2580 bra 	$L__BB2_530;
	sqrt.rn.f32 	%f9136, %f587;
	add.f32 	%f9137, %f587, %f6;
	div.rn.f32 	%f9138, %f5, %f9137;
	min.f32 	%f589, %f9138, %f7;
	abs.f32 	%f9139, %f589;
	setp.equ.f32 	%p2581, %f9139, 0f7F800000;
	setp.leu.f32 	%p2582, %f9136, 0f00000000;
	or.pred  	%p2583, %p2581, %p2582;
	@%p2583 bra 	$L__BB2_530;
	div.rn.f32 	%f9140, %f589, %f9136;
	fma.rn.f32 	%f10272, %f584, %f9140, %f10272;
	fma.rn.f32 	%f10273, %f585, %f9140, %f10273;
	fma.rn.f32 	%f10274, %f586, %f9140, %f10274;
$L__BB2_530:
	add.s32 	%r1347, %r128, 1;
	setp.eq.s32 	%p2584, %r130, 1;
	@%p2584 bra 	$L__BB2_541;
	ld.global.nc.u32 	%r133, [%rd30+4];
	setp.eq.s32 	%p2585, %r4, %r133;
	@%p2585 bra 	$L__BB2_535;
	mul.wide.s32 	%rd1988, %r133, 4;
	add.s64 	%rd1989, %rd10, %rd1988;
	ld.global.nc.f32 	%f9141, [%rd1989];
	add.s64 	%rd1990, %rd9, %rd1988;
	ld.global.nc.f32 	%f9142, [%rd1990];
	add.s64 	%rd1991, %rd8, %rd1988;
	ld.global.nc.f32 	%f9143, [%rd1991];
	sub.f32 	%f596, %f1, %f9141;
	sub.f32 	%f597, %f2, %f9142;
	sub.f32 	%f598, %f3, %f9143;
	mul.f32 	%f9144, %f598, %f598;
	fma.rn.f32 	%f9145, %f597, %f597, %f9144;
	fma.rn.f32 	%f599, %f596, %f596, %f9145;
	setp.geu.f32 	%p2586, %f599, %f4;
	setp.leu.f32 	%p2587, %f599, 0f358637BD;
	or.pred  	%p2588, %p2586, %p2587;
	@%p2588 bra 	$L__BB2_535;
	sqrt.rn.f32 	%f9146, %f599;
	add.f32 	%f9147, %f599, %f6;
	div.rn.f32 	%f9148, %f5, %f9147;
	min.f32 	%f601, %f9148, %f7;
	abs.f32 	%f9149, %f601;
	setp.equ.f32 	%p2589, %f9149, 0f7F800000;
	setp.leu.f32 	%p2590, %f9146, 0f00000000;
	or.pred  	%p2591, %p2589, %p2590;
	@%p2591 bra 	$L__BB2_535;
	div.rn.f32 	%f9150, %f601, %f9146;
	fma.rn.f32 	%f10272, %f596, %f9150, %f10272;
	fma.rn.f32 	%f10273, %f597, %f9150, %f10273;
	fma.rn.f32 	%f10274, %f598, %f9150, %f10274;
$L__BB2_535:
	add.s32 	%r1347, %r128, 2;
	setp.eq.s32 	%p2592, %r130, 2;
	@%p2592 bra 	$L__BB2_541;
	ld.global.nc.u32 	%r135, [%rd30+8];
	setp.eq.s32 	%p2593, %r4, %r135;
	@%p2593 bra 	$L__BB2_540;
	mul.wide.s32 	%rd1992, %r135, 4;
	add.s64 	%rd1993, %rd10, %rd1992;
	ld.global.nc.f32 	%f9151, [%rd1993];
	add.s64 	%rd1994, %rd9, %rd1992;
	ld.global.nc.f32 	%f9152, [%rd1994];
	add.s64 	%rd1995, %rd8, %rd1992;
	ld.global.nc.f32 	%f9153, [%rd1995];
	sub.f32 	%f608, %f1, %f9151;
	sub.f32 	%f609, %f2, %f9152;
	sub.f32 	%f610, %f3, %f9153;
	mul.f32 	%f9154, %f610, %f610;
	fma.rn.f32 	%f9155, %f609, %f609, %f9154;
	fma.rn.f32 	%f611, %f608, %f608, %f9155;
	setp.geu.f32 	%p2594, %f611, %f4;
	setp.leu.f32 	%p2595, %f611, 0f358637BD;
	or.pred  	%p2596, %p2594, %p2595;
	@%p2596 bra 	$L__BB2_540;
	sqrt.rn.f32 	%f9156, %f611;
	add.f32 	%f9157, %f611, %f6;
	div.rn.f32 	%f9158, %f5, %f9157;
	min.f32 	%f613, %f9158, %f7;
	abs.f32 	%f9159, %f613;
	setp.equ.f32 	%p2597, %f9159, 0f7F800000;
	setp.leu.f32 	%p2598, %f9156, 0f00000000;
	or.pred  	%p2599, %p2597, %p2598;
	@%p2599 bra 	$L__BB2_540;
	div.rn.f32 	%f9160, %f613, %f9156;
	fma.rn.f32 	%f10272, %f608, %f9160, %f10272;
	fma.rn.f32 	%f10273, %f609, %f9160, %f10273;
	fma.rn.f32 	%f10274, %f610, %f9160, %f10274;
$L__BB2_540:
	add.s32 	%r1347, %r128, 3;
$L__BB2_541:
	sub.s32 	%r1274, %r128, %r129;
	setp.gt.u32 	%p2600, %r1274, -4;
	@%p2600 bra 	$L__BB2_560;
	sub.s32 	%r1348, %r1347, %r129;
	add.s64 	%rd31, %rd5, 8;
$L__BB2_543:
	mul.wide.s32 	%rd1996, %r1347, 4;
	add.s64 	%rd32, %rd31, %rd1996;
	ld.global.nc.u32 	%r141, [%rd32+-8];
	setp.eq.s32 	%p2601, %r4, %r141;
	@%p2601 bra 	$L__BB2_547;
	mul.wide.s32 	%rd1997, %r141, 4;
	add.s64 	%rd1998, %rd10, %rd1997;
	ld.global.nc.f32 	%f9161, [%rd1998];
	add.s64 	%rd1999, %rd9, %rd1997;
	ld.global.nc.f32 	%f9162, [%rd1999];
	add.s64 	%rd2000, %rd8, %rd1997;
	ld.global.nc.f32 	%f9163, [%rd2000];
	sub.f32 	%f629, %f1, %f9161;
	sub.f32 	%f630, %f2, %f9162;
	sub.f32 	%f631, %f3, %f9163;
	mul.f32 	%f9164, %f631, %f631;
	fma.rn.f32 	%f9165, %f630, %f630, %f9164;
	fma.rn.f32 	%f632, %f629, %f629, %f9165;
	setp.geu.f32 	%p2602, %f632, %f4;
	setp.leu.f32 	%p2603, %f632, 0f358637BD;
	or.pred  	%p2604, %p2602, %p2603;
	@%p2604 bra 	$L__BB2_547;
	sqrt.rn.f32 	%f9166, %f632;
	add.f32 	%f9167, %f632, %f6;
	div.rn.f32 	%f9168, %f5, %f9167;
	min.f32 	%f634, %f9168, %f7;
	abs.f32 	%f9169, %f634;
	setp.equ.f32 	%p2605, %f9169, 0f7F800000;
	setp.leu.f32 	%p2606, %f9166, 0f00000000;
	or.pred  	%p2607, %p2605, %p2606;
	@%p2607 bra 	$L__BB2_547;
	div.rn.f32 	%f9170, %f634, %f9166;
	fma.rn.f32 	%f10272, %f629, %f9170, %f10272;
	fma.rn.f32 	%f10273, %f630, %f9170, %f10273;
	fma.rn.f32 	%f10274, %f631, %f9170, %f10274;
$L__BB2_547:
	ld.global.nc.u32 	%r142, [%rd32+-4];
	setp.eq.s32 	%p2608, %r4, %r142;
	@%p2608 bra 	$L__BB2_551;
	mul.wide.s32 	%rd2001, %r142, 4;
	add.s64 	%rd2002, %rd10, %rd2001;
	ld.global.nc.f32 	%f9171, [%rd2002];
	add.s64 	%rd2003, %rd9, %rd2001;
	ld.global.nc.f32 	%f9172, [%rd2003];
	add.s64 	%rd2004, %rd8, %rd2001;
	ld.global.nc.f32 	%f9173, [%rd2004];
	sub.f32 	%f641, %f1, %f9171;
	sub.f32 	%f642, %f2, %f9172;
	sub.f32 	%f643, %f3, %f9173;
	mul.f32 	%f9174, %f643, %f643;
	fma.rn.f32 	%f9175, %f642, %f642, %f9174;
	fma.rn.f32 	%f644, %f641, %f641, %f9175;
	setp.geu.f32 	%p2609, %f644, %f4;
	setp.leu.f32 	%p2610, %f644, 0f358637BD;
	or.pred  	%p2611, %p2609, %p2610;
	@%p2611 bra 	$L__BB2_551;
	sqrt.rn.f32 	%f9176, %f644;
	add.f32 	%f9177, %f644, %f6;
	div.rn.f32 	%f9178, %f5, %f9177;
	min.f32 	%f646, %f9178, %f7;
	abs.f32 	%f9179, %f646;
	setp.equ.f32 	%p2612, %f9179, 0f7F800000;
	setp.leu.f32 	%p2613, %f9176, 0f00000000;
	or.pred  	%p2614, %p2612, %p2613;
	@%p2614 bra 	$L__BB2_551;
	div.rn.f32 	%f9180, %f646, %f9176;
	fma.rn.f32 	%f10272, %f641, %f9180, %f10272;
	fma.rn.f32 	%f10273, %f642, %f9180, %f10273;
	fma.rn.f32 	%f10274, %f643, %f9180, %f10274;
$L__BB2_551:
	ld.global.nc.u32 	%r143, [%rd32];
	setp.eq.s32 	%p2615, %r4, %r143;
	@%p2615 bra 	$L__BB2_555;
	mul.wide.s32 	%rd2005, %r143, 4;
	add.s64 	%rd2006, %rd10, %rd2005;
	ld.global.nc.f32 	%f9181, [%rd2006];
	add.s64 	%rd2007, %rd9, %rd2005;
	ld.global.nc.f32 	%f9182, [%rd2007];
	add.s64 	%rd2008, %rd8, %rd2005;
	ld.global.nc.f32 	%f9183, [%rd2008];
	sub.f32 	%f653, %f1, %f9181;
	sub.f32 	%f654, %f2, %f9182;
	sub.f32 	%f655, %f3, %f9183;
	mul.f32 	%f9184, %f655, %f655;
	fma.rn.f32 	%f9185, %f654, %f654, %f9184;
	fma.rn.f32 	%f656, %f653, %f653, %f9185;
	setp.geu.f32 	%p2616, %f656, %f4;
	setp.leu.f32 	%p2617, %f656, 0f358637BD;
	or.pred  	%p2618, %p2616, %p2617;
	@%p2618 bra 	$L__BB2_555;
	sqrt.rn.f32 	%f9186, %f656;
	add.f32 	%f9187, %f656, %f6;
	div.rn.f32 	%f9188, %f5, %f9187;
	min.f32 	%f658, %f9188, %f7;
	abs.f32 	%f9189, %f658;
	setp.equ.f32 	%p2619, %f9189, 0f7F800000;
	setp.leu.f32 	%p2620, %f9186, 0f00000000;
	or.pred  	%p2621, %p2619, %p2620;
	@%p2621 bra 	$L__BB2_555;
	div.rn.f32 	%f9190, %f658, %f9186;
	fma.rn.f32 	%f10272, %f653, %f9190, %f10272;
	fma.rn.f32 	%f10273, %f654, %f9190, %f10273;
	fma.rn.f32 	%f10274, %f655, %f9190, %f10274;
$L__BB2_555:
	ld.global.nc.u32 	%r144, [%rd32+4];
	setp.eq.s32 	%p2622, %r4, %r144;
	@%p2622 bra 	$L__BB2_559;
	mul.wide.s32 	%rd2009, %r144, 4;
	add.s64 	%rd2010, %rd10, %rd2009;
	ld.global.nc.f32 	%f9191, [%rd2010];
	add.s64 	%rd2011, %rd9, %rd2009;
	ld.global.nc.f32 	%f9192, [%rd2011];
	add.s64 	%rd2012, %rd8, %rd2009;
	ld.global.nc.f32 	%f9193, [%rd2012];
	sub.f32 	%f665, %f1, %f9191;
	sub.f32 	%f666, %f2, %f9192;
	sub.f32 	%f667, %f3, %f9193;
	mul.f32 	%f9194, %f667, %f667;
	fma.rn.f32 	%f9195, %f666, %f666, %f9194;
	fma.rn.f32 	%f668, %f665, %f665, %f9195;
	setp.geu.f32 	%p2623, %f668, %f4;
	setp.leu.f32 	%p2624, %f668, 0f358637BD;
	or.pred  	%p2625, %p2623, %p2624;
	@%p2625 bra 	$L__BB2_559;
	sqrt.rn.f32 	%f9196, %f668;
	add.f32 	%f9197, %f668, %f6;
	div.rn.f32 	%f9198, %f5, %f9197;
	min.f32 	%f670, %f9198, %f7;
	abs.f32 	%f9199, %f670;
	setp.equ.f32 	%p2626, %f9199, 0f7F800000;
	setp.leu.f32 	%p2627, %f9196, 0f00000000;
	or.pred  	%p2628, %p2626, %p2627;
	@%p2628 bra 	$L__BB2_559;
	div.rn.f32 	%f9200, %f670, %f9196;
	fma.rn.f32 	%f10272, %f665, %f9200, %f10272;
	fma.rn.f32 	%f10273, %f666, %f9200, %f10273;
	fma.rn.f32 	%f10274, %f667, %f9200, %f10274;
$L__BB2_559:
	add.s32 	%r1347, %r1347, 4;
	add.s32 	%r1348, %r1348, 4;
	setp.ne.s32 	%p2629, %r1348, 0;
	@%p2629 bra 	$L__BB2_543;
$L__BB2_560:
	setp.gt.s32 	%p2630, %r7, -1;
	setp.lt.s32 	%p2631, %r7, %r1118;
	and.pred  	%p2632, %p2630, %p2631;
	and.pred  	%p2633, %p9, %p2632;
	not.pred 	%p2634, %p2633;
	@%p2634 bra 	$L__BB2_597;
	add.s32 	%r1275, %r5, %r127;
	mul.wide.s32 	%rd2013, %r1275, 4;
	add.s64 	%rd2014, %rd7, %rd2013;
	ld.global.nc.u32 	%r147, [%rd2014];
	add.s64 	%rd2015, %rd6, %rd2013;
	ld.global.nc.u32 	%r148, [%rd2015];
	setp.ge.s32 	%p2635, %r147, %r148;
	@%p2635 bra 	$L__BB2_597;
	sub.s32 	%r1276, %r148, %r147;
	and.b32  	%r149, %r1276, 3;
	setp.eq.s32 	%p2636, %r149, 0;
	mov.u32 	%r1350, %r147;
	@%p2636 bra 	$L__BB2_578;
	mul.wide.s32 	%rd2016, %r147, 4;
	add.s64 	%rd33, %rd5, %rd2016;
	ld.global.nc.u32 	%r150, [%rd33];
	setp.eq.s32 	%p2637, %r4, %r150;
	@%p2637 bra 	$L__BB2_567;
	mul.wide.s32 	%rd2017, %r150, 4;
	add.s64 	%rd2018, %rd10, %rd2017;
	ld.global.nc.f32 	%f9202, [%rd2018];
	add.s64 	%rd2019, %rd9, %rd2017;
	ld.global.nc.f32 	%f9203, [%rd2019];
	add.s64 	%rd2020, %rd8, %rd2017;
	ld.global.nc.f32 	%f9204, [%rd2020];
	sub.f32 	%f680, %f1, %f9202;
	sub.f32 	%f681, %f2, %f9203;
	sub.f32 	%f682, %f3, %f9204;
	mul.f32 	%f9205, %f682, %f682;
	fma.rn.f32 	%f9206, %f681, %f681, %f9205;
	fma.rn.f32 	%f683, %f680, %f680, %f9206;
	setp.geu.f32 	%p2638, %f683, %f4;
	setp.leu.f32 	%p2639, %f683, 0f358637BD;
	or.pred  	%p2640, %p2638, %p2639;
	@%p2640 bra 	$L__BB2_567;
	sqrt.rn.f32 	%f9207, %f683;
	add.f32 	%f9208, %f683, %f6;
	div.rn.f32 	%f9209, %f5, %f9208;
	min.f32 	%f685, %f9209, %f7;
	abs.f32 	%f9210, %f685;
	setp.equ.f32 	%p2641, %f9210, 0f7F800000;
	setp.leu.f32 	%p2642, %f9207, 0f00000000;
	or.pred  	%p2643, %p2641, %p2642;
	@%p2643 bra 	$L__BB2_567;
	div.rn.f32 	%f9211, %f685, %f9207;
	fma.rn.f32 	%f10272, %f680, %f9211, %f10272;
	fma.rn.f32 	%f10273, %f681, %f9211, %f10273;
	fma.rn.f32 	%f10274, %f682, %f9211, %f10274;
$L__BB2_567:
	add.s32 	%r1350, %r147, 1;
	setp.eq.s32 	%p2644, %r149, 1;
	@%p2644 bra 	$L__BB2_578;
	ld.global.nc.u32 	%r152, [%rd33+4];
	setp.eq.s32 	%p2645, %r4, %r152;
	@%p2645 bra 	$L__BB2_572;
	mul.wide.s32 	%rd2021, %r152, 4;
	add.s64 	%rd2022, %rd10, %rd2021;
	ld.global.nc.f32 	%f9212, [%rd2022];
	add.s64 	%rd2023, %rd9, %rd2021;
	ld.global.nc.f32 	%f9213, [%rd2023];
	add.s64 	%rd2024, %rd8, %rd2021;
	ld.global.nc.f32 	%f9214, [%rd2024];
	sub.f32 	%f692, %f1, %f9212;
	sub.f32 	%f693, %f2, %f9213;
	sub.f32 	%f694, %f3, %f9214;
	mul.f32 	%f9215, %f694, %f694;
	fma.rn.f32 	%f9216, %f693, %f693, %f9215;
	fma.rn.f32 	%f695, %f692, %f692, %f9216;
	setp.geu.f32 	%p2646, %f695, %f4;
	setp.leu.f32 	%p2647, %f695, 0f358637BD;
	or.pred  	%p2648, %p2646, %p2647;
	@%p2648 bra 	$L__BB2_572;
	sqrt.rn.f32 	%f9217, %f695;
	add.f32 	%f9218, %f695, %f6;
	div.rn.f32 	%f9219, %f5, %f9218;
	min.f32 	%f697, %f9219, %f7;
	abs.f32 	%f9220, %f697;
	setp.equ.f32 	%p2649, %f9220, 0f7F800000;
	setp.leu.f32 	%p2650, %f9217, 0f00000000;
	or.pred  	%p2651, %p2649, %p2650;
	@%p2651 bra 	$L__BB2_572;
	div.rn.f32 	%f9221, %f697, %f9217;
	fma.rn.f32 	%f10272, %f692, %f9221, %f10272;
	fma.rn.f32 	%f10273, %f693, %f9221, %f10273;
	fma.rn.f32 	%f10274, %f694, %f9221, %f10274;
$L__BB2_572:
	add.s32 	%r1350, %r147, 2;
	setp.eq.s32 	%p2652, %r149, 2;
	@%p2652 bra 	$L__BB2_578;
	ld.global.nc.u32 	%r154, [%rd33+8];
	setp.eq.s32 	%p2653, %r4, %r154;
	@%p2653 bra 	$L__BB2_577;
	mul.wide.s32 	%rd2025, %r154, 4;
	add.s64 	%rd2026, %rd10, %rd2025;
	ld.global.nc.f32 	%f9222, [%rd2026];
	add.s64 	%rd2027, %rd9, %rd2025;
	ld.global.nc.f32 	%f9223, [%rd2027];
	add.s64 	%rd2028, %rd8, %rd2025;
	ld.global.nc.f32 	%f9224, [%rd2028];
	sub.f32 	%f704, %f1, %f9222;
	sub.f32 	%f705, %f2, %f9223;
	sub.f32 	%f706, %f3, %f9224;
	mul.f32 	%f9225, %f706, %f706;
	fma.rn.f32 	%f9226, %f705, %f705, %f9225;
	fma.rn.f32 	%f707, %f704, %f704, %f9226;
	setp.geu.f32 	%p2654, %f707, %f4;
	setp.leu.f32 	%p2655, %f707, 0f358637BD;
	or.pred  	%p2656, %p2654, %p2655;
	@%p2656 bra 	$L__BB2_577;
	sqrt.rn.f32 	%f9227, %f707;
	add.f32 	%f9228, %f707, %f6;
	div.rn.f32 	%f9229, %f5, %f9228;
	min.f32 	%f709, %f9229, %f7;
	abs.f32 	%f9230, %f709;
	setp.equ.f32 	%p2657, %f9230, 0f7F800000;
	setp.leu.f32 	%p2658, %f9227, 0f00000000;
	or.pred  	%p2659, %p2657, %p2658;
	@%p2659 bra 	$L__BB2_577;
	div.rn.f32 	%f9231, %f709, %f9227;
	fma.rn.f32 	%f10272, %f704, %f9231, %f10272;
	fma.rn.f32 	%f10273, %f705, %f9231, %f10273;
	fma.rn.f32 	%f10274, %f706, %f9231, %f10274;
$L__BB2_577:
	add.s32 	%r1350, %r147, 3;
$L__BB2_578:
	sub.s32 	%r1277, %r147, %r148;
	setp.gt.u32 	%p2660, %r1277, -4;
	@%p2660 bra 	$L__BB2_597;
	sub.s32 	%r1351, %r1350, %r148;
	add.s64 	%rd34, %rd5, 8;
$L__BB2_580:
	mul.wide.s32 	%rd2029, %r1350, 4;
	add.s64 	%rd35, %rd34, %rd2029;
	ld.global.nc.u32 	%r160, [%rd35+-8];
	setp.eq.s32 	%p2661, %r4, %r160;
	@%p2661 bra 	$L__BB2_584;
	mul.wide.s32 	%rd2030, %r160, 4;
	add.s64 	%rd2031, %rd10, %rd2030;
	ld.global.nc.f32 	%f9232, [%rd2031];
	add.s64 	%rd2032, %rd9, %rd2030;
	ld.global.nc.f32 	%f9233, [%rd2032];
	add.s64 	%rd2033, %rd8, %rd2030;
	ld.global.nc.f32 	%f9234, [%rd2033];
	sub.f32 	%f725, %f1, %f9232;
	sub.f32 	%f726, %f2, %f9233;
	sub.f32 	%f727, %f3, %f9234;
	mul.f32 	%f9235, %f727, %f727;
	fma.rn.f32 	%f9236, %f726, %f726, %f9235;
	fma.rn.f32 	%f728, %f725, %f725, %f9236;
	setp.geu.f32 	%p2662, %f728, %f4;
	setp.leu.f32 	%p2663, %f728, 0f358637BD;
	or.pred  	%p2664, %p2662, %p2663;
	@%p2664 bra 	$L__BB2_584;
	sqrt.rn.f32 	%f9237, %f728;
	add.f32 	%f9238, %f728, %f6;
	div.rn.f32 	%f9239, %f5, %f9238;
	min.f32 	%f730, %f9239, %f7;
	abs.f32 	%f9240, %f730;
	setp.equ.f32 	%p2665, %f9240, 0f7F800000;
	setp.leu.f32 	%p2666, %f9237, 0f00000000;
	or.pred  	%p2667, %p2665, %p2666;
	@%p2667 bra 	$L__BB2_584;
	div.rn.f32 	%f9241, %f730, %f9237;
	fma.rn.f32 	%f10272, %f725, %f9241, %f10272;
	fma.rn.f32 	%f10273, %f726, %f9241, %f10273;
	fma.rn.f32 	%f10274, %f727, %f9241, %f10274;
$L__BB2_584:
	ld.global.nc.u32 	%r161, [%rd35+-4];
	setp.eq.s32 	%p2668, %r4, %r161;
	@%p2668 bra 	$L__BB2_588;
	mul.wide.s32 	%rd2034, %r161, 4;
	add.s64 	%rd2035, %rd10, %rd2034;
	ld.global.nc.f32 	%f9242, [%rd2035];
	add.s64 	%rd2036, %rd9, %rd2034;
	ld.global.nc.f32 	%f9243, [%rd2036];
	add.s64 	%rd2037, %rd8, %rd2034;
	ld.global.nc.f32 	%f9244, [%rd2037];
	sub.f32 	%f737, %f1, %f9242;
	sub.f32 	%f738, %f2, %f9243;
	sub.f32 	%f739, %f3, %f9244;
	mul.f32 	%f9245, %f739, %f739;
	fma.rn.f32 	%f9246, %f738, %f738, %f9245;
	fma.rn.f32 	%f740, %f737, %f737, %f9246;
	setp.geu.f32 	%p2669, %f740, %f4;
	setp.leu.f32 	%p2670, %f740, 0f358637BD;
	or.pred  	%p2671, %p2669, %p2670;
	@%p2671 bra 	$L__BB2_588;
	sqrt.rn.f32 	%f9247, %f740;
	add.f32 	%f9248, %f740, %f6;
	div.rn.f32 	%f9249, %f5, %f9248;
	min.f32 	%f742, %f9249, %f7;
	abs.f32 	%f9250, %f742;
	setp.equ.f32 	%p2672, %f9250, 0f7F800000;
	setp.leu.f32 	%p2673, %f9247, 0f00000000;
	or.pred  	%p2674, %p2672, %p2673;
	@%p2674 bra 	$L__BB2_588;
	div.rn.f32 	%f9251, %f742, %f9247;
	fma.rn.f32 	%f10272, %f737, %f9251, %f10272;
	fma.rn.f32 	%f10273, %f738, %f9251, %f10273;
	fma.rn.f32 	%f10274, %f739, %f9251, %f10274;
$L__BB2_588:
	ld.global.nc.u32 	%r162, [%rd35];
	setp.eq.s32 	%p2675, %r4, %r162;
	@%p2675 bra 	$L__BB2_592;
	mul.wide.s32 	%rd2038, %r162, 4;
	add.s64 	%rd2039, %rd10, %rd2038;
	ld.global.nc.f32 	%f9252, [%rd2039];
	add.s64 	%rd2040, %rd9, %rd2038;
	ld.global.nc.f32 	%f9253, [%rd2040];
	add.s64 	%rd2041, %rd8, %rd2038;
	ld.global.nc.f32 	%f9254, [%rd2041];
	sub.f32 	%f749, %f1, %f9252;
	sub.f32 	%f750, %f2, %f9253;
	sub.f32 	%f751, %f3, %f9254;
	mul.f32 	%f9255, %f751, %f751;
	fma.rn.f32 	%f9256, %f750, %f750, %f9255;
	fma.rn.f32 	%f752, %f749, %f749, %f9256;
	setp.geu.f32 	%p2676, %f752, %f4;
	setp.leu.f32 	%p2677, %f752, 0f358637BD;
	or.pred  	%p2678, %p2676, %p2677;
	@%p2678 bra 	$L__BB2_592;
	sqrt.rn.f32 	%f9257, %f752;
	add.f32 	%f9258, %f752, %f6;
	div.rn.f32 	%f9259, %f5, %f9258;
	min.f32 	%f754, %f9259, %f7;
	abs.f32 	%f9260, %f754;
	setp.equ.f32 	%p2679, %f9260, 0f7F800000;
	setp.leu.f32 	%p2680, %f9257, 0f00000000;
	or.pred  	%p2681, %p2679, %p2680;
	@%p2681 bra 	$L__BB2_592;
	div.rn.f32 	%f9261, %f754, %f9257;
	fma.rn.f32 	%f10272, %f749, %f9261, %f10272;
	fma.rn.f32 	%f10273, %f750, %f9261, %f10273;
	fma.rn.f32 	%f10274, %f751, %f9261, %f10274;
$L__BB2_592:
	ld.global.nc.u32 	%r163, [%rd35+4];
	setp.eq.s32 	%p2682, %r4, %r163;
	@%p2682 bra 	$L__BB2_596;
	mul.wide.s32 	%rd2042, %r163, 4;
	add.s64 	%rd2043, %rd10, %rd2042;
	ld.global.nc.f32 	%f9262, [%rd2043];
	add.s64 	%rd2044, %rd9, %rd2042;
	ld.global.nc.f32 	%f9263, [%rd2044];
	add.s64 	%rd2045, %rd8, %rd2042;
	ld.global.nc.f32 	%f9264, [%rd2045];
	sub.f32 	%f761, %f1, %f9262;
	sub.f32 	%f762, %f2, %f9263;
	sub.f32 	%f763, %f3, %f9264;
	mul.f32 	%f9265, %f763, %f763;
	fma.rn.f32 	%f9266, %f762, %f762, %f9265;
	fma.rn.f32 	%f764, %f761, %f761, %f9266;
	setp.geu.f32 	%p2683, %f764, %f4;
	setp.leu.f32 	%p2684, %f764, 0f358637BD;
	or.pred  	%p2685, %p2683, %p2684;
	@%p2685 bra 	$L__BB2_596;
	sqrt.rn.f32 	%f9267, %f764;
	add.f32 	%f9268, %f764, %f6;
	div.rn.f32 	%f9269, %f5, %f9268;
	min.f32 	%f766, %f9269, %f7;
	abs.f32 	%f9270, %f766;
	setp.equ.f32 	%p2686, %f9270, 0f7F800000;
	setp.leu.f32 	%p2687, %f9267, 0f00000000;
	or.pred  	%p2688, %p2686, %p2687;
	@%p2688 bra 	$L__BB2_596;
	div.rn.f32 	%f9271, %f766, %f9267;
	fma.rn.f32 	%f10272, %f761, %f9271, %f10272;
	fma.rn.f32 	%f10273, %f762, %f9271, %f10273;
	fma.rn.f32 	%f10274, %f763, %f9271, %f10274;
$L__BB2_596:
	add.s32 	%r1350, %r1350, 4;
	add.s32 	%r1351, %r1351, 4;
	setp.ne.s32 	%p2689, %r1351, 0;
	@%p2689 bra 	$L__BB2_580;
$L__BB2_597:
	setp.gt.s32 	%p2690, %r7, -1;
	setp.lt.s32 	%p2691, %r7, %r1118;
	and.pred  	%p2692, %p2690, %p2691;
	and.pred  	%p2693, %p10, %p2692;
	not.pred 	%p2694, %p2693;
	@%p2694 bra 	$L__BB2_634;
	add.s32 	%r1278, %r500, %r127;
	mul.wide.s32 	%rd2046, %r1278, 4;
	add.s64 	%rd2047, %rd7, %rd2046;
	ld.global.nc.u32 	%r166, [%rd2047];
	add.s64 	%rd2048, %rd6, %rd2046;
	ld.global.nc.u32 	%r167, [%rd2048];
	setp.ge.s32 	%p2695, %r166, %r167;
	@%p2695 bra 	$L__BB2_634;
	sub.s32 	%r1279, %r167, %r166;
	and.b32  	%r168, %r1279, 3;
	setp.eq.s32 	%p2696, %r168, 0;
	mov.u32 	%r1353, %r166;
	@%p2696 bra 	$L__BB2_615;
	mul.wide.s32 	%rd2049, %r166, 4;
	add.s64 	%rd36, %rd5, %rd2049;
	ld.global.nc.u32 	%r169, [%rd36];
	setp.eq.s32 	%p2697, %r4, %r169;
	@%p2697 bra 	$L__BB2_604;
	mul.wide.s32 	%rd2050, %r169, 4;
	add.s64 	%rd2051, %rd10, %rd2050;
	ld.global.nc.f32 	%f9273, [%rd2051];
	add.s64 	%rd2052, %rd9, %rd2050;
	ld.global.nc.f32 	%f9274, [%rd2052];
	add.s64 	%rd2053, %rd8, %rd2050;
	ld.global.nc.f32 	%f9275, [%rd2053];
	sub.f32 	%f776, %f1, %f9273;
	sub.f32 	%f777, %f2, %f9274;
	sub.f32 	%f778, %f3, %f9275;
	mul.f32 	%f9276, %f778, %f778;
	fma.rn.f32 	%f9277, %f777, %f777, %f9276;
	fma.rn.f32 	%f779, %f776, %f776, %f9277;
	setp.geu.f32 	%p2698, %f779, %f4;
	setp.leu.f32 	%p2699, %f779, 0f358637BD;
	or.pred  	%p2700, %p2698, %p2699;
	@%p2700 bra 	$L__BB2_604;
	sqrt.rn.f32 	%f9278, %f779;
	add.f32 	%f9279, %f779, %f6;
	div.rn.f32 	%f9280, %f5, %f9279;
	min.f32 	%f781, %f9280, %f7;
	abs.f32 	%f9281, %f781;
	setp.equ.f32 	%p2701, %f9281, 0f7F800000;
	setp.leu.f32 	%p2702, %f9278, 0f00000000;
	or.pred  	%p2703, %p2701, %p2702;
	@%p2703 bra 	$L__BB2_604;
	div.rn.f32 	%f9282, %f781, %f9278;
	fma.rn.f32 	%f10272, %f776, %f9282, %f10272;
	fma.rn.f32 	%f10273, %f777, %f9282, %f10273;
	fma.rn.f32 	%f10274, %f778, %f9282, %f10274;
$L__BB2_604:
	add.s32 	%r1353, %r166, 1;
	setp.eq.s32 	%p2704, %r168, 1;
	@%p2704 bra 	$L__BB2_615;
	ld.global.nc.u32 	%r171, [%rd36+4];
	setp.eq.s32 	%p2705, %r4, %r171;
	@%p2705 bra 	$L__BB2_609;
	mul.wide.s32 	%rd2054, %r171, 4;
	add.s64 	%rd2055, %rd10, %rd2054;
	ld.global.nc.f32 	%f9283, [%rd2055];
	add.s64 	%rd2056, %rd9, %rd2054;
	ld.global.nc.f32 	%f9284, [%rd2056];
	add.s64 	%rd2057, %rd8, %rd2054;
	ld.global.nc.f32 	%f9285, [%rd2057];
	sub.f32 	%f788, %f1, %f9283;
	sub.f32 	%f789, %f2, %f9284;
	sub.f32 	%f790, %f3, %f9285;
	mul.f32 	%f9286, %f790, %f790;
	fma.rn.f32 	%f9287, %f789, %f789, %f9286;
	fma.rn.f32 	%f791, %f788, %f788, %f9287;
	setp.geu.f32 	%p2706, %f791, %f4;
	setp.leu.f32 	%p2707, %f791, 0f358637BD;
	or.pred  	%p2708, %p2706, %p2707;
	@%p2708 bra 	$L__BB2_609;
	sqrt.rn.f32 	%f9288, %f791;
	add.f32 	%f9289, %f791, %f6;
	div.rn.f32 	%f9290, %f5, %f9289;
	min.f32 	%f793, %f9290, %f7;
	abs.f32 	%f9291, %f793;
	setp.equ.f32 	%p2709, %f9291, 0f7F800000;
	setp.leu.f32 	%p2710, %f9288, 0f00000000;
	or.pred  	%p2711, %p2709, %p2710;
	@%p2711 bra 	$L__BB2_609;
	div.rn.f32 	%f9292, %f793, %f9288;
	fma.rn.f32 	%f10272, %f788, %f9292, %f10272;
	fma.rn.f32 	%f10273, %f789, %f9292, %f10273;
	fma.rn.f32 	%f10274, %f790, %f9292, %f10274;
$L__BB2_609:
	add.s32 	%r1353, %r166, 2;
	setp.eq.s32 	%p2712, %r168, 2;
	@%p2712 bra 	$L__BB2_615;
	ld.global.nc.u32 	%r173, [%rd36+8];
	setp.eq.s32 	%p2713, %r4, %r173;
	@%p2713 bra 	$L__BB2_614;
	mul.wide.s32 	%rd2058, %r173, 4;
	add.s64 	%rd2059, %rd10, %rd2058;
	ld.global.nc.f32 	%f9293, [%rd2059];
	add.s64 	%rd2060, %rd9, %rd2058;
	ld.global.nc.f32 	%f9294, [%rd2060];
	add.s64 	%rd2061, %rd8, %rd2058;
	ld.global.nc.f32 	%f9295, [%rd2061];
	sub.f32 	%f800, %f1, %f9293;
	sub.f32 	%f801, %f2, %f9294;
	sub.f32 	%f802, %f3, %f9295;
	mul.f32 	%f9296, %f802, %f802;
	fma.rn.f32 	%f9297, %f801, %f801, %f9296;
	fma.rn.f32 	%f803, %f800, %f800, %f9297;
	setp.geu.f32 	%p2714, %f803, %f4;
	setp.leu.f32 	%p2715, %f803, 0f358637BD;
	or.pred  	%p2716, %p2714, %p2715;
	@%p2716 bra 	$L__BB2_614;
	sqrt.rn.f32 	%f9298, %f803;
	add.f32 	%f9299, %f803, %f6;
	div.rn.f32 	%f9300, %f5, %f9299;
	min.f32 	%f805, %f9300, %f7;
	abs.f32 	%f9301, %f805;
	setp.equ.f32 	%p2717, %f9301, 0f7F800000;
	setp.leu.f32 	%p2718, %f9298, 0f00000000;
	or.pred  	%p2719, %p2717, %p2718;
	@%p2719 bra 	$L__BB2_614;
	div.rn.f32 	%f9302, %f805, %f9298;
	fma.rn.f32 	%f10272, %f800, %f9302, %f10272;
	fma.rn.f32 	%f10273, %f801, %f9302, %f10273;
	fma.rn.f32 	%f10274, %f802, %f9302, %f10274;
$L__BB2_614:
	add.s32 	%r1353, %r166, 3;
$L__BB2_615:
	sub.s32 	%r1280, %r166, %r167;
	setp.gt.u32 	%p2720, %r1280, -4;
	@%p2720 bra 	$L__BB2_634;
	sub.s32 	%r1354, %r1353, %r167;
	add.s64 	%rd37, %rd5, 8;
$L__BB2_617:
	mul.wide.s32 	%rd2062, %r1353, 4;
	add.s64 	%rd38, %rd37, %rd2062;
	ld.global.nc.u32 	%r179, [%rd38+-8];
	setp.eq.s32 	%p2721, %r4, %r179;
	@%p2721 bra 	$L__BB2_621;
	mul.wide.s32 	%rd2063, %r179, 4;
	add.s64 	%rd2064, %rd10, %rd2063;
	ld.global.nc.f32 	%f9303, [%rd2064];
	add.s64 	%rd2065, %rd9, %rd2063;
	ld.global.nc.f32 	%f9304, [%rd2065];
	add.s64 	%rd2066, %rd8, %rd2063;
	ld.global.nc.f32 	%f9305, [%rd2066];
	sub.f32 	%f821, %f1, %f9303;
	sub.f32 	%f822, %f2, %f9304;
	sub.f32 	%f823, %f3, %f9305;
	mul.f32 	%f9306, %f823, %f823;
	fma.rn.f32 	%f9307, %f822, %f822, %f9306;
	fma.rn.f32 	%f824, %f821, %f821, %f9307;
	setp.geu.f32 	%p2722, %f824, %f4;
	setp.leu.f32 	%p2723, %f824, 0f358637BD;
	or.pred  	%p2724, %p2722, %p2723;
	@%p2724 bra 	$L__BB2_621;
	sqrt.rn.f32 	%f9308, %f824;
	add.f32 	%f9309, %f824, %f6;
	div.rn.f32 	%f9310, %f5, %f9309;
	min.f32 	%f826, %f9310, %f7;
	abs.f32 	%f9311, %f826;
	setp.equ.f32 	%p2725, %f9311, 0f7F800000;
	setp.leu.f32 	%p2726, %f9308, 0f00000000;
	or.pred  	%p2727, %p2725, %p2726;
	@%p2727 bra 	$L__BB2_621;
	div.rn.f32 	%f9312, %f826, %f9308;
	fma.rn.f32 	%f10272, %f821, %f9312, %f10272;
	fma.rn.f32 	%f10273, %f822, %f9312, %f10273;
	fma.rn.f32 	%f10274, %f823, %f9312, %f10274;
$L__BB2_621:
	ld.global.nc.u32 	%r180, [%rd38+-4];
	setp.eq.s32 	%p2728, %r4, %r180;
	@%p2728 bra 	$L__BB2_625;
	mul.wide.s32 	%rd2067, %r180, 4;
	add.s64 	%rd2068, %rd10, %rd2067;
	ld.global.nc.f32 	%f9313, [%rd2068];
	add.s64 	%rd2069, %rd9, %rd2067;
	ld.global.nc.f32 	%f9314, [%rd2069];
	add.s64 	%rd2070, %rd8, %rd2067;
	ld.global.nc.f32 	%f9315, [%rd2070];
	sub.f32 	%f833, %f1, %f9313;
	sub.f32 	%f834, %f2, %f9314;
	sub.f32 	%f835, %f3, %f9315;
	mul.f32 	%f9316, %f835, %f835;
	fma.rn.f32 	%f9317, %f834, %f834, %f9316;
	fma.rn.f32 	%f836, %f833, %f833, %f9317;
	setp.geu.f32 	%p2729, %f836, %f4;
	setp.leu.f32 	%p2730, %f836, 0f358637BD;
	or.pred  	%p2731, %p2729, %p2730;
	@%p2731 bra 	$L__BB2_625;
	sqrt.rn.f32 	%f9318, %f836;
	add.f32 	%f9319, %f836, %f6;
	div.rn.f32 	%f9320, %f5, %f9319;
	min.f32 	%f838, %f9320, %f7;
	abs.f32 	%f9321, %f838;
	setp.equ.f32 	%p2732, %f9321, 0f7F800000;
	setp.leu.f32 	%p2733, %f9318, 0f00000000;
	or.pred  	%p2734, %p2732, %p2733;
	@%p2734 bra 	$L__BB2_625;
	div.rn.f32 	%f9322, %f838, %f9318;
	fma.rn.f32 	%f10272, %f833, %f9322, %f10272;
	fma.rn.f32 	%f10273, %f834, %f9322, %f10273;
	fma.rn.f32 	%f10274, %f835, %f9322, %f10274;
$L__BB2_625:
	ld.global.nc.u32 	%r181, [%rd38];
	setp.eq.s32 	%p2735, %r4, %r181;
	@%p2735 bra 	$L__BB2_629;
	mul.wide.s32 	%rd2071, %r181, 4;
	add.s64 	%rd2072, %rd10, %rd2071;
	ld.global.nc.f32 	%f9323, [%rd2072];
	add.s64 	%rd2073, %rd9, %rd2071;
	ld.global.nc.f32 	%f9324, [%rd2073];
	add.s64 	%rd2074, %rd8, %rd2071;
	ld.global.nc.f32 	%f9325, [%rd2074];
	sub.f32 	%f845, %f1, %f9323;
	sub.f32 	%f846, %f2, %f9324;
	sub.f32 	%f847, %f3, %f9325;
	mul.f32 	%f9326, %f847, %f847;
	fma.rn.f32 	%f9327, %f846, %f846, %f9326;
	fma.rn.f32 	%f848, %f845, %f845, %f9327;
	setp.geu.f32 	%p2736, %f848, %f4;
	setp.leu.f32 	%p2737, %f848, 0f358637BD;
	or.pred  	%p2738, %p2736, %p2737;
	@%p2738 bra 	$L__BB2_629;
	sqrt.rn.f32 	%f9328, %f848;
	add.f32 	%f9329, %f848, %f6;
	div.rn.f32 	%f9330, %f5, %f9329;
	min.f32 	%f850, %f9330, %f7;
	abs.f32 	%f9331, %f850;
	setp.equ.f32 	%p2739, %f9331, 0f7F800000;
	setp.leu.f32 	%p2740, %f9328, 0f00000000;
	or.pred  	%p2741, %p2739, %p2740;
	@%p2741 bra 	$L__BB2_629;
	div.rn.f32 	%f9332, %f850, %f9328;
	fma.rn.f32 	%f10272, %f845, %f9332, %f10272;
	fma.rn.f32 	%f10273, %f846, %f9332, %f10273;
	fma.rn.f32 	%f10274, %f847, %f9332, %f10274;
$L__BB2_629:
	ld.global.nc.u32 	%r182, [%rd38+4];
	setp.eq.s32 	%p2742, %r4, %r182;
	@%p2742 bra 	$L__BB2_633;
	mul.wide.s32 	%rd2075, %r182, 4;
	add.s64 	%rd2076, %rd10, %rd2075;
	ld.global.nc.f32 	%f9333, [%rd2076];
	add.s64 	%rd2077, %rd9, %rd2075;
	ld.global.nc.f32 	%f9334, [%rd2077];
	add.s64 	%rd2078, %rd8, %rd2075;
	ld.global.nc.f32 	%f9335, [%rd2078];
	sub.f32 	%f857, %f1, %f9333;
	sub.f32 	%f858, %f2, %f9334;
	sub.f32 	%f859, %f3, %f9335;
	mul.f32 	%f9336, %f859, %f859;
	fma.rn.f32 	%f9337, %f858, %f858, %f9336;
	fma.rn.f32 	%f860, %f857, %f857, %f9337;
	setp.geu.f32 	%p2743, %f860, %f4;
	setp.leu.f32 	%p2744, %f860, 0f358637BD;
	or.pred  	%p2745, %p2743, %p2744;
	@%p2745 bra 	$L__BB2_633;
	sqrt.rn.f32 	%f9338, %f860;
	add.f32 	%f9339, %f860, %f6;
	div.rn.f32 	%f9340, %f5, %f9339;
	min.f32 	%f862, %f9340, %f7;
	abs.f32 	%f9341, %f862;
	setp.equ.f32 	%p2746, %f9341, 0f7F800000;
	setp.leu.f32 	%p2747, %f9338, 0f00000000;
	or.pred  	%p2748, %p2746, %p2747;
	@%p2748 bra 	$L__BB2_633;
	div.rn.f32 	%f9342, %f862, %f9338;
	fma.rn.f32 	%f10272, %f857, %f9342, %f10272;
	fma.rn.f32 	%f10273, %f858, %f9342, %f10273;
	fma.rn.f32 	%f10274, %f859, %f9342, %f10274;
$L__BB2_633:
	add.s32 	%r1353, %r1353, 4;
	add.s32 	%r1354, %r1354, 4;
	setp.ne.s32 	%p2749, %r1354, 0;
	@%p2749 bra 	$L__BB2_617;
$L__BB2_634:
	add.s32 	%r1281, %r7, 1;
	setp.gt.s32 	%p2750, %r7, -2;
	setp.lt.s32 	%p2751, %r1281, %r1118;
	and.pred  	%p4, %p2750, %p2751;
	add.s32 	%r185, %r476, %r1117;
	mul.lo.s32 	%r186, %r185, %r1116;
	and.pred  	%p2752, %p3, %p4;
	not.pred 	%p2753, %p2752;
	@%p2753 bra 	$L__BB2_671;
	add.s32 	%r1282, %r8, %r186;
	mul.wide.s32 	%rd2079, %r1282, 4;
	add.s64 	%rd2080, %rd7, %rd2079;
	ld.global.nc.u32 	%r187, [%rd2080];
	add.s64 	%rd2081, %rd6, %rd2079;
	ld.global.nc.u32 	%r188, [%rd2081];
	setp.ge.s32 	%p2754, %r187, %r188;
	@%p2754 bra 	$L__BB2_671;
	sub.s32 	%r1283, %r188, %r187;
	and.b32  	%r189, %r1283, 3;
	setp.eq.s32 	%p2755, %r189, 0;
	mov.u32 	%r1356, %r187;
	@%p2755 bra 	$L__BB2_652;
	mul.wide.s32 	%rd2082, %r187, 4;
	add.s64 	%rd39, %rd5, %rd2082;
	ld.global.nc.u32 	%r190, [%rd39];
	setp.eq.s32 	%p2756, %r4, %r190;
	@%p2756 bra 	$L__BB2_641;
	mul.wide.s32 	%rd2083, %r190, 4;
	add.s64 	%rd2084, %rd10, %rd2083;
	ld.global.nc.f32 	%f9344, [%rd2084];
	add.s64 	%rd2085, %rd9, %rd2083;
	ld.global.nc.f32 	%f9345, [%rd2085];
	add.s64 	%rd2086, %rd8, %rd2083;
	ld.global.nc.f32 	%f9346, [%rd2086];
	sub.f32 	%f872, %f1, %f9344;
	sub.f32 	%f873, %f2, %f9345;
	sub.f32 	%f874, %f3, %f9346;
	mul.f32 	%f9347, %f874, %f874;
	fma.rn.f32 	%f9348, %f873, %f873, %f9347;
	fma.rn.f32 	%f875, %f872, %f872, %f9348;
	setp.geu.f32 	%p2757, %f875, %f4;
	setp.leu.f32 	%p2758, %f875, 0f358637BD;
	or.pred  	%p2759, %p2757, %p2758;
	@%p2759 bra 	$L__BB2_641;
	sqrt.rn.f32 	%f9349, %f875;
	add.f32 	%f9350, %f875, %f6;
	div.rn.f32 	%f9351, %f5, %f9350;
	min.f32 	%f877, %f9351, %f7;
	abs.f32 	%f9352, %f877;
	setp.equ.f32 	%p2760, %f9352, 0f7F800000;
	setp.leu.f32 	%p2761, %f9349, 0f00000000;
	or.pred  	%p2762, %p2760, %p2761;
	@%p2762 bra 	$L__BB2_641;
	div.rn.f32 	%f9353, %f877, %f9349;
	fma.rn.f32 	%f10272, %f872, %f9353, %f10272;
	fma.rn.f32 	%f10273, %f873, %f9353, %f10273;
	fma.rn.f32 	%f10274, %f874, %f9353, %f10274;
$L__BB2_641:
	add.s32 	%r1356, %r187, 1;
	setp.eq.s32 	%p2763, %r189, 1;
	@%p2763 bra 	$L__BB2_652;
	ld.global.nc.u32 	%r192, [%rd39+4];
	setp.eq.s32 	%p2764, %r4, %r192;
	@%p2764 bra 	$L__BB2_646;
	mul.wide.s32 	%rd2087, %r192, 4;
	add.s64 	%rd2088, %rd10, %rd2087;
	ld.global.nc.f32 	%f9354, [%rd2088];
	add.s64 	%rd2089, %rd9, %rd2087;
	ld.global.nc.f32 	%f9355, [%rd2089];
	add.s64 	%rd2090, %rd8, %rd2087;
	ld.global.nc.f32 	%f9356, [%rd2090];
	sub.f32 	%f884, %f1, %f9354;
	sub.f32 	%f885, %f2, %f9355;
	sub.f32 	%f886, %f3, %f9356;
	mul.f32 	%f9357, %f886, %f886;
	fma.rn.f32 	%f9358, %f885, %f885, %f9357;
	fma.rn.f32 	%f887, %f884, %f884, %f9358;
	setp.geu.f32 	%p2765, %f887, %f4;
	setp.leu.f32 	%p2766, %f887, 0f358637BD;
	or.pred  	%p2767, %p2765, %p2766;
	@%p2767 bra 	$L__BB2_646;
	sqrt.rn.f32 	%f9359, %f887;
	add.f32 	%f9360, %f887, %f6;
	div.rn.f32 	%f9361, %f5, %f9360;
	min.f32 	%f889, %f9361, %f7;
	abs.f32 	%f9362, %f889;
	setp.equ.f32 	%p2768, %f9362, 0f7F800000;
	setp.leu.f32 	%p2769, %f9359, 0f00000000;
	or.pred  	%p2770, %p2768, %p2769;
	@%p2770 bra 	$L__BB2_646;
	div.rn.f32 	%f9363, %f889, %f9359;
	fma.rn.f32 	%f10272, %f884, %f9363, %f10272;
	fma.rn.f32 	%f10273, %f885, %f9363, %f10273;
	fma.rn.f32 	%f10274, %f886, %f9363, %f10274;
$L__BB2_646:
	add.s32 	%r1356, %r187, 2;
	setp.eq.s32 	%p2771, %r189, 2;
	@%p2771 bra 	$L__BB2_652;
	ld.global.nc.u32 	%r194, [%rd39+8];
	setp.eq.s32 	%p2772, %r4, %r194;
	@%p2772 bra 	$L__BB2_651;
	mul.wide.s32 	%rd2091, %r194, 4;
	add.s64 	%rd2092, %rd10, %rd2091;
	ld.global.nc.f32 	%f9364, [%rd2092];
	add.s64 	%rd2093, %rd9, %rd2091;
	ld.global.nc.f32 	%f9365, [%rd2093];
	add.s64 	%rd2094, %rd8, %rd2091;
	ld.global.nc.f32 	%f9366, [%rd2094];
	sub.f32 	%f896, %f1, %f9364;
	sub.f32 	%f897, %f2, %f9365;
	sub.f32 	%f898, %f3, %f9366;
	mul.f32 	%f9367, %f898, %f898;
	fma.rn.f32 	%f9368, %f897, %f897, %f9367;
	fma.rn.f32 	%f899, %f896, %f896, %f9368;
	setp.geu.f32 	%p2773, %f899, %f4;
	setp.leu.f32 	%p2774, %f899, 0f358637BD;
	or.pred  	%p2775, %p2773, %p2774;
	@%p2775 bra 	$L__BB2_651;
	sqrt.rn.f32 	%f9369, %f899;
	add.f32 	%f9370, %f899, %f6;
	div.rn.f32 	%f9371, %f5, %f9370;
	min.f32 	%f901, %f9371, %f7;
	abs.f32 	%f9372, %f901;
	setp.equ.f32 	%p2776, %f9372, 0f7F800000;
	setp.leu.f32 	%p2777, %f9369, 0f00000000;
	or.pred  	%p2778, %p2776, %p2777;
	@%p2778 bra 	$L__BB2_651;
	div.rn.f32 	%f9373, %f901, %f9369;
	fma.rn.f32 	%f10272, %f896, %f9373, %f10272;
	fma.rn.f32 	%f10273, %f897, %f9373, %f10273;
	fma.rn.f32 	%f10274, %f898, %f9373, %f10274;
$L__BB2_651:
	add.s32 	%r1356, %r187, 3;
$L__BB2_652:
	sub.s32 	%r1284, %r187, %r188;
	setp.gt.u32 	%p2779, %r1284, -4;
	@%p2779 bra 	$L__BB2_671;
	sub.s32 	%r1357, %r1356, %r188;
	add.s64 	%rd40, %rd5, 8;
$L__BB2_654:
	mul.wide.s32 	%rd2095, %r1356, 4;
	add.s64 	%rd41, %rd40, %rd2095;
	ld.global.nc.u32 	%r200, [%rd41+-8];
	setp.eq.s32 	%p2780, %r4, %r200;
	@%p2780 bra 	$L__BB2_658;
	mul.wide.s32 	%rd2096, %r200, 4;
	add.s64 	%rd2097, %rd10, %rd2096;
	ld.global.nc.f32 	%f9374, [%rd2097];
	add.s64 	%rd2098, %rd9, %rd2096;
	ld.global.nc.f32 	%f9375, [%rd2098];
	add.s64 	%rd2099, %rd8, %rd2096;
	ld.global.nc.f32 	%f9376, [%rd2099];
	sub.f32 	%f917, %f1, %f9374;
	sub.f32 	%f918, %f2, %f9375;
	sub.f32 	%f919, %f3, %f9376;
	mul.f32 	%f9377, %f919, %f919;
	fma.rn.f32 	%f9378, %f918, %f918, %f9377;
	fma.rn.f32 	%f920, %f917, %f917, %f9378;
	setp.geu.f32 	%p2781, %f920, %f4;
	setp.leu.f32 	%p2782, %f920, 0f358637BD;
	or.pred  	%p2783, %p2781, %p2782;
	@%p2783 bra 	$L__BB2_658;
	sqrt.rn.f32 	%f9379, %f920;
	add.f32 	%f9380, %f920, %f6;
	div.rn.f32 	%f9381, %f5, %f9380;
	min.f32 	%f922, %f9381, %f7;
	abs.f32 	%f9382, %f922;
	setp.equ.f32 	%p2784, %f9382, 0f7F800000;
	setp.leu.f32 	%p2785, %f9379, 0f00000000;
	or.pred  	%p2786, %p2784, %p2785;
	@%p2786 bra 	$L__BB2_658;
	div.rn.f32 	%f9383, %f922, %f9379;
	fma.rn.f32 	%f10272, %f917, %f9383, %f10272;
	fma.rn.f32 	%f10273, %f918, %f9383, %f10273;
	fma.rn.f32 	%f10274, %f919, %f9383, %f10274;
$L__BB2_658:
	ld.global.nc.u32 	%r201, [%rd41+-4];
	setp.eq.s32 	%p2787, %r4, %r201;
	@%p2787 bra 	$L__BB2_662;
	mul.wide.s32 	%rd2100, %r201, 4;
	add.s64 	%rd2101, %rd10, %rd2100;
	ld.global.nc.f32 	%f9384, [%rd2101];
	add.s64 	%rd2102, %rd9, %rd2100;
	ld.global.nc.f32 	%f9385, [%rd2102];
	add.s64 	%rd2103, %rd8, %rd2100;
	ld.global.nc.f32 	%f9386, [%rd2103];
	sub.f32 	%f929, %f1, %f9384;
	sub.f32 	%f930, %f2, %f9385;
	sub.f32 	%f931, %f3, %f9386;
	mul.f32 	%f9387, %f931, %f931;
	fma.rn.f32 	%f9388, %f930, %f930, %f9387;
	fma.rn.f32 	%f932, %f929, %f929, %f9388;
	setp.geu.f32 	%p2788, %f932, %f4;
	setp.leu.f32 	%p2789, %f932, 0f358637BD;
	or.pred  	%p2790, %p2788, %p2789;
	@%p2790 bra 	$L__BB2_662;
	sqrt.rn.f32 	%f9389, %f932;
	add.f32 	%f9390, %f932, %f6;
	div.rn.f32 	%f9391, %f5, %f9390;
	min.f32 	%f934, %f9391, %f7;
	abs.f32 	%f9392, %f934;
	setp.equ.f32 	%p2791, %f9392, 0f7F800000;
	setp.leu.f32 	%p2792, %f9389, 0f00000000;
	or.pred  	%p2793, %p2791, %p2792;
	@%p2793 bra 	$L__BB2_662;
	div.rn.f32 	%f9393, %f934, %f9389;
	fma.rn.f32 	%f10272, %f929, %f9393, %f10272;
	fma.rn.f32 	%f10273, %f930, %f9393, %f10273;
	fma.rn.f32 	%f10274, %f931, %f9393, %f10274;
$L__BB2_662:
	ld.global.nc.u32 	%r202, [%rd41];
	setp.eq.s32 	%p2794, %r4, %r202;
	@%p2794 bra 	$L__BB2_666;
	mul.wide.s32 	%rd2104, %r202, 4;
	add.s64 	%rd2105, %rd10, %rd2104;
	ld.global.nc.f32 	%f9394, [%rd2105];
	add.s64 	%rd2106, %rd9, %rd2104;
	ld.global.nc.f32 	%f9395, [%rd2106];
	add.s64 	%rd2107, %rd8, %rd2104;
	ld.global.nc.f32 	%f9396, [%rd2107];
	sub.f32 	%f941, %f1, %f9394;
	sub.f32 	%f942, %f2, %f9395;
	sub.f32 	%f943, %f3, %f9396;
	mul.f32 	%f9397, %f943, %f943;
	fma.rn.f32 	%f9398, %f942, %f942, %f9397;
	fma.rn.f32 	%f944, %f941, %f941, %f9398;
	setp.geu.f32 	%p2795, %f944, %f4;
	setp.leu.f32 	%p2796, %f944, 0f358637BD;
	or.pred  	%p2797, %p2795, %p2796;
	@%p2797 bra 	$L__BB2_666;
	sqrt.rn.f32 	%f9399, %f944;
	add.f32 	%f9400, %f944, %f6;
	div.rn.f32 	%f9401, %f5, %f9400;
	min.f32 	%f946, %f9401, %f7;
	abs.f32 	%f9402, %f946;
	setp.equ.f32 	%p2798, %f9402, 0f7F800000;
	setp.leu.f32 	%p2799, %f9399, 0f00000000;
	or.pred  	%p2800, %p2798, %p2799;
	@%p2800 bra 	$L__BB2_666;
	div.rn.f32 	%f9403, %f946, %f9399;
	fma.rn.f32 	%f10272, %f941, %f9403, %f10272;
	fma.rn.f32 	%f10273, %f942, %f9403, %f10273;
	fma.rn.f32 	%f10274, %f943, %f9403, %f10274;
$L__BB2_666:
	ld.global.nc.u32 	%r203, [%rd41+4];
	setp.eq.s32 	%p2801, %r4, %r203;
	@%p2801 bra 	$L__BB2_670;
	mul.wide.s32 	%rd2108, %r203, 4;
	add.s64 	%rd2109, %rd10, %rd2108;
	ld.global.nc.f32 	%f9404, [%rd2109];
	add.s64 	%rd2110, %rd9, %rd2108;
	ld.global.nc.f32 	%f9405, [%rd2110];
	add.s64 	%rd2111, %rd8, %rd2108;
	ld.global.nc.f32 	%f9406, [%rd2111];
	sub.f32 	%f953, %f1, %f9404;
	sub.f32 	%f954, %f2, %f9405;
	sub.f32 	%f955, %f3, %f9406;
	mul.f32 	%f9407, %f955, %f955;
	fma.rn.f32 	%f9408, %f954, %f954, %f9407;
	fma.rn.f32 	%f956, %f953, %f953, %f9408;
	setp.geu.f32 	%p2802, %f956, %f4;
	setp.leu.f32 	%p2803, %f956, 0f358637BD;
	or.pred  	%p2804, %p2802, %p2803;
	@%p2804 bra 	$L__BB2_670;
	sqrt.rn.f32 	%f9409, %f956;
	add.f32 	%f9410, %f956, %f6;
	div.rn.f32 	%f9411, %f5, %f9410;
	min.f32 	%f958, %f9411, %f7;
	abs.f32 	%f9412, %f958;
	setp.equ.f32 	%p2805, %f9412, 0f7F800000;
	setp.leu.f32 	%p2806, %f9409, 0f00000000;
	or.pred  	%p2807, %p2805, %p2806;
	@%p2807 bra 	$L__BB2_670;
	div.rn.f32 	%f9413, %f958, %f9409;
	fma.rn.f32 	%f10272, %f953, %f9413, %f10272;
	fma.rn.f32 	%f10273, %f954, %f9413, %f10273;
	fma.rn.f32 	%f10274, %f955, %f9413, %f10274;
$L__BB2_670:
	add.s32 	%r1356, %r1356, 4;
	add.s32 	%r1357, %r1357, 4;
	setp.ne.s32 	%p2808, %r1357, 0;
	@%p2808 bra 	$L__BB2_654;
$L__BB2_671:
	and.pred  	%p2809, %p11, %p4;
	not.pred 	%p2810, %p2809;
	@%p2810 bra 	$L__BB2_708;
	add.s32 	%r1285, %r5, %r186;
	mul.wide.s32 	%rd2112, %r1285, 4;
	add.s64 	%rd2113, %rd7, %rd2112;
	ld.global.nc.u32 	%r206, [%rd2113];
	add.s64 	%rd2114, %rd6, %rd2112;
	ld.global.nc.u32 	%r207, [%rd2114];
	setp.ge.s32 	%p2811, %r206, %r207;
	@%p2811 bra 	$L__BB2_708;
	sub.s32 	%r1286, %r207, %r206;
	and.b32  	%r208, %r1286, 3;
	setp.eq.s32 	%p2812, %r208, 0;
	mov.u32 	%r1359, %r206;
	@%p2812 bra 	$L__BB2_689;
	mul.wide.s32 	%rd2115, %r206, 4;
	add.s64 	%rd42, %rd5, %rd2115;
	ld.global.nc.u32 	%r209, [%rd42];
	setp.eq.s32 	%p2813, %r4, %r209;
	@%p2813 bra 	$L__BB2_678;
	mul.wide.s32 	%rd2116, %r209, 4;
	add.s64 	%rd2117, %rd10, %rd2116;
	ld.global.nc.f32 	%f9415, [%rd2117];
	add.s64 	%rd2118, %rd9, %rd2116;
	ld.global.nc.f32 	%f9416, [%rd2118];
	add.s64 	%rd2119, %rd8, %rd2116;
	ld.global.nc.f32 	%f9417, [%rd2119];
	sub.f32 	%f968, %f1, %f9415;
	sub.f32 	%f969, %f2, %f9416;
	sub.f32 	%f970, %f3, %f9417;
	mul.f32 	%f9418, %f970, %f970;
	fma.rn.f32 	%f9419, %f969, %f969, %f9418;
	fma.rn.f32 	%f971, %f968, %f968, %f9419;
	setp.geu.f32 	%p2814, %f971, %f4;
	setp.leu.f32 	%p2815, %f971, 0f358637BD;
	or.pred  	%p2816, %p2814, %p2815;
	@%p2816 bra 	$L__BB2_678;
	sqrt.rn.f32 	%f9420, %f971;
	add.f32 	%f9421, %f971, %f6;
	div.rn.f32 	%f9422, %f5, %f9421;
	min.f32 	%f973, %f9422, %f7;
	abs.f32 	%f9423, %f973;
	setp.equ.f32 	%p2817, %f9423, 0f7F800000;
	setp.leu.f32 	%p2818, %f9420, 0f00000000;
	or.pred  	%p2819, %p2817, %p2818;
	@%p2819 bra 	$L__BB2_678;
	div.rn.f32 	%f9424, %f973, %f9420;
	fma.rn.f32 	%f10272, %f968, %f9424, %f10272;
	fma.rn.f32 	%f10273, %f969, %f9424, %f10273;
	fma.rn.f32 	%f10274, %f970, %f9424, %f10274;
$L__BB2_678:
	add.s32 	%r1359, %r206, 1;
	setp.eq.s32 	%p2820, %r208, 1;
	@%p2820 bra 	$L__BB2_689;
	ld.global.nc.u32 	%r211, [%rd42+4];
	setp.eq.s32 	%p2821, %r4, %r211;
	@%p2821 bra 	$L__BB2_683;
	mul.wide.s32 	%rd2120, %r211, 4;
	add.s64 	%rd2121, %rd10, %rd2120;
	ld.global.nc.f32 	%f9425, [%rd2121];
	add.s64 	%rd2122, %rd9, %rd2120;
	ld.global.nc.f32 	%f9426, [%rd2122];
	add.s64 	%rd2123, %rd8, %rd2120;
	ld.global.nc.f32 	%f9427, [%rd2123];
	sub.f32 	%f980, %f1, %f9425;
	sub.f32 	%f981, %f2, %f9426;
	sub.f32 	%f982, %f3, %f9427;
	mul.f32 	%f9428, %f982, %f982;
	fma.rn.f32 	%f9429, %f981, %f981, %f9428;
	fma.rn.f32 	%f983, %f980, %f980, %f9429;
	setp.geu.f32 	%p2822, %f983, %f4;
	setp.leu.f32 	%p2823, %f983, 0f358637BD;
	or.pred  	%p2824, %p2822, %p2823;
	@%p2824 bra 	$L__BB2_683;
	sqrt.rn.f32 	%f9430, %f983;
	add.f32 	%f9431, %f983, %f6;
	div.rn.f32 	%f9432, %f5, %f9431;
	min.f32 	%f985, %f9432, %f7;
	abs.f32 	%f9433, %f985;
	setp.equ.f32 	%p2825, %f9433, 0f7F800000;
	setp.leu.f32 	%p2826, %f9430, 0f00000000;
	or.pred  	%p2827, %p2825, %p2826;
	@%p2827 bra 	$L__BB2_683;
	div.rn.f32 	%f9434, %f985, %f9430;
	fma.rn.f32 	%f10272, %f980, %f9434, %f10272;
	fma.rn.f32 	%f10273, %f981, %f9434, %f10273;
	fma.rn.f32 	%f10274, %f982, %f9434, %f10274;
$L__BB2_683:
	add.s32 	%r1359, %r206, 2;
	setp.eq.s32 	%p2828, %r208, 2;
	@%p2828 bra 	$L__BB2_689;
	ld.global.nc.u32 	%r213, [%rd42+8];
	setp.eq.s32 	%p2829, %r4, %r213;
	@%p2829 bra 	$L__BB2_688;
	mul.wide.s32 	%rd2124, %r213, 4;
	add.s64 	%rd2125, %rd10, %rd2124;
	ld.global.nc.f32 	%f9435, [%rd2125];
	add.s64 	%rd2126, %rd9, %rd2124;
	ld.global.nc.f32 	%f9436, [%rd2126];
	add.s64 	%rd2127, %rd8, %rd2124;
	ld.global.nc.f32 	%f9437, [%rd2127];
	sub.f32 	%f992, %f1, %f9435;
	sub.f32 	%f993, %f2, %f9436;
	sub.f32 	%f994, %f3, %f9437;
	mul.f32 	%f9438, %f994, %f994;
	fma.rn.f32 	%f9439, %f993, %f993, %f9438;
	fma.rn.f32 	%f995, %f992, %f992, %f9439;
	setp.geu.f32 	%p2830, %f995, %f4;
	setp.leu.f32 	%p2831, %f995, 0f358637BD;
	or.pred  	%p2832, %p2830, %p2831;
	@%p2832 bra 	$L__BB2_688;
	sqrt.rn.f32 	%f9440, %f995;
	add.f32 	%f9441, %f995, %f6;
	div.rn.f32 	%f9442, %f5, %f9441;
	min.f32 	%f997, %f9442, %f7;
	abs.f32 	%f9443, %f997;
	setp.equ.f32 	%p2833, %f9443, 0f7F800000;
	setp.leu.f32 	%p2834, %f9440, 0f00000000;
	or.pred  	%p2835, %p2833, %p2834;
	@%p2835 bra 	$L__BB2_688;
	div.rn.f32 	%f9444, %f997, %f9440;
	fma.rn.f32 	%f10272, %f992, %f9444, %f10272;
	fma.rn.f32 	%f10273, %f993, %f9444, %f10273;
	fma.rn.f32 	%f10274, %f994, %f9444, %f10274;
$L__BB2_688:
	add.s32 	%r1359, %r206, 3;
$L__BB2_689:
	sub.s32 	%r1287, %r206, %r207;
	setp.gt.u32 	%p2836, %r1287, -4;
	@%p2836 bra 	$L__BB2_708;
	sub.s32 	%r1360, %r1359, %r207;
	add.s64 	%rd43, %rd5, 8;
$L__BB2_691:
	mul.wide.s32 	%rd2128, %r1359, 4;
	add.s64 	%rd44, %rd43, %rd2128;
	ld.global.nc.u32 	%r219, [%rd44+-8];
	setp.eq.s32 	%p2837, %r4, %r219;
	@%p2837 bra 	$L__BB2_695;
	mul.wide.s32 	%rd2129, %r219, 4;
	add.s64 	%rd2130, %rd10, %rd2129;
	ld.global.nc.f32 	%f9445, [%rd2130];
	add.s64 	%rd2131, %rd9, %rd2129;
	ld.global.nc.f32 	%f9446, [%rd2131];
	add.s64 	%rd2132, %rd8, %rd2129;
	ld.global.nc.f32 	%f9447, [%rd2132];
	sub.f32 	%f1013, %f1, %f9445;
	sub.f32 	%f1014, %f2, %f9446;
	sub.f32 	%f1015, %f3, %f9447;
	mul.f32 	%f9448, %f1015, %f1015;
	fma.rn.f32 	%f9449, %f1014, %f1014, %f9448;
	fma.rn.f32 	%f1016, %f1013, %f1013, %f9449;
	setp.geu.f32 	%p2838, %f1016, %f4;
	setp.leu.f32 	%p2839, %f1016, 0f358637BD;
	or.pred  	%p2840, %p2838, %p2839;
	@%p2840 bra 	$L__BB2_695;
	sqrt.rn.f32 	%f9450, %f1016;
	add.f32 	%f9451, %f1016, %f6;
	div.rn.f32 	%f9452, %f5, %f9451;
	min.f32 	%f1018, %f9452, %f7;
	abs.f32 	%f9453, %f1018;
	setp.equ.f32 	%p2841, %f9453, 0f7F800000;
	setp.leu.f32 	%p2842, %f9450, 0f00000000;
	or.pred  	%p2843, %p2841, %p2842;
	@%p2843 bra 	$L__BB2_695;
	div.rn.f32 	%f9454, %f1018, %f9450;
	fma.rn.f32 	%f10272, %f1013, %f9454, %f10272;
	fma.rn.f32 	%f10273, %f1014, %f9454, %f10273;
	fma.rn.f32 	%f10274, %f1015, %f9454, %f10274;
$L__BB2_695:
	ld.global.nc.u32 	%r220, [%rd44+-4];
	setp.eq.s32 	%p2844, %r4, %r220;
	@%p2844 bra 	$L__BB2_699;
	mul.wide.s32 	%rd2133, %r220, 4;
	add.s64 	%rd2134, %rd10, %rd2133;
	ld.global.nc.f32 	%f9455, [%rd2134];
	add.s64 	%rd2135, %rd9, %rd2133;
	ld.global.nc.f32 	%f9456, [%rd2135];
	add.s64 	%rd2136, %rd8, %rd2133;
	ld.global.nc.f32 	%f9457, [%rd2136];
	sub.f32 	%f1025, %f1, %f9455;
	sub.f32 	%f1026, %f2, %f9456;
	sub.f32 	%f1027, %f3, %f9457;
	mul.f32 	%f9458, %f1027, %f1027;
	fma.rn.f32 	%f9459, %f1026, %f1026, %f9458;
	fma.rn.f32 	%f1028, %f1025, %f1025, %f9459;
	setp.geu.f32 	%p2845, %f1028, %f4;
	setp.leu.f32 	%p2846, %f1028, 0f358637BD;
	or.pred  	%p2847, %p2845, %p2846;
	@%p2847 bra 	$L__BB2_699;
	sqrt.rn.f32 	%f9460, %f1028;
	add.f32 	%f9461, %f1028, %f6;
	div.rn.f32 	%f9462, %f5, %f9461;
	min.f32 	%f1030, %f9462, %f7;
	abs.f32 	%f9463, %f1030;
	setp.equ.f32 	%p2848, %f9463, 0f7F800000;
	setp.leu.f32 	%p2849, %f9460, 0f00000000;
	or.pred  	%p2850, %p2848, %p2849;
	@%p2850 bra 	$L__BB2_699;
	div.rn.f32 	%f9464, %f1030, %f9460;
	fma.rn.f32 	%f10272, %f1025, %f9464, %f10272;
	fma.rn.f32 	%f10273, %f1026, %f9464, %f10273;
	fma.rn.f32 	%f10274, %f1027, %f9464, %f10274;
$L__BB2_699:
	ld.global.nc.u32 	%r221, [%rd44];
	setp.eq.s32 	%p2851, %r4, %r221;
	@%p2851 bra 	$L__BB2_703;
	mul.wide.s32 	%rd2137, %r221, 4;
	add.s64 	%rd2138, %rd10, %rd2137;
	ld.global.nc.f32 	%f9465, [%rd2138];
	add.s64 	%rd2139, %rd9, %rd2137;
	ld.global.nc.f32 	%f9466, [%rd2139];
	add.s64 	%rd2140, %rd8, %rd2137;
	ld.global.nc.f32 	%f9467, [%rd2140];
	sub.f32 	%f1037, %f1, %f9465;
	sub.f32 	%f1038, %f2, %f9466;
	sub.f32 	%f1039, %f3, %f9467;
	mul.f32 	%f9468, %f1039, %f1039;
	fma.rn.f32 	%f9469, %f1038, %f1038, %f9468;
	fma.rn.f32 	%f1040, %f1037, %f1037, %f9469;
	setp.geu.f32 	%p2852, %f1040, %f4;
	setp.leu.f32 	%p2853, %f1040, 0f358637BD;
	or.pred  	%p2854, %p2852, %p2853;
	@%p2854 bra 	$L__BB2_703;
	sqrt.rn.f32 	%f9470, %f1040;
	add.f32 	%f9471, %f1040, %f6;
	div.rn.f32 	%f9472, %f5, %f9471;
	min.f32 	%f1042, %f9472, %f7;
	abs.f32 	%f9473, %f1042;
	setp.equ.f32 	%p2855, %f9473, 0f7F800000;
	setp.leu.f32 	%p2856, %f9470, 0f00000000;
	or.pred  	%p2857, %p2855, %p2856;
	@%p2857 bra 	$L__BB2_703;
	div.rn.f32 	%f9474, %f1042, %f9470;
	fma.rn.f32 	%f10272, %f1037, %f9474, %f10272;
	fma.rn.f32 	%f10273, %f1038, %f9474, %f10273;
	fma.rn.f32 	%f10274, %f1039, %f9474, %f10274;
$L__BB2_703:
	ld.global.nc.u32 	%r222, [%rd44+4];
	setp.eq.s32 	%p2858, %r4, %r222;
	@%p2858 bra 	$L__BB2_707;
	mul.wide.s32 	%rd2141, %r222, 4;
	add.s64 	%rd2142, %rd10, %rd2141;
	ld.global.nc.f32 	%f9475, [%rd2142];
	add.s64 	%rd2143, %rd9, %rd2141;
	ld.global.nc.f32 	%f9476, [%rd2143];
	add.s64 	%rd2144, %rd8, %rd2141;
	ld.global.nc.f32 	%f9477, [%rd2144];
	sub.f32 	%f1049, %f1, %f9475;
	sub.f32 	%f1050, %f2, %f9476;
	sub.f32 	%f1051, %f3, %f9477;
	mul.f32 	%f9478, %f1051, %f1051;
	fma.rn.f32 	%f9479, %f1050, %f1050, %f9478;
	fma.rn.f32 	%f1052, %f1049, %f1049, %f9479;
	setp.geu.f32 	%p2859, %f1052, %f4;
	setp.leu.f32 	%p2860, %f1052, 0f358637BD;
	or.pred  	%p2861, %p2859, %p2860;
	@%p2861 bra 	$L__BB2_707;
	sqrt.rn.f32 	%f9480, %f1052;
	add.f32 	%f9481, %f1052, %f6;
	div.rn.f32 	%f9482, %f5, %f9481;
	min.f32 	%f1054, %f9482, %f7;
	abs.f32 	%f9483, %f1054;
	setp.equ.f32 	%p2862, %f9483, 0f7F800000;
	setp.leu.f32 	%p2863, %f9480, 0f00000000;
	or.pred  	%p2864, %p2862, %p2863;
	@%p2864 bra 	$L__BB2_707;
	div.rn.f32 	%f9484, %f1054, %f9480;
	fma.rn.f32 	%f10272, %f1049, %f9484, %f10272;
	fma.rn.f32 	%f10273, %f1050, %f9484, %f10273;
	fma.rn.f32 	%f10274, %f1051, %f9484, %f10274;
$L__BB2_707:
	add.s32 	%r1359, %r1359, 4;
	add.s32 	%r1360, %r1360, 4;
	setp.ne.s32 	%p2865, %r1360, 0;
	@%p2865 bra 	$L__BB2_691;
$L__BB2_708:
	and.pred  	%p2866, %p12, %p4;
	not.pred 	%p2867, %p2866;
	@%p2867 bra 	$L__BB2_745;
	add.s32 	%r1288, %r500, %r186;
	mul.wide.s32 	%rd2145, %r1288, 4;
	add.s64 	%rd2146, %rd7, %rd2145;
	ld.global.nc.u32 	%r225, [%rd2146];
	add.s64 	%rd2147, %rd6, %rd2145;
	ld.global.nc.u32 	%r226, [%rd2147];
	setp.ge.s32 	%p2868, %r225, %r226;
	@%p2868 bra 	$L__BB2_745;
	sub.s32 	%r1289, %r226, %r225;
	and.b32  	%r227, %r1289, 3;
	setp.eq.s32 	%p2869, %r227, 0;
	mov.u32 	%r1362, %r225;
	@%p2869 bra 	$L__BB2_726;
	mul.wide.s32 	%rd2148, %r225, 4;
	add.s64 	%rd45, %rd5, %rd2148;
	ld.global.nc.u32 	%r228, [%rd45];
	setp.eq.s32 	%p2870, %r4, %r228;
	@%p2870 bra 	$L__BB2_715;
	mul.wide.s32 	%rd2149, %r228, 4;
	add.s64 	%rd2150, %rd10, %rd2149;
	ld.global.nc.f32 	%f9486, [%rd2150];
	add.s64 	%rd2151, %rd9, %rd2149;
	ld.global.nc.f32 	%f9487, [%rd2151];
	add.s64 	%rd2152, %rd8, %rd2149;
	ld.global.nc.f32 	%f9488, [%rd2152];
	sub.f32 	%f1064, %f1, %f9486;
	sub.f32 	%f1065, %f2, %f9487;
	sub.f32 	%f1066, %f3, %f9488;
	mul.f32 	%f9489, %f1066, %f1066;
	fma.rn.f32 	%f9490, %f1065, %f1065, %f9489;
	fma.rn.f32 	%f1067, %f1064, %f1064, %f9490;
	setp.geu.f32 	%p2871, %f1067, %f4;
	setp.leu.f32 	%p2872, %f1067, 0f358637BD;
	or.pred  	%p2873, %p2871, %p2872;
	@%p2873 bra 	$L__BB2_715;
	sqrt.rn.f32 	%f9491, %f1067;
	add.f32 	%f9492, %f1067, %f6;
	div.rn.f32 	%f9493, %f5, %f9492;
	min.f32 	%f1069, %f9493, %f7;
	abs.f32 	%f9494, %f1069;
	setp.equ.f32 	%p2874, %f9494, 0f7F800000;
	setp.leu.f32 	%p2875, %f9491, 0f00000000;
	or.pred  	%p2876, %p2874, %p2875;
	@%p2876 bra 	$L__BB2_715;
	div.rn.f32 	%f9495, %f1069, %f9491;
	fma.rn.f32 	%f10272, %f1064, %f9495, %f10272;
	fma.rn.f32 	%f10273, %f1065, %f9495, %f10273;
	fma.rn.f32 	%f10274, %f1066, %f9495, %f10274;
$L__BB2_715:
	add.s32 	%r1362, %r225, 1;
	setp.eq.s32 	%p2877, %r227, 1;
	@%p2877 bra 	$L__BB2_726;
	ld.global.nc.u32 	%r230, [%rd45+4];
	setp.eq.s32 	%p2878, %r4, %r230;
	@%p2878 bra 	$L__BB2_720;
	mul.wide.s32 	%rd2153, %r230, 4;
	add.s64 	%rd2154, %rd10, %rd2153;
	ld.global.nc.f32 	%f9496, [%rd2154];
	add.s64 	%rd2155, %rd9, %rd2153;
	ld.global.nc.f32 	%f9497, [%rd2155];
	add.s64 	%rd2156, %rd8, %rd2153;
	ld.global.nc.f32 	%f9498, [%rd2156];
	sub.f32 	%f1076, %f1, %f9496;
	sub.f32 	%f1077, %f2, %f9497;
	sub.f32 	%f1078, %f3, %f9498;
	mul.f32 	%f9499, %f1078, %f1078;
	fma.rn.f32 	%f9500, %f1077, %f1077, %f9499;
	fma.rn.f32 	%f1079, %f1076, %f1076, %f9500;
	setp.geu.f32 	%p2879, %f1079, %f4;
	setp.leu.f32 	%p2880, %f1079, 0f358637BD;
	or.pred  	%p2881, %p2879, %p2880;
	@%p2881 bra 	$L__BB2_720;
	sqrt.rn.f32 	%f9501, %f1079;
	add.f32 	%f9502, %f1079, %f6;
	div.rn.f32 	%f9503, %f5, %f9502;
	min.f32 	%f1081, %f9503, %f7;
	abs.f32 	%f9504, %f1081;
	setp.equ.f32 	%p2882, %f9504, 0f7F800000;
	setp.leu.f32 	%p2883, %f9501, 0f00000000;
	or.pred  	%p2884, %p2882, %p2883;
	@%p2884 bra 	$L__BB2_720;
	div.rn.f32 	%f9505, %f1081, %f9501;
	fma.rn.f32 	%f10272, %f1076, %f9505, %f10272;
	fma.rn.f32 	%f10273, %f1077, %f9505, %f10273;
	fma.rn.f32 	%f10274, %f1078, %f9505, %f10274;
$L__BB2_720:
	add.s32 	%r1362, %r225, 2;
	setp.eq.s32 	%p2885, %r227, 2;
	@%p2885 bra 	$L__BB2_726;
	ld.global.nc.u32 	%r232, [%rd45+8];
	setp.eq.s32 	%p2886, %r4, %r232;
	@%p2886 bra 	$L__BB2_725;
	mul.wide.s32 	%rd2157, %r232, 4;
	add.s64 	%rd2158, %rd10, %rd2157;
	ld.global.nc.f32 	%f9506, [%rd2158];
	add.s64 	%rd2159, %rd9, %rd2157;
	ld.global.nc.f32 	%f9507, [%rd2159];
	add.s64 	%rd2160, %rd8, %rd2157;
	ld.global.nc.f32 	%f9508, [%rd2160];
	sub.f32 	%f1088, %f1, %f9506;
	sub.f32 	%f1089, %f2, %f9507;
	sub.f32 	%f1090, %f3, %f9508;
	mul.f32 	%f9509, %f1090, %f1090;
	fma.rn.f32 	%f9510, %f1089, %f1089, %f9509;
	fma.rn.f32 	%f1091, %f1088, %f1088, %f9510;
	setp.geu.f32 	%p2887, %f1091, %f4;
	setp.leu.f32 	%p2888, %f1091, 0f358637BD;
	or.pred  	%p2889, %p2887, %p2888;
	@%p2889 bra 	$L__BB2_725;
	sqrt.rn.f32 	%f9511, %f1091;
	add.f32 	%f9512, %f1091, %f6;
	div.rn.f32 	%f9513, %f5, %f9512;
	min.f32 	%f1093, %f9513, %f7;
	abs.f32 	%f9514, %f1093;
	setp.equ.f32 	%p2890, %f9514, 0f7F800000;
	setp.leu.f32 	%p2891, %f9511, 0f00000000;
	or.pred  	%p2892, %p2890, %p2891;
	@%p2892 bra 	$L__BB2_725;
	div.rn.f32 	%f9515, %f1093, %f9511;
	fma.rn.f32 	%f10272, %f1088, %f9515, %f10272;
	fma.rn.f32 	%f10273, %f1089, %f9515, %f10273;
	fma.rn.f32 	%f10274, %f1090, %f9515, %f10274;
$L__BB2_725:
	add.s32 	%r1362, %r225, 3;
$L__BB2_726:
	sub.s32 	%r1290, %r225, %r226;
	setp.gt.u32 	%p2893, %r1290, -4;
	@%p2893 bra 	$L__BB2_745;
	sub.s32 	%r1363, %r1362, %r226;
	add.s64 	%rd46, %rd5, 8;
$L__BB2_728:
	mul.wide.s32 	%rd2161, %r1362, 4;
	add.s64 	%rd47, %rd46, %rd2161;
	ld.global.nc.u32 	%r238, [%rd47+-8];
	setp.eq.s32 	%p2894, %r4, %r238;
	@%p2894 bra 	$L__BB2_732;
	mul.wide.s32 	%rd2162, %r238, 4;
	add.s64 	%rd2163, %rd10, %rd2162;
	ld.global.nc.f32 	%f9516, [%rd2163];
	add.s64 	%rd2164, %rd9, %rd2162;
	ld.global.nc.f32 	%f9517, [%rd2164];
	add.s64 	%rd2165, %rd8, %rd2162;
	ld.global.nc.f32 	%f9518, [%rd2165];
	sub.f32 	%f1109, %f1, %f9516;
	sub.f32 	%f1110, %f2, %f9517;
	sub.f32 	%f1111, %f3, %f9518;
	mul.f32 	%f9519, %f1111, %f1111;
	fma.rn.f32 	%f9520, %f1110, %f1110, %f9519;
	fma.rn.f32 	%f1112, %f1109, %f1109, %f9520;
	setp.geu.f32 	%p2895, %f1112, %f4;
	setp.leu.f32 	%p2896, %f1112, 0f358637BD;
	or.pred  	%p2897, %p2895, %p2896;
	@%p2897 bra 	$L__BB2_732;
	sqrt.rn.f32 	%f9521, %f1112;
	add.f32 	%f9522, %f1112, %f6;
	div.rn.f32 	%f9523, %f5, %f9522;
	min.f32 	%f1114, %f9523, %f7;
	abs.f32 	%f9524, %f1114;
	setp.equ.f32 	%p2898, %f9524, 0f7F800000;
	setp.leu.f32 	%p2899, %f9521, 0f00000000;
	or.pred  	%p2900, %p2898, %p2899;
	@%p2900 bra 	$L__BB2_732;
	div.rn.f32 	%f9525, %f1114, %f9521;
	fma.rn.f32 	%f10272, %f1109, %f9525, %f10272;
	fma.rn.f32 	%f10273, %f1110, %f9525, %f10273;
	fma.rn.f32 	%f10274, %f1111, %f9525, %f10274;
$L__BB2_732:
	ld.global.nc.u32 	%r239, [%rd47+-4];
	setp.eq.s32 	%p2901, %r4, %r239;
	@%p2901 bra 	$L__BB2_736;
	mul.wide.s32 	%rd2166, %r239, 4;
	add.s64 	%rd2167, %rd10, %rd2166;
	ld.global.nc.f32 	%f9526, [%rd2167];
	add.s64 	%rd2168, %rd9, %rd2166;
	ld.global.nc.f32 	%f9527, [%rd2168];
	add.s64 	%rd2169, %rd8, %rd2166;
	ld.global.nc.f32 	%f9528, [%rd2169];
	sub.f32 	%f1121, %f1, %f9526;
	sub.f32 	%f1122, %f2, %f9527;
	sub.f32 	%f1123, %f3, %f9528;
	mul.f32 	%f9529, %f1123, %f1123;
	fma.rn.f32 	%f9530, %f1122, %f1122, %f9529;
	fma.rn.f32 	%f1124, %f1121, %f1121, %f9530;
	setp.geu.f32 	%p2902, %f1124, %f4;
	setp.leu.f32 	%p2903, %f1124, 0f358637BD;
	or.pred  	%p2904, %p2902, %p2903;
	@%p2904 bra 	$L__BB2_736;
	sqrt.rn.f32 	%f9531, %f1124;
	add.f32 	%f9532, %f1124, %f6;
	div.rn.f32 	%f9533, %f5, %f9532;
	min.f32 	%f1126, %f9533, %f7;
	abs.f32 	%f9534, %f1126;
	setp.equ.f32 	%p2905, %f9534, 0f7F800000;
	setp.leu.f32 	%p2906, %f9531, 0f00000000;
	or.pred  	%p2907, %p2905, %p2906;
	@%p2907 bra 	$L__BB2_736;
	div.rn.f32 	%f9535, %f1126, %f9531;
	fma.rn.f32 	%f10272, %f1121, %f9535, %f10272;
	fma.rn.f32 	%f10273, %f1122, %f9535, %f10273;
	fma.rn.f32 	%f10274, %f1123, %f9535, %f10274;
$L__BB2_736:
	ld.global.nc.u32 	%r240, [%rd47];
	setp.eq.s32 	%p2908, %r4, %r240;
	@%p2908 bra 	$L__BB2_740;
	mul.wide.s32 	%rd2170, %r240, 4;
	add.s64 	%rd2171, %rd10, %rd2170;
	ld.global.nc.f32 	%f9536, [%rd2171];
	add.s64 	%rd2172, %rd9, %rd2170;
	ld.global.nc.f32 	%f9537, [%rd2172];
	add.s64 	%rd2173, %rd8, %rd2170;
	ld.global.nc.f32 	%f9538, [%rd2173];
	sub.f32 	%f1133, %f1, %f9536;
	sub.f32 	%f1134, %f2, %f9537;
	sub.f32 	%f1135, %f3, %f9538;
	mul.f32 	%f9539, %f1135, %f1135;
	fma.rn.f32 	%f9540, %f1134, %f1134, %f9539;
	fma.rn.f32 	%f1136, %f1133, %f1133, %f9540;
	setp.geu.f32 	%p2909, %f1136, %f4;
	setp.leu.f32 	%p2910, %f1136, 0f358637BD;
	or.pred  	%p2911, %p2909, %p2910;
	@%p2911 bra 	$L__BB2_740;
	sqrt.rn.f32 	%f9541, %f1136;
	add.f32 	%f9542, %f1136, %f6;
	div.rn.f32 	%f9543, %f5, %f9542;
	min.f32 	%f1138, %f9543, %f7;
	abs.f32 	%f9544, %f1138;
	setp.equ.f32 	%p2912, %f9544, 0f7F800000;
	setp.leu.f32 	%p2913, %f9541, 0f00000000;
	or.pred  	%p2914, %p2912, %p2913;
	@%p2914 bra 	$L__BB2_740;
	div.rn.f32 	%f9545, %f1138, %f9541;
	fma.rn.f32 	%f10272, %f1133, %f9545, %f10272;
	fma.rn.f32 	%f10273, %f1134, %f9545, %f10273;
	fma.rn.f32 	%f10274, %f1135, %f9545, %f10274;
$L__BB2_740:
	ld.global.nc.u32 	%r241, [%rd47+4];
	setp.eq.s32 	%p2915, %r4, %r241;
	@%p2915 bra 	$L__BB2_744;
	mul.wide.s32 	%rd2174, %r241, 4;
	add.s64 	%rd2175, %rd10, %rd2174;
	ld.global.nc.f32 	%f9546, [%rd2175];
	add.s64 	%rd2176, %rd9, %rd2174;
	ld.global.nc.f32 	%f9547, [%rd2176];
	add.s64 	%rd2177, %rd8, %rd2174;
	ld.global.nc.f32 	%f9548, [%rd2177];
	sub.f32 	%f1145, %f1, %f9546;
	sub.f32 	%f1146, %f2, %f9547;
	sub.f32 	%f1147, %f3, %f9548;
	mul.f32 	%f9549, %f1147, %f1147;
	fma.rn.f32 	%f9550, %f1146, %f1146, %f9549;
	fma.rn.f32 	%f1148, %f1145, %f1145, %f9550;
	setp.geu.f32 	%p2916, %f1148, %f4;
	setp.leu.f32 	%p2917, %f1148, 0f358637BD;
	or.pred  	%p2918, %p2916, %p2917;
	@%p2918 bra 	$L__BB2_744;
	sqrt.rn.f32 	%f9551, %f1148;
	add.f32 	%f9552, %f1148, %f6;
	div.rn.f32 	%f9553, %f5, %f9552;
	min.f32 	%f1150, %f9553, %f7;
	abs.f32 	%f9554, %f1150;
	setp.equ.f32 	%p2919, %f9554, 0f7F800000;
	setp.leu.f32 	%p2920, %f9551, 0f00000000;
	or.pred  	%p2921, %p2919, %p2920;
	@%p2921 bra 	$L__BB2_744;
	div.rn.f32 	%f9555, %f1150, %f9551;
	fma.rn.f32 	%f10272, %f1145, %f9555, %f10272;
	fma.rn.f32 	%f10273, %f1146, %f9555, %f10273;
	fma.rn.f32 	%f10274, %f1147, %f9555, %f10274;
$L__BB2_744:
	add.s32 	%r1362, %r1362, 4;
	add.s32 	%r1363, %r1363, 4;
	setp.ne.s32 	%p2922, %r1363, 0;
	@%p2922 bra 	$L__BB2_728;
$L__BB2_745:
	mad.lo.s32 	%r244, %r1116, %r185, %r1116;
	and.pred  	%p2923, %p13, %p4;
	not.pred 	%p2924, %p2923;
	@%p2924 bra 	$L__BB2_782;
	add.s32 	%r1291, %r8, %r244;
	mul.wide.s32 	%rd2178, %r1291, 4;
	add.s64 	%rd2179, %rd7, %rd2178;
	ld.global.nc.u32 	%r245, [%rd2179];
	add.s64 	%rd2180, %rd6, %rd2178;
	ld.global.nc.u32 	%r246, [%rd2180];
	setp.ge.s32 	%p2925, %r245, %r246;
	@%p2925 bra 	$L__BB2_782;
	sub.s32 	%r1292, %r246, %r245;
	and.b32  	%r247, %r1292, 3;
	setp.eq.s32 	%p2926, %r247, 0;
	mov.u32 	%r1365, %r245;
	@%p2926 bra 	$L__BB2_763;
	mul.wide.s32 	%rd2181, %r245, 4;
	add.s64 	%rd48, %rd5, %rd2181;
	ld.global.nc.u32 	%r248, [%rd48];
	setp.eq.s32 	%p2927, %r4, %r248;
	@%p2927 bra 	$L__BB2_752;
	mul.wide.s32 	%rd2182, %r248, 4;
	add.s64 	%rd2183, %rd10, %rd2182;
	ld.global.nc.f32 	%f9557, [%rd2183];
	add.s64 	%rd2184, %rd9, %rd2182;
	ld.global.nc.f32 	%f9558, [%rd2184];
	add.s64 	%rd2185, %rd8, %rd2182;
	ld.global.nc.f32 	%f9559, [%rd2185];
	sub.f32 	%f1160, %f1, %f9557;
	sub.f32 	%f1161, %f2, %f9558;
	sub.f32 	%f1162, %f3, %f9559;
	mul.f32 	%f9560, %f1162, %f1162;
	fma.rn.f32 	%f9561, %f1161, %f1161, %f9560;
	fma.rn.f32 	%f1163, %f1160, %f1160, %f9561;
	setp.geu.f32 	%p2928, %f1163, %f4;
	setp.leu.f32 	%p2929, %f1163, 0f358637BD;
	or.pred  	%p2930, %p2928, %p2929;
	@%p2930 bra 	$L__BB2_752;
	sqrt.rn.f32 	%f9562, %f1163;
	add.f32 	%f9563, %f1163, %f6;
	div.rn.f32 	%f9564, %f5, %f9563;
	min.f32 	%f1165, %f9564, %f7;
	abs.f32 	%f9565, %f1165;
	setp.equ.f32 	%p2931, %f9565, 0f7F800000;
	setp.leu.f32 	%p2932, %f9562, 0f00000000;
	or.pred  	%p2933, %p2931, %p2932;
	@%p2933 bra 	$L__BB2_752;
	div.rn.f32 	%f9566, %f1165, %f9562;
	fma.rn.f32 	%f10272, %f1160, %f9566, %f10272;
	fma.rn.f32 	%f10273, %f1161, %f9566, %f10273;
	fma.rn.f32 	%f10274, %f1162, %f9566, %f10274;
$L__BB2_752:
	add.s32 	%r1365, %r245, 1;
	setp.eq.s32 	%p2934, %r247, 1;
	@%p2934 bra 	$L__BB2_763;
	ld.global.nc.u32 	%r250, [%rd48+4];
	setp.eq.s32 	%p2935, %r4, %r250;
	@%p2935 bra 	$L__BB2_757;
	mul.wide.s32 	%rd2186, %r250, 4;
	add.s64 	%rd2187, %rd10, %rd2186;
	ld.global.nc.f32 	%f9567, [%rd2187];
	add.s64 	%rd2188, %rd9, %rd2186;
	ld.global.nc.f32 	%f9568, [%rd2188];
	add.s64 	%rd2189, %rd8, %rd2186;
	ld.global.nc.f32 	%f9569, [%rd2189];
	sub.f32 	%f1172, %f1, %f9567;
	sub.f32 	%f1173, %f2, %f9568;
	sub.f32 	%f1174, %f3, %f9569;
	mul.f32 	%f9570, %f1174, %f1174;
	fma.rn.f32 	%f9571, %f1173, %f1173, %f9570;
	fma.rn.f32 	%f1175, %f1172, %f1172, %f9571;
	setp.geu.f32 	%p2936, %f1175, %f4;
	setp.leu.f32 	%p2937, %f1175, 0f358637BD;
	or.pred  	%p2938, %p2936, %p2937;
	@%p2938 bra 	$L__BB2_757;
	sqrt.rn.f32 	%f9572, %f1175;
	add.f32 	%f9573, %f1175, %f6;
	div.rn.f32 	%f9574, %f5, %f9573;
	min.f32 	%f1177, %f9574, %f7;
	abs.f32 	%f9575, %f1177;
	setp.equ.f32 	%p2939, %f9575, 0f7F800000;
	setp.leu.f32 	%p2940, %f9572, 0f00000000;
	or.pred  	%p2941, %p2939, %p2940;
	@%p2941 bra 	$L__BB2_757;
	div.rn.f32 	%f9576, %f1177, %f9572;
	fma.rn.f32 	%f10272, %f1172, %f9576, %f10272;
	fma.rn.f32 	%f10273, %f1173, %f9576, %f10273;
	fma.rn.f32 	%f10274, %f1174, %f9576, %f10274;
$L__BB2_757:
	add.s32 	%r1365, %r245, 2;
	setp.eq.s32 	%p2942, %r247, 2;
	@%p2942 bra 	$L__BB2_763;
	ld.global.nc.u32 	%r252, [%rd48+8];
	setp.eq.s32 	%p2943, %r4, %r252;
	@%p2943 bra 	$L__BB2_762;
	mul.wide.s32 	%rd2190, %r252, 4;
	add.s64 	%rd2191, %rd10, %rd2190;
	ld.global.nc.f32 	%f9577, [%rd2191];
	add.s64 	%rd2192, %rd9, %rd2190;
	ld.global.nc.f32 	%f9578, [%rd2192];
	add.s64 	%rd2193, %rd8, %rd2190;
	ld.global.nc.f32 	%f9579, [%rd2193];
	sub.f32 	%f1184, %f1, %f9577;
	sub.f32 	%f1185, %f2, %f9578;
	sub.f32 	%f1186, %f3, %f9579;
	mul.f32 	%f9580, %f1186, %f1186;
	fma.rn.f32 	%f9581, %f1185, %f1185, %f9580;
	fma.rn.f32 	%f1187, %f1184, %f1184, %f9581;
	setp.geu.f32 	%p2944, %f1187, %f4;
	setp.leu.f32 	%p2945, %f1187, 0f358637BD;
	or.pred  	%p2946, %p2944, %p2945;
	@%p2946 bra 	$L__BB2_762;
	sqrt.rn.f32 	%f9582, %f1187;
	add.f32 	%f9583, %f1187, %f6;
	div.rn.f32 	%f9584, %f5, %f9583;
	min.f32 	%f1189, %f9584, %f7;
	abs.f32 	%f9585, %f1189;
	setp.equ.f32 	%p2947, %f9585, 0f7F800000;
	setp.leu.f32 	%p2948, %f9582, 0f00000000;
	or.pred  	%p2949, %p2947, %p2948;
	@%p2949 bra 	$L__BB2_762;
	div.rn.f32 	%f9586, %f1189, %f9582;
	fma.rn.f32 	%f10272, %f1184, %f9586, %f10272;
	fma.rn.f32 	%f10273, %f1185, %f9586, %f10273;
	fma.rn.f32 	%f10274, %f1186, %f9586, %f10274;
$L__BB2_762:
	add.s32 	%r1365, %r245, 3;
$L__BB2_763:
	sub.s32 	%r1293, %r245, %r246;
	setp.gt.u32 	%p2950, %r1293, -4;
	@%p2950 bra 	$L__BB2_782;
	sub.s32 	%r1366, %r1365, %r246;
	add.s64 	%rd49, %rd5, 8;
$L__BB2_765:
	mul.wide.s32 	%rd2194, %r1365, 4;
	add.s64 	%rd50, %rd49, %rd2194;
	ld.global.nc.u32 	%r258, [%rd50+-8];
	setp.eq.s32 	%p2951, %r4, %r258;
	@%p2951 bra 	$L__BB2_769;
	mul.wide.s32 	%rd2195, %r258, 4;
	add.s64 	%rd2196, %rd10, %rd2195;
	ld.global.nc.f32 	%f9587, [%rd2196];
	add.s64 	%rd2197, %rd9, %rd2195;
	ld.global.nc.f32 	%f9588, [%rd2197];
	add.s64 	%rd2198, %rd8, %rd2195;
	ld.global.nc.f32 	%f9589, [%rd2198];
	sub.f32 	%f1205, %f1, %f9587;
	sub.f32 	%f1206, %f2, %f9588;
	sub.f32 	%f1207, %f3, %f9589;
	mul.f32 	%f9590, %f1207, %f1207;
	fma.rn.f32 	%f9591, %f1206, %f1206, %f9590;
	fma.rn.f32 	%f1208, %f1205, %f1205, %f9591;
	setp.geu.f32 	%p2952, %f1208, %f4;
	setp.leu.f32 	%p2953, %f1208, 0f358637BD;
	or.pred  	%p2954, %p2952, %p2953;
	@%p2954 bra 	$L__BB2_769;
	sqrt.rn.f32 	%f9592, %f1208;
	add.f32 	%f9593, %f1208, %f6;
	div.rn.f32 	%f9594, %f5, %f9593;
	min.f32 	%f1210, %f9594, %f7;
	abs.f32 	%f9595, %f1210;
	setp.equ.f32 	%p2955, %f9595, 0f7F800000;
	setp.leu.f32 	%p2956, %f9592, 0f00000000;
	or.pred  	%p2957, %p2955, %p2956;
	@%p2957 bra 	$L__BB2_769;
	div.rn.f32 	%f9596, %f1210, %f9592;
	fma.rn.f32 	%f10272, %f1205, %f9596, %f10272;
	fma.rn.f32 	%f10273, %f1206, %f9596, %f10273;
	fma.rn.f32 	%f10274, %f1207, %f9596, %f10274;
$L__BB2_769:
	ld.global.nc.u32 	%r259, [%rd50+-4];
	setp.eq.s32 	%p2958, %r4, %r259;
	@%p2958 bra 	$L__BB2_773;
	mul.wide.s32 	%rd2199, %r259, 4;
	add.s64 	%rd2200, %rd10, %rd2199;
	ld.global.nc.f32 	%f9597, [%rd2200];
	add.s64 	%rd2201, %rd9, %rd2199;
	ld.global.nc.f32 	%f9598, [%rd2201];
	add.s64 	%rd2202, %rd8, %rd2199;
	ld.global.nc.f32 	%f9599, [%rd2202];
	sub.f32 	%f1217, %f1, %f9597;
	sub.f32 	%f1218, %f2, %f9598;
	sub.f32 	%f1219, %f3, %f9599;
	mul.f32 	%f9600, %f1219, %f1219;
	fma.rn.f32 	%f9601, %f1218, %f1218, %f9600;
	fma.rn.f32 	%f1220, %f1217, %f1217, %f9601;
	setp.geu.f32 	%p2959, %f1220, %f4;
	setp.leu.f32 	%p2960, %f1220, 0f358637BD;
	or.pred  	%p2961, %p2959, %p2960;
	@%p2961 bra 	$L__BB2_773;
	sqrt.rn.f32 	%f9602, %f1220;
	add.f32 	%f9603, %f1220, %f6;
	div.rn.f32 	%f9604, %f5, %f9603;
	min.f32 	%f1222, %f9604, %f7;
	abs.f32 	%f9605, %f1222;
	setp.equ.f32 	%p2962, %f9605, 0f7F800000;
	setp.leu.f32 	%p2963, %f9602, 0f00000000;
	or.pred  	%p2964, %p2962, %p2963;
	@%p2964 bra 	$L__BB2_773;
	div.rn.f32 	%f9606, %f1222, %f9602;
	fma.rn.f32 	%f10272, %f1217, %f9606, %f10272;
	fma.rn.f32 	%f10273, %f1218, %f9606, %f10273;
	fma.rn.f32 	%f10274, %f1219, %f9606, %f10274;
$L__BB2_773:
	ld.global.nc.u32 	%r260, [%rd50];
	setp.eq.s32 	%p2965, %r4, %r260;
	@%p2965 bra 	$L__BB2_777;
	mul.wide.s32 	%rd2203, %r260, 4;
	add.s64 	%rd2204, %rd10, %rd2203;
	ld.global.nc.f32 	%f9607, [%rd2204];
	add.s64 	%rd2205, %rd9, %rd2203;
	ld.global.nc.f32 	%f9608, [%rd2205];
	add.s64 	%rd2206, %rd8, %rd2203;
	ld.global.nc.f32 	%f9609, [%rd2206];
	sub.f32 	%f1229, %f1, %f9607;
	sub.f32 	%f1230, %f2, %f9608;
	sub.f32 	%f1231, %f3, %f9609;
	mul.f32 	%f9610, %f1231, %f1231;
	fma.rn.f32 	%f9611, %f1230, %f1230, %f9610;
	fma.rn.f32 	%f1232, %f1229, %f1229, %f9611;
	setp.geu.f32 	%p2966, %f1232, %f4;
	setp.leu.f32 	%p2967, %f1232, 0f358637BD;
	or.pred  	%p2968, %p2966, %p2967;
	@%p2968 bra 	$L__BB2_777;
	sqrt.rn.f32 	%f9612, %f1232;
	add.f32 	%f9613, %f1232, %f6;
	div.rn.f32 	%f9614, %f5, %f9613;
	min.f32 	%f1234, %f9614, %f7;
	abs.f32 	%f9615, %f1234;
	setp.equ.f32 	%p2969, %f9615, 0f7F800000;
	setp.leu.f32 	%p2970, %f9612, 0f00000000;
	or.pred  	%p2971, %p2969, %p2970;
	@%p2971 bra 	$L__BB2_777;
	div.rn.f32 	%f9616, %f1234, %f9612;
	fma.rn.f32 	%f10272, %f1229, %f9616, %f10272;
	fma.rn.f32 	%f10273, %f1230, %f9616, %f10273;
	fma.rn.f32 	%f10274, %f1231, %f9616, %f10274;
$L__BB2_777:
	ld.global.nc.u32 	%r261, [%rd50+4];
	setp.eq.s32 	%p2972, %r4, %r261;
	@%p2972 bra 	$L__BB2_781;
	mul.wide.s32 	%rd2207, %r261, 4;
	add.s64 	%rd2208, %rd10, %rd2207;
	ld.global.nc.f32 	%f9617, [%rd2208];
	add.s64 	%rd2209, %rd9, %rd2207;
	ld.global.nc.f32 	%f9618, [%rd2209];
	add.s64 	%rd2210, %rd8, %rd2207;
	ld.global.nc.f32 	%f9619, [%rd2210];
	sub.f32 	%f1241, %f1, %f9617;
	sub.f32 	%f1242, %f2, %f9618;
	sub.f32 	%f1243, %f3, %f9619;
	mul.f32 	%f9620, %f1243, %f1243;
	fma.rn.f32 	%f9621, %f1242, %f1242, %f9620;
	fma.rn.f32 	%f1244, %f1241, %f1241, %f9621;
	setp.geu.f32 	%p2973, %f1244, %f4;
	setp.leu.f32 	%p2974, %f1244, 0f358637BD;
	or.pred  	%p2975, %p2973, %p2974;
	@%p2975 bra 	$L__BB2_781;
	sqrt.rn.f32 	%f9622, %f1244;
	add.f32 	%f9623, %f1244, %f6;
	div.rn.f32 	%f9624, %f5, %f9623;
	min.f32 	%f1246, %f9624, %f7;
	abs.f32 	%f9625, %f1246;
	setp.equ.f32 	%p2976, %f9625, 0f7F800000;
	setp.leu.f32 	%p2977, %f9622, 0f00000000;
	or.pred  	%p2978, %p2976, %p2977;
	@%p2978 bra 	$L__BB2_781;
	div.rn.f32 	%f9626, %f1246, %f9622;
	fma.rn.f32 	%f10272, %f1241, %f9626, %f10272;
	fma.rn.f32 	%f10273, %f1242, %f9626, %f10273;
	fma.rn.f32 	%f10274, %f1243, %f9626, %f10274;
$L__BB2_781:
	add.s32 	%r1365, %r1365, 4;
	add.s32 	%r1366, %r1366, 4;
	setp.ne.s32 	%p2979, %r1366, 0;
	@%p2979 bra 	$L__BB2_765;
$L__BB2_782:
	and.pred  	%p2980, %p5, %p4;
	not.pred 	%p2981, %p2980;
	@%p2981 bra 	$L__BB2_819;
	add.s32 	%r1294, %r5, %r244;
	mul.wide.s32 	%rd2211, %r1294, 4;
	add.s64 	%rd2212, %rd7, %rd2211;
	ld.global.nc.u32 	%r264, [%rd2212];
	add.s64 	%rd2213, %rd6, %rd2211;
	ld.global.nc.u32 	%r265, [%rd2213];
	setp.ge.s32 	%p2982, %r264, %r265;
	@%p2982 bra 	$L__BB2_819;
	sub.s32 	%r1295, %r265, %r264;
	and.b32  	%r266, %r1295, 3;
	setp.eq.s32 	%p2983, %r266, 0;
	mov.u32 	%r1368, %r264;
	@%p2983 bra 	$L__BB2_800;
	mul.wide.s32 	%rd2214, %r264, 4;
	add.s64 	%rd51, %rd5, %rd2214;
	ld.global.nc.u32 	%r267, [%rd51];
	setp.eq.s32 	%p2984, %r4, %r267;
	@%p2984 bra 	$L__BB2_789;
	mul.wide.s32 	%rd2215, %r267, 4;
	add.s64 	%rd2216, %rd10, %rd2215;
	ld.global.nc.f32 	%f9628, [%rd2216];
	add.s64 	%rd2217, %rd9, %rd2215;
	ld.global.nc.f32 	%f9629, [%rd2217];
	add.s64 	%rd2218, %rd8, %rd2215;
	ld.global.nc.f32 	%f9630, [%rd2218];
	sub.f32 	%f1256, %f1, %f9628;
	sub.f32 	%f1257, %f2, %f9629;
	sub.f32 	%f1258, %f3, %f9630;
	mul.f32 	%f9631, %f1258, %f1258;
	fma.rn.f32 	%f9632, %f1257, %f1257, %f9631;
	fma.rn.f32 	%f1259, %f1256, %f1256, %f9632;
	setp.geu.f32 	%p2985, %f1259, %f4;
	setp.leu.f32 	%p2986, %f1259, 0f358637BD;
	or.pred  	%p2987, %p2985, %p2986;
	@%p2987 bra 	$L__BB2_789;
	sqrt.rn.f32 	%f9633, %f1259;
	add.f32 	%f9634, %f1259, %f6;
	div.rn.f32 	%f9635, %f5, %f9634;
	min.f32 	%f1261, %f9635, %f7;
	abs.f32 	%f9636, %f1261;
	setp.equ.f32 	%p2988, %f9636, 0f7F800000;
	setp.leu.f32 	%p2989, %f9633, 0f00000000;
	or.pred  	%p2990, %p2988, %p2989;
	@%p2990 bra 	$L__BB2_789;
	div.rn.f32 	%f9637, %f1261, %f9633;
	fma.rn.f32 	%f10272, %f1256, %f9637, %f10272;
	fma.rn.f32 	%f10273, %f1257, %f9637, %f10273;
	fma.rn.f32 	%f10274, %f1258, %f9637, %f10274;
$L__BB2_789:
	add.s32 	%r1368, %r264, 1;
	setp.eq.s32 	%p2991, %r266, 1;
	@%p2991 bra 	$L__BB2_800;
	ld.global.nc.u32 	%r269, [%rd51+4];
	setp.eq.s32 	%p2992, %r4, %r269;
	@%p2992 bra 	$L__BB2_794;
	mul.wide.s32 	%rd2219, %r269, 4;
	add.s64 	%rd2220, %rd10, %rd2219;
	ld.global.nc.f32 	%f9638, [%rd2220];
	add.s64 	%rd2221, %rd9, %rd2219;
	ld.global.nc.f32 	%f9639, [%rd2221];
	add.s64 	%rd2222, %rd8, %rd2219;
	ld.global.nc.f32 	%f9640, [%rd2222];
	sub.f32 	%f1268, %f1, %f9638;
	sub.f32 	%f1269, %f2, %f9639;
	sub.f32 	%f1270, %f3, %f9640;
	mul.f32 	%f9641, %f1270, %f1270;
	fma.rn.f32 	%f9642, %f1269, %f1269, %f9641;
	fma.rn.f32 	%f1271, %f1268, %f1268, %f9642;
	setp.geu.f32 	%p2993, %f1271, %f4;
	setp.leu.f32 	%p2994, %f1271, 0f358637BD;
	or.pred  	%p2995, %p2993, %p2994;
	@%p2995 bra 	$L__BB2_794;
	sqrt.rn.f32 	%f9643, %f1271;
	add.f32 	%f9644, %f1271, %f6;
	div.rn.f32 	%f9645, %f5, %f9644;
	min.f32 	%f1273, %f9645, %f7;
	abs.f32 	%f9646, %f1273;
	setp.equ.f32 	%p2996, %f9646, 0f7F800000;
	setp.leu.f32 	%p2997, %f9643, 0f00000000;
	or.pred  	%p2998, %p2996, %p2997;
	@%p2998 bra 	$L__BB2_794;
	div.rn.f32 	%f9647, %f1273, %f9643;
	fma.rn.f32 	%f10272, %f1268, %f9647, %f10272;
	fma.rn.f32 	%f10273, %f1269, %f9647, %f10273;
	fma.rn.f32 	%f10274, %f1270, %f9647, %f10274;
$L__BB2_794:
	add.s32 	%r1368, %r264, 2;
	setp.eq.s32 	%p2999, %r266, 2;
	@%p2999 bra 	$L__BB2_800;
	ld.global.nc.u32 	%r271, [%rd51+8];
	setp.eq.s32 	%p3000, %r4, %r271;
	@%p3000 bra 	$L__BB2_799;
	mul.wide.s32 	%rd2223, %r271, 4;
	add.s64 	%rd2224, %rd10, %rd2223;
	ld.global.nc.f32 	%f9648, [%rd2224];
	add.s64 	%rd2225, %rd9, %rd2223;
	ld.global.nc.f32 	%f9649, [%rd2225];
	add.s64 	%rd2226, %rd8, %rd2223;
	ld.global.nc.f32 	%f9650, [%rd2226];
	sub.f32 	%f1280, %f1, %f9648;
	sub.f32 	%f1281, %f2, %f9649;
	sub.f32 	%f1282, %f3, %f9650;
	mul.f32 	%f9651, %f1282, %f1282;
	fma.rn.f32 	%f9652, %f1281, %f1281, %f9651;
	fma.rn.f32 	%f1283, %f1280, %f1280, %f9652;
	setp.geu.f32 	%p3001, %f1283, %f4;
	setp.leu.f32 	%p3002, %f1283, 0f358637BD;
	or.pred  	%p3003, %p3001, %p3002;
	@%p3003 bra 	$L__BB2_799;
	sqrt.rn.f32 	%f9653, %f1283;
	add.f32 	%f9654, %f1283, %f6;
	div.rn.f32 	%f9655, %f5, %f9654;
	min.f32 	%f1285, %f9655, %f7;
	abs.f32 	%f9656, %f1285;
	setp.equ.f32 	%p3004, %f9656, 0f7F800000;
	setp.leu.f32 	%p3005, %f9653, 0f00000000;
	or.pred  	%p3006, %p3004, %p3005;
	@%p3006 bra 	$L__BB2_799;
	div.rn.f32 	%f9657, %f1285, %f9653;
	fma.rn.f32 	%f10272, %f1280, %f9657, %f10272;
	fma.rn.f32 	%f10273, %f1281, %f9657, %f10273;
	fma.rn.f32 	%f10274, %f1282, %f9657, %f10274;
$L__BB2_799:
	add.s32 	%r1368, %r264, 3;
$L__BB2_800:
	sub.s32 	%r1296, %r264, %r265;
	setp.gt.u32 	%p3007, %r1296, -4;
	@%p3007 bra 	$L__BB2_819;
	sub.s32 	%r1369, %r1368, %r265;
	add.s64 	%rd52, %rd5, 8;
$L__BB2_802:
	mul.wide.s32 	%rd2227, %r1368, 4;
	add.s64 	%rd53, %rd52, %rd2227;
	ld.global.nc.u32 	%r277, [%rd53+-8];
	setp.eq.s32 	%p3008, %r4, %r277;
	@%p3008 bra 	$L__BB2_806;
	mul.wide.s32 	%rd2228, %r277, 4;
	add.s64 	%rd2229, %rd10, %rd2228;
	ld.global.nc.f32 	%f9658, [%rd2229];
	add.s64 	%rd2230, %rd9, %rd2228;
	ld.global.nc.f32 	%f9659, [%rd2230];
	add.s64 	%rd2231, %rd8, %rd2228;
	ld.global.nc.f32 	%f9660, [%rd2231];
	sub.f32 	%f1301, %f1, %f9658;
	sub.f32 	%f1302, %f2, %f9659;
	sub.f32 	%f1303, %f3, %f9660;
	mul.f32 	%f9661, %f1303, %f1303;
	fma.rn.f32 	%f9662, %f1302, %f1302, %f9661;
	fma.rn.f32 	%f1304, %f1301, %f1301, %f9662;
	setp.geu.f32 	%p3009, %f1304, %f4;
	setp.leu.f32 	%p3010, %f1304, 0f358637BD;
	or.pred  	%p3011, %p3009, %p3010;
	@%p3011 bra 	$L__BB2_806;
	sqrt.rn.f32 	%f9663, %f1304;
	add.f32 	%f9664, %f1304, %f6;
	div.rn.f32 	%f9665, %f5, %f9664;
	min.f32 	%f1306, %f9665, %f7;
	abs.f32 	%f9666, %f1306;
	setp.equ.f32 	%p3012, %f9666, 0f7F800000;
	setp.leu.f32 	%p3013, %f9663, 0f00000000;
	or.pred  	%p3014, %p3012, %p3013;
	@%p3014 bra 	$L__BB2_806;
	div.rn.f32 	%f9667, %f1306, %f9663;
	fma.rn.f32 	%f10272, %f1301, %f9667, %f10272;
	fma.rn.f32 	%f10273, %f1302, %f9667, %f10273;
	fma.rn.f32 	%f10274, %f1303, %f9667, %f10274;
$L__BB2_806:
	ld.global.nc.u32 	%r278, [%rd53+-4];
	setp.eq.s32 	%p3015, %r4, %r278;
	@%p3015 bra 	$L__BB2_810;
	mul.wide.s32 	%rd2232, %r278, 4;
	add.s64 	%rd2233, %rd10, %rd2232;
	ld.global.nc.f32 	%f9668, [%rd2233];
	add.s64 	%rd2234, %rd9, %rd2232;
	ld.global.nc.f32 	%f9669, [%rd2234];
	add.s64 	%rd2235, %rd8, %rd2232;
	ld.global.nc.f32 	%f9670, [%rd2235];
	sub.f32 	%f1313, %f1, %f9668;
	sub.f32 	%f1314, %f2, %f9669;
	sub.f32 	%f1315, %f3, %f9670;
	mul.f32 	%f9671, %f1315, %f1315;
	fma.rn.f32 	%f9672, %f1314, %f1314, %f9671;
	fma.rn.f32 	%f1316, %f1313, %f1313, %f9672;
	setp.geu.f32 	%p3016, %f1316, %f4;
	setp.leu.f32 	%p3017, %f1316, 0f358637BD;
	or.pred  	%p3018, %p3016, %p3017;
	@%p3018 bra 	$L__BB2_810;
	sqrt.rn.f32 	%f9673, %f1316;
	add.f32 	%f9674, %f1316, %f6;
	div.rn.f32 	%f9675, %f5, %f9674;
	min.f32 	%f1318, %f9675, %f7;
	abs.f32 	%f9676, %f1318;
	setp.equ.f32 	%p3019, %f9676, 0f7F800000;
	setp.leu.f32 	%p3020, %f9673, 0f00000000;
	or.pred  	%p3021, %p3019, %p3020;
	@%p3021 bra 	$L__BB2_810;
	div.rn.f32 	%f9677, %f1318, %f9673;
	fma.rn.f32 	%f10272, %f1313, %f9677, %f10272;
	fma.rn.f32 	%f10273, %f1314, %f9677, %f10273;
	fma.rn.f32 	%f10274, %f1315, %f9677, %f10274;
$L__BB2_810:
	ld.global.nc.u32 	%r279, [%rd53];
	setp.eq.s32 	%p3022, %r4, %r279;
	@%p3022 bra 	$L__BB2_814;
	mul.wide.s32 	%rd2236, %r279, 4;
	add.s64 	%rd2237, %rd10, %rd2236;
	ld.global.nc.f32 	%f9678, [%rd2237];
	add.s64 	%rd2238, %rd9, %rd2236;
	ld.global.nc.f32 	%f9679, [%rd2238];
	add.s64 	%rd2239, %rd8, %rd2236;
	ld.global.nc.f32 	%f9680, [%rd2239];
	sub.f32 	%f1325, %f1, %f9678;
	sub.f32 	%f1326, %f2, %f9679;
	sub.f32 	%f1327, %f3, %f9680;
	mul.f32 	%f9681, %f1327, %f1327;
	fma.rn.f32 	%f9682, %f1326, %f1326, %f9681;
	fma.rn.f32 	%f1328, %f1325, %f1325, %f9682;
	setp.geu.f32 	%p3023, %f1328, %f4;
	setp.leu.f32 	%p3024, %f1328, 0f358637BD;
	or.pred  	%p3025, %p3023, %p3024;
	@%p3025 bra 	$L__BB2_814;
	sqrt.rn.f32 	%f9683, %f1328;
	add.f32 	%f9684, %f1328, %f6;
	div.rn.f32 	%f9685, %f5, %f9684;
	min.f32 	%f1330, %f9685, %f7;
	abs.f32 	%f9686, %f1330;
	setp.equ.f32 	%p3026, %f9686, 0f7F800000;
	setp.leu.f32 	%p3027, %f9683, 0f00000000;
	or.pred  	%p3028, %p3026, %p3027;
	@%p3028 bra 	$L__BB2_814;
	div.rn.f32 	%f9687, %f1330, %f9683;
	fma.rn.f32 	%f10272, %f1325, %f9687, %f10272;
	fma.rn.f32 	%f10273, %f1326, %f9687, %f10273;
	fma.rn.f32 	%f10274, %f1327, %f9687, %f10274;
$L__BB2_814:
	ld.global.nc.u32 	%r280, [%rd53+4];
	setp.eq.s32 	%p3029, %r4, %r280;
	@%p3029 bra 	$L__BB2_818;
	mul.wide.s32 	%rd2240, %r280, 4;
	add.s64 	%rd2241, %rd10, %rd2240;
	ld.global.nc.f32 	%f9688, [%rd2241];
	add.s64 	%rd2242, %rd9, %rd2240;
	ld.global.nc.f32 	%f9689, [%rd2242];
	add.s64 	%rd2243, %rd8, %rd2240;
	ld.global.nc.f32 	%f9690, [%rd2243];
	sub.f32 	%f1337, %f1, %f9688;
	sub.f32 	%f1338, %f2, %f9689;
	sub.f32 	%f1339, %f3, %f9690;
	mul.f32 	%f9691, %f1339, %f1339;
	fma.rn.f32 	%f9692, %f1338, %f1338, %f9691;
	fma.rn.f32 	%f1340, %f1337, %f1337, %f9692;
	setp.geu.f32 	%p3030, %f1340, %f4;
	setp.leu.f32 	%p3031, %f1340, 0f358637BD;
	or.pred  	%p3032, %p3030, %p3031;
	@%p3032 bra 	$L__BB2_818;
	sqrt.rn.f32 	%f9693, %f1340;
	add.f32 	%f9694, %f1340, %f6;
	div.rn.f32 	%f9695, %f5, %f9694;
	min.f32 	%f1342, %f9695, %f7;
	abs.f32 	%f9696, %f1342;
	setp.equ.f32 	%p3033, %f9696, 0f7F800000;
	setp.leu.f32 	%p3034, %f9693, 0f00000000;
	or.pred  	%p3035, %p3033, %p3034;
	@%p3035 bra 	$L__BB2_818;
	div.rn.f32 	%f9697, %f1342, %f9693;
	fma.rn.f32 	%f10272, %f1337, %f9697, %f10272;
	fma.rn.f32 	%f10273, %f1338, %f9697, %f10273;
	fma.rn.f32 	%f10274, %f1339, %f9697, %f10274;
$L__BB2_818:
	add.s32 	%r1368, %r1368, 4;
	add.s32 	%r1369, %r1369, 4;
	setp.ne.s32 	%p3036, %r1369, 0;
	@%p3036 bra 	$L__BB2_802;
$L__BB2_819:
	and.pred  	%p3037, %p6, %p4;
	not.pred 	%p3038, %p3037;
	@%p3038 bra 	$L__BB2_856;
	add.s32 	%r1297, %r500, %r244;
	mul.wide.s32 	%rd2244, %r1297, 4;
	add.s64 	%rd2245, %rd7, %rd2244;
	ld.global.nc.u32 	%r283, [%rd2245];
	add.s64 	%rd2246, %rd6, %rd2244;
	ld.global.nc.u32 	%r284, [%rd2246];
	setp.ge.s32 	%p3039, %r283, %r284;
	@%p3039 bra 	$L__BB2_856;
	sub.s32 	%r1298, %r284, %r283;
	and.b32  	%r285, %r1298, 3;
	setp.eq.s32 	%p3040, %r285, 0;
	mov.u32 	%r1371, %r283;
	@%p3040 bra 	$L__BB2_837;
	mul.wide.s32 	%rd2247, %r283, 4;
	add.s64 	%rd54, %rd5, %rd2247;
	ld.global.nc.u32 	%r286, [%rd54];
	setp.eq.s32 	%p3041, %r4, %r286;
	@%p3041 bra 	$L__BB2_826;
	mul.wide.s32 	%rd2248, %r286, 4;
	add.s64 	%rd2249, %rd10, %rd2248;
	ld.global.nc.f32 	%f9699, [%rd2249];
	add.s64 	%rd2250, %rd9, %rd2248;
	ld.global.nc.f32 	%f9700, [%rd2250];
	add.s64 	%rd2251, %rd8, %rd2248;
	ld.global.nc.f32 	%f9701, [%rd2251];
	sub.f32 	%f1352, %f1, %f9699;
	sub.f32 	%f1353, %f2, %f9700;
	sub.f32 	%f1354, %f3, %f9701;
	mul.f32 	%f9702, %f1354, %f1354;
	fma.rn.f32 	%f9703, %f1353, %f1353, %f9702;
	fma.rn.f32 	%f1355, %f1352, %f1352, %f9703;
	setp.geu.f32 	%p3042, %f1355, %f4;
	setp.leu.f32 	%p3043, %f1355, 0f358637BD;
	or.pred  	%p3044, %p3042, %p3043;
	@%p3044 bra 	$L__BB2_826;
	sqrt.rn.f32 	%f9704, %f1355;
	add.f32 	%f9705, %f1355, %f6;
	div.rn.f32 	%f9706, %f5, %f9705;
	min.f32 	%f1357, %f9706, %f7;
	abs.f32 	%f9707, %f1357;
	setp.equ.f32 	%p3045, %f9707, 0f7F800000;
	setp.leu.f32 	%p3046, %f9704, 0f00000000;
	or.pred  	%p3047, %p3045, %p3046;
	@%p3047 bra 	$L__BB2_826;
	div.rn.f32 	%f9708, %f1357, %f9704;
	fma.rn.f32 	%f10272, %f1352, %f9708, %f10272;
	fma.rn.f32 	%f10273, %f1353, %f9708, %f10273;
	fma.rn.f32 	%f10274, %f1354, %f9708, %f10274;
$L__BB2_826:
	add.s32 	%r1371, %r283, 1;
	setp.eq.s32 	%p3048, %r285, 1;
	@%p3048 bra 	$L__BB2_837;
	ld.global.nc.u32 	%r288, [%rd54+4];
	setp.eq.s32 	%p3049, %r4, %r288;
	@%p3049 bra 	$L__BB2_831;
	mul.wide.s32 	%rd2252, %r288, 4;
	add.s64 	%rd2253, %rd10, %rd2252;
	ld.global.nc.f32 	%f9709, [%rd2253];
	add.s64 	%rd2254, %rd9, %rd2252;
	ld.global.nc.f32 	%f9710, [%rd2254];
	add.s64 	%rd2255, %rd8, %rd2252;
	ld.global.nc.f32 	%f9711, [%rd2255];
	sub.f32 	%f1364, %f1, %f9709;
	sub.f32 	%f1365, %f2, %f9710;
	sub.f32 	%f1366, %f3, %f9711;
	mul.f32 	%f9712, %f1366, %f1366;
	fma.rn.f32 	%f9713, %f1365, %f1365, %f9712;
	fma.rn.f32 	%f1367, %f1364, %f1364, %f9713;
	setp.geu.f32 	%p3050, %f1367, %f4;
	setp.leu.f32 	%p3051, %f1367, 0f358637BD;
	or.pred  	%p3052, %p3050, %p3051;
	@%p3052 bra 	$L__BB2_831;
	sqrt.rn.f32 	%f9714, %f1367;
	add.f32 	%f9715, %f1367, %f6;
	div.rn.f32 	%f9716, %f5, %f9715;
	min.f32 	%f1369, %f9716, %f7;
	abs.f32 	%f9717, %f1369;
	setp.equ.f32 	%p3053, %f9717, 0f7F800000;
	setp.leu.f32 	%p3054, %f9714, 0f00000000;
	or.pred  	%p3055, %p3053, %p3054;
	@%p3055 bra 	$L__BB2_831;
	div.rn.f32 	%f9718, %f1369, %f9714;
	fma.rn.f32 	%f10272, %f1364, %f9718, %f10272;
	fma.rn.f32 	%f10273, %f1365, %f9718, %f10273;
	fma.rn.f32 	%f10274, %f1366, %f9718, %f10274;
$L__BB2_831:
	add.s32 	%r1371, %r283, 2;
	setp.eq.s32 	%p3056, %r285, 2;
	@%p3056 bra 	$L__BB2_837;
	ld.global.nc.u32 	%r290, [%rd54+8];
	setp.eq.s32 	%p3057, %r4, %r290;
	@%p3057 bra 	$L__BB2_836;
	mul.wide.s32 	%rd2256, %r290, 4;
	add.s64 	%rd2257, %rd10, %rd2256;
	ld.global.nc.f32 	%f9719, [%rd2257];
	add.s64 	%rd2258, %rd9, %rd2256;
	ld.global.nc.f32 	%f9720, [%rd2258];
	add.s64 	%rd2259, %rd8, %rd2256;
	ld.global.nc.f32 	%f9721, [%rd2259];
	sub.f32 	%f1376, %f1, %f9719;
	sub.f32 	%f1377, %f2, %f9720;
	sub.f32 	%f1378, %f3, %f9721;
	mul.f32 	%f9722, %f1378, %f1378;
	fma.rn.f32 	%f9723, %f1377, %f1377, %f9722;
	fma.rn.f32 	%f1379, %f1376, %f1376, %f9723;
	setp.geu.f32 	%p3058, %f1379, %f4;
	setp.leu.f32 	%p3059, %f1379, 0f358637BD;
	or.pred  	%p3060, %p3058, %p3059;
	@%p3060 bra 	$L__BB2_836;
	sqrt.rn.f32 	%f9724, %f1379;
	add.f32 	%f9725, %f1379, %f6;
	div.rn.f32 	%f9726, %f5, %f9725;
	min.f32 	%f1381, %f9726, %f7;
	abs.f32 	%f9727, %f1381;
	setp.equ.f32 	%p3061, %f9727, 0f7F800000;
	setp.leu.f32 	%p3062, %f9724, 0f00000000;
	or.pred  	%p3063, %p3061, %p3062;
	@%p3063 bra 	$L__BB2_836;
	div.rn.f32 	%f9728, %f1381, %f9724;
	fma.rn.f32 	%f10272, %f1376, %f9728, %f10272;
	fma.rn.f32 	%f10273, %f1377, %f9728, %f10273;
	fma.rn.f32 	%f10274, %f1378, %f9728, %f10274;
$L__BB2_836:
	add.s32 	%r1371, %r283, 3;
$L__BB2_837:
	sub.s32 	%r1299, %r283, %r284;
	setp.gt.u32 	%p3064, %r1299, -4;
	@%p3064 bra 	$L__BB2_856;
	sub.s32 	%r1372, %r1371, %r284;
	add.s64 	%rd55, %rd5, 8;
$L__BB2_839:
	mul.wide.s32 	%rd2260, %r1371, 4;
	add.s64 	%rd56, %rd55, %rd2260;
	ld.global.nc.u32 	%r296, [%rd56+-8];
	setp.eq.s32 	%p3065, %r4, %r296;
	@%p3065 bra 	$L__BB2_843;
	mul.wide.s32 	%rd2261, %r296, 4;
	add.s64 	%rd2262, %rd10, %rd2261;
	ld.global.nc.f32 	%f9729, [%rd2262];
	add.s64 	%rd2263, %rd9, %rd2261;
	ld.global.nc.f32 	%f9730, [%rd2263];
	add.s64 	%rd2264, %rd8, %rd2261;
	ld.global.nc.f32 	%f9731, [%rd2264];
	sub.f32 	%f1397, %f1, %f9729;
	sub.f32 	%f1398, %f2, %f9730;
	sub.f32 	%f1399, %f3, %f9731;
	mul.f32 	%f9732, %f1399, %f1399;
	fma.rn.f32 	%f9733, %f1398, %f1398, %f9732;
	fma.rn.f32 	%f1400, %f1397, %f1397, %f9733;
	setp.geu.f32 	%p3066, %f1400, %f4;
	setp.leu.f32 	%p3067, %f1400, 0f358637BD;
	or.pred  	%p3068, %p3066, %p3067;
	@%p3068 bra 	$L__BB2_843;
	sqrt.rn.f32 	%f9734, %f1400;
	add.f32 	%f9735, %f1400, %f6;
	div.rn.f32 	%f9736, %f5, %f9735;
	min.f32 	%f1402, %f9736, %f7;
	abs.f32 	%f9737, %f1402;
	setp.equ.f32 	%p3069, %f9737, 0f7F800000;
	setp.leu.f32 	%p3070, %f9734, 0f00000000;
	or.pred  	%p3071, %p3069, %p3070;
	@%p3071 bra 	$L__BB2_843;
	div.rn.f32 	%f9738, %f1402, %f9734;
	fma.rn.f32 	%f10272, %f1397, %f9738, %f10272;
	fma.rn.f32 	%f10273, %f1398, %f9738, %f10273;
	fma.rn.f32 	%f10274, %f1399, %f9738, %f10274;
$L__BB2_843:
	ld.global.nc.u32 	%r297, [%rd56+-4];
	setp.eq.s32 	%p3072, %r4, %r297;
	@%p3072 bra 	$L__BB2_847;
	mul.wide.s32 	%rd2265, %r297, 4;
	add.s64 	%rd2266, %rd10, %rd2265;
	ld.global.nc.f32 	%f9739, [%rd2266];
	add.s64 	%rd2267, %rd9, %rd2265;
	ld.global.nc.f32 	%f9740, [%rd2267];
	add.s64 	%rd2268, %rd8, %rd2265;
	ld.global.nc.f32 	%f9741, [%rd2268];
	sub.f32 	%f1409, %f1, %f9739;
	sub.f32 	%f1410, %f2, %f9740;
	sub.f32 	%f1411, %f3, %f9741;
	mul.f32 	%f9742, %f1411, %f1411;
	fma.rn.f32 	%f9743, %f1410, %f1410, %f9742;
	fma.rn.f32 	%f1412, %f1409, %f1409, %f9743;
	setp.geu.f32 	%p3073, %f1412, %f4;
	setp.leu.f32 	%p3074, %f1412, 0f358637BD;
	or.pred  	%p3075, %p3073, %p3074;
	@%p3075 bra 	$L__BB2_847;
	sqrt.rn.f32 	%f9744, %f1412;
	add.f32 	%f9745, %f1412, %f6;
	div.rn.f32 	%f9746, %f5, %f9745;
	min.f32 	%f1414, %f9746, %f7;
	abs.f32 	%f9747, %f1414;
	setp.equ.f32 	%p3076, %f9747, 0f7F800000;
	setp.leu.f32 	%p3077, %f9744, 0f00000000;
	or.pred  	%p3078, %p3076, %p3077;
	@%p3078 bra 	$L__BB2_847;
	div.rn.f32 	%f9748, %f1414, %f9744;
	fma.rn.f32 	%f10272, %f1409, %f9748, %f10272;
	fma.rn.f32 	%f10273, %f1410, %f9748, %f10273;
	fma.rn.f32 	%f10274, %f1411, %f9748, %f10274;
$L__BB2_847:
	ld.global.nc.u32 	%r298, [%rd56];
	setp.eq.s32 	%p3079, %r4, %r298;
	@%p3079 bra 	$L__BB2_851;
	mul.wide.s32 	%rd2269, %r298, 4;
	add.s64 	%rd2270, %rd10, %rd2269;
	ld.global.nc.f32 	%f9749, [%rd2270];
	add.s64 	%rd2271, %rd9, %rd2269;
	ld.global.nc.f32 	%f9750, [%rd2271];
	add.s64 	%rd2272, %rd8, %rd2269;
	ld.global.nc.f32 	%f9751, [%rd2272];
	sub.f32 	%f1421, %f1, %f9749;
	sub.f32 	%f1422, %f2, %f9750;
	sub.f32 	%f1423, %f3, %f9751;
	mul.f32 	%f9752, %f1423, %f1423;
	fma.rn.f32 	%f9753, %f1422, %f1422, %f9752;
	fma.rn.f32 	%f1424, %f1421, %f1421, %f9753;
	setp.geu.f32 	%p3080, %f1424, %f4;
	setp.leu.f32 	%p3081, %f1424, 0f358637BD;
	or.pred  	%p3082, %p3080, %p3081;
	@%p3082 bra 	$L__BB2_851;
	sqrt.rn.f32 	%f9754, %f1424;
	add.f32 	%f9755, %f1424, %f6;
	div.rn.f32 	%f9756, %f5, %f9755;
	min.f32 	%f1426, %f9756, %f7;
	abs.f32 	%f9757, %f1426;
	setp.equ.f32 	%p3083, %f9757, 0f7F800000;
	setp.leu.f32 	%p3084, %f9754, 0f00000000;
	or.pred  	%p3085, %p3083, %p3084;
	@%p3085 bra 	$L__BB2_851;
	div.rn.f32 	%f9758, %f1426, %f9754;
	fma.rn.f32 	%f10272, %f1421, %f9758, %f10272;
	fma.rn.f32 	%f10273, %f1422, %f9758, %f10273;
	fma.rn.f32 	%f10274, %f1423, %f9758, %f10274;
$L__BB2_851:
	ld.global.nc.u32 	%r299, [%rd56+4];
	setp.eq.s32 	%p3086, %r4, %r299;
	@%p3086 bra 	$L__BB2_855;
	mul.wide.s32 	%rd2273, %r299, 4;
	add.s64 	%rd2274, %rd10, %rd2273;
	ld.global.nc.f32 	%f9759, [%rd2274];
	add.s64 	%rd2275, %rd9, %rd2273;
	ld.global.nc.f32 	%f9760, [%rd2275];
	add.s64 	%rd2276, %rd8, %rd2273;
	ld.global.nc.f32 	%f9761, [%rd2276];
	sub.f32 	%f1433, %f1, %f9759;
	sub.f32 	%f1434, %f2, %f9760;
	sub.f32 	%f1435, %f3, %f9761;
	mul.f32 	%f9762, %f1435, %f1435;
	fma.rn.f32 	%f9763, %f1434, %f1434, %f9762;
	fma.rn.f32 	%f1436, %f1433, %f1433, %f9763;
	setp.geu.f32 	%p3087, %f1436, %f4;
	setp.leu.f32 	%p3088, %f1436, 0f358637BD;
	or.pred  	%p3089, %p3087, %p3088;
	@%p3089 bra 	$L__BB2_855;
	sqrt.rn.f32 	%f9764, %f1436;
	add.f32 	%f9765, %f1436, %f6;
	div.rn.f32 	%f9766, %f5, %f9765;
	min.f32 	%f1438, %f9766, %f7;
	abs.f32 	%f9767, %f1438;
	setp.equ.f32 	%p3090, %f9767, 0f7F800000;
	setp.leu.f32 	%p3091, %f9764, 0f00000000;
	or.pred  	%p3092, %p3090, %p3091;
	@%p3092 bra 	$L__BB2_855;
	div.rn.f32 	%f9768, %f1438, %f9764;
	fma.rn.f32 	%f10272, %f1433, %f9768, %f10272;
	fma.rn.f32 	%f10273, %f1434, %f9768, %f10273;
	fma.rn.f32 	%f10274, %f1435, %f9768, %f10274;
$L__BB2_855:
	add.s32 	%r1371, %r1371, 4;
	add.s32 	%r1372, %r1372, 4;
	setp.ne.s32 	%p3093, %r1372, 0;
	@%p3093 bra 	$L__BB2_839;
$L__BB2_856:
	add.s32 	%r1300, %r185, 2;
	mul.lo.s32 	%r302, %r1300, %r1116;
	and.pred  	%p3094, %p8, %p4;
	not.pred 	%p3095, %p3094;
	@%p3095 bra 	$L__BB2_893;
	add.s32 	%r1301, %r8, %r302;
	mul.wide.s32 	%rd2277, %r1301, 4;
	add.s64 	%rd2278, %rd7, %rd2277;
	ld.global.nc.u32 	%r303, [%rd2278];
	add.s64 	%rd2279, %rd6, %rd2277;
	ld.global.nc.u32 	%r304, [%rd2279];
	setp.ge.s32 	%p3096, %r303, %r304;
	@%p3096 bra 	$L__BB2_893;
	sub.s32 	%r1302, %r304, %r303;
	and.b32  	%r305, %r1302, 3;
	setp.eq.s32 	%p3097, %r305, 0;
	mov.u32 	%r1374, %r303;
	@%p3097 bra 	$L__BB2_874;
	mul.wide.s32 	%rd2280, %r303, 4;
	add.s64 	%rd57, %rd5, %rd2280;
	ld.global.nc.u32 	%r306, [%rd57];
	setp.eq.s32 	%p3098, %r4, %r306;
	@%p3098 bra 	$L__BB2_863;
	mul.wide.s32 	%rd2281, %r306, 4;
	add.s64 	%rd2282, %rd10, %rd2281;
	ld.global.nc.f32 	%f9770, [%rd2282];
	add.s64 	%rd2283, %rd9, %rd2281;
	ld.global.nc.f32 	%f9771, [%rd2283];
	add.s64 	%rd2284, %rd8, %rd2281;
	ld.global.nc.f32 	%f9772, [%rd2284];
	sub.f32 	%f1448, %f1, %f9770;
	sub.f32 	%f1449, %f2, %f9771;
	sub.f32 	%f1450, %f3, %f9772;
	mul.f32 	%f9773, %f1450, %f1450;
	fma.rn.f32 	%f9774, %f1449, %f1449, %f9773;
	fma.rn.f32 	%f1451, %f1448, %f1448, %f9774;
	setp.geu.f32 	%p3099, %f1451, %f4;
	setp.leu.f32 	%p3100, %f1451, 0f358637BD;
	or.pred  	%p3101, %p3099, %p3100;
	@%p3101 bra 	$L__BB2_863;
	sqrt.rn.f32 	%f9775, %f1451;
	add.f32 	%f9776, %f1451, %f6;
	div.rn.f32 	%f9777, %f5, %f9776;
	min.f32 	%f1453, %f9777, %f7;
	abs.f32 	%f9778, %f1453;
	setp.equ.f32 	%p3102, %f9778, 0f7F800000;
	setp.leu.f32 	%p3103, %f9775, 0f00000000;
	or.pred  	%p3104, %p3102, %p3103;
	@%p3104 bra 	$L__BB2_863;
	div.rn.f32 	%f9779, %f1453, %f9775;
	fma.rn.f32 	%f10272, %f1448, %f9779, %f10272;
	fma.rn.f32 	%f10273, %f1449, %f9779, %f10273;
	fma.rn.f32 	%f10274, %f1450, %f9779, %f10274;
$L__BB2_863:
	add.s32 	%r1374, %r303, 1;
	setp.eq.s32 	%p3105, %r305, 1;
	@%p3105 bra 	$L__BB2_874;
	ld.global.nc.u32 	%r308, [%rd57+4];
	setp.eq.s32 	%p3106, %r4, %r308;
	@%p3106 bra 	$L__BB2_868;
	mul.wide.s32 	%rd2285, %r308, 4;
	add.s64 	%rd2286, %rd10, %rd2285;
	ld.global.nc.f32 	%f9780, [%rd2286];
	add.s64 	%rd2287, %rd9, %rd2285;
	ld.global.nc.f32 	%f9781, [%rd2287];
	add.s64 	%rd2288, %rd8, %rd2285;
	ld.global.nc.f32 	%f9782, [%rd2288];
	sub.f32 	%f1460, %f1, %f9780;
	sub.f32 	%f1461, %f2, %f9781;
	sub.f32 	%f1462, %f3, %f9782;
	mul.f32 	%f9783, %f1462, %f1462;
	fma.rn.f32 	%f9784, %f1461, %f1461, %f9783;
	fma.rn.f32 	%f1463, %f1460, %f1460, %f9784;
	setp.geu.f32 	%p3107, %f1463, %f4;
	setp.leu.f32 	%p3108, %f1463, 0f358637BD;
	or.pred  	%p3109, %p3107, %p3108;
	@%p3109 bra 	$L__BB2_868;
	sqrt.rn.f32 	%f9785, %f1463;
	add.f32 	%f9786, %f1463, %f6;
	div.rn.f32 	%f9787, %f5, %f9786;
	min.f32 	%f1465, %f9787, %f7;
	abs.f32 	%f9788, %f1465;
	setp.equ.f32 	%p3110, %f9788, 0f7F800000;
	setp.leu.f32 	%p3111, %f9785, 0f00000000;
	or.pred  	%p3112, %p3110, %p3111;
	@%p3112 bra 	$L__BB2_868;
	div.rn.f32 	%f9789, %f1465, %f9785;
	fma.rn.f32 	%f10272, %f1460, %f9789, %f10272;
	fma.rn.f32 	%f10273, %f1461, %f9789, %f10273;
	fma.rn.f32 	%f10274, %f1462, %f9789, %f10274;
$L__BB2_868:
	add.s32 	%r1374, %r303, 2;
	setp.eq.s32 	%p3113, %r305, 2;
	@%p3113 bra 	$L__BB2_874;
	ld.global.nc.u32 	%r310, [%rd57+8];
	setp.eq.s32 	%p3114, %r4, %r310;
	@%p3114 bra 	$L__BB2_873;
	mul.wide.s32 	%rd2289, %r310, 4;
	add.s64 	%rd2290, %rd10, %rd2289;
	ld.global.nc.f32 	%f9790, [%rd2290];
	add.s64 	%rd2291, %rd9, %rd2289;
	ld.global.nc.f32 	%f9791, [%rd2291];
	add.s64 	%rd2292, %rd8, %rd2289;
	ld.global.nc.f32 	%f9792, [%rd2292];
	sub.f32 	%f1472, %f1, %f9790;
	sub.f32 	%f1473, %f2, %f9791;
	sub.f32 	%f1474, %f3, %f9792;
	mul.f32 	%f9793, %f1474, %f1474;
	fma.rn.f32 	%f9794, %f1473, %f1473, %f9793;
	fma.rn.f32 	%f1475, %f1472, %f1472, %f9794;
	setp.geu.f32 	%p3115, %f1475, %f4;
	setp.leu.f32 	%p3116, %f1475, 0f358637BD;
	or.pred  	%p3117, %p3115, %p3116;
	@%p3117 bra 	$L__BB2_873;
	sqrt.rn.f32 	%f9795, %f1475;
	add.f32 	%f9796, %f1475, %f6;
	div.rn.f32 	%f9797, %f5, %f9796;
	min.f32 	%f1477, %f9797, %f7;
	abs.f32 	%f9798, %f1477;
	setp.equ.f32 	%p3118, %f9798, 0f7F800000;
	setp.leu.f32 	%p3119, %f9795, 0f00000000;
	or.pred  	%p3120, %p3118, %p3119;
	@%p3120 bra 	$L__BB2_873;
	div.rn.f32 	%f9799, %f1477, %f9795;
	fma.rn.f32 	%f10272, %f1472, %f9799, %f10272;
	fma.rn.f32 	%f10273, %f1473, %f9799, %f10273;
	fma.rn.f32 	%f10274, %f1474, %f9799, %f10274;
$L__BB2_873:
	add.s32 	%r1374, %r303, 3;
$L__BB2_874:
	sub.s32 	%r1303, %r303, %r304;
	setp.gt.u32 	%p3121, %r1303, -4;
	@%p3121 bra 	$L__BB2_893;
	sub.s32 	%r1375, %r1374, %r304;
	add.s64 	%rd58, %rd5, 8;
$L__BB2_876:
	mul.wide.s32 	%rd2293, %r1374, 4;
	add.s64 	%rd59, %rd58, %rd2293;
	ld.global.nc.u32 	%r316, [%rd59+-8];
	setp.eq.s32 	%p3122, %r4, %r316;
	@%p3122 bra 	$L__BB2_880;
	mul.wide.s32 	%rd2294, %r316, 4;
	add.s64 	%rd2295, %rd10, %rd2294;
	ld.global.nc.f32 	%f9800, [%rd2295];
	add.s64 	%rd2296, %rd9, %rd2294;
	ld.global.nc.f32 	%f9801, [%rd2296];
	add.s64 	%rd2297, %rd8, %rd2294;
	ld.global.nc.f32 	%f9802, [%rd2297];
	sub.f32 	%f1493, %f1, %f9800;
	sub.f32 	%f1494, %f2, %f9801;
	sub.f32 	%f1495, %f3, %f9802;
	mul.f32 	%f9803, %f1495, %f1495;
	fma.rn.f32 	%f9804, %f1494, %f1494, %f9803;
	fma.rn.f32 	%f1496, %f1493, %f1493, %f9804;
	setp.geu.f32 	%p3123, %f1496, %f4;
	setp.leu.f32 	%p3124, %f1496, 0f358637BD;
	or.pred  	%p3125, %p3123, %p3124;
	@%p3125 bra 	$L__BB2_880;
	sqrt.rn.f32 	%f9805, %f1496;
	add.f32 	%f9806, %f1496, %f6;
	div.rn.f32 	%f9807, %f5, %f9806;
	min.f32 	%f1498, %f9807, %f7;
	abs.f32 	%f9808, %f1498;
	setp.equ.f32 	%p3126, %f9808, 0f7F800000;
	setp.leu.f32 	%p3127, %f9805, 0f00000000;
	or.pred  	%p3128, %p3126, %p3127;
	@%p3128 bra 	$L__BB2_880;
	div.rn.f32 	%f9809, %f1498, %f9805;
	fma.rn.f32 	%f10272, %f1493, %f9809, %f10272;
	fma.rn.f32 	%f10273, %f1494, %f9809, %f10273;
	fma.rn.f32 	%f10274, %f1495, %f9809, %f10274;
$L__BB2_880:
	ld.global.nc.u32 	%r317, [%rd59+-4];
	setp.eq.s32 	%p3129, %r4, %r317;
	@%p3129 bra 	$L__BB2_884;
	mul.wide.s32 	%rd2298, %r317, 4;
	add.s64 	%rd2299, %rd10, %rd2298;
	ld.global.nc.f32 	%f9810, [%rd2299];
	add.s64 	%rd2300, %rd9, %rd2298;
	ld.global.nc.f32 	%f9811, [%rd2300];
	add.s64 	%rd2301, %rd8, %rd2298;
	ld.global.nc.f32 	%f9812, [%rd2301];
	sub.f32 	%f1505, %f1, %f9810;
	sub.f32 	%f1506, %f2, %f9811;
	sub.f32 	%f1507, %f3, %f9812;
	mul.f32 	%f9813, %f1507, %f1507;
	fma.rn.f32 	%f9814, %f1506, %f1506, %f9813;
	fma.rn.f32 	%f1508, %f1505, %f1505, %f9814;
	setp.geu.f32 	%p3130, %f1508, %f4;
	setp.leu.f32 	%p3131, %f1508, 0f358637BD;
	or.pred  	%p3132, %p3130, %p3131;
	@%p3132 bra 	$L__BB2_884;
	sqrt.rn.f32 	%f9815, %f1508;
	add.f32 	%f9816, %f1508, %f6;
	div.rn.f32 	%f9817, %f5, %f9816;
	min.f32 	%f1510, %f9817, %f7;
	abs.f32 	%f9818, %f1510;
	setp.equ.f32 	%p3133, %f9818, 0f7F800000;
	setp.leu.f32 	%p3134, %f9815, 0f00000000;
	or.pred  	%p3135, %p3133, %p3134;
	@%p3135 bra 	$L__BB2_884;
	div.rn.f32 	%f9819, %f1510, %f9815;
	fma.rn.f32 	%f10272, %f1505, %f9819, %f10272;
	fma.rn.f32 	%f10273, %f1506, %f9819, %f10273;
	fma.rn.f32 	%f10274, %f1507, %f9819, %f10274;
$L__BB2_884:
	ld.global.nc.u32 	%r318, [%rd59];
	setp.eq.s32 	%p3136, %r4, %r318;
	@%p3136 bra 	$L__BB2_888;
	mul.wide.s32 	%rd2302, %r318, 4;
	add.s64 	%rd2303, %rd10, %rd2302;
	ld.global.nc.f32 	%f9820, [%rd2303];
	add.s64 	%rd2304, %rd9, %rd2302;
	ld.global.nc.f32 	%f9821, [%rd2304];
	add.s64 	%rd2305, %rd8, %rd2302;
	ld.global.nc.f32 	%f9822, [%rd2305];
	sub.f32 	%f1517, %f1, %f9820;
	sub.f32 	%f1518, %f2, %f9821;
	sub.f32 	%f1519, %f3, %f9822;
	mul.f32 	%f9823, %f1519, %f1519;
	fma.rn.f32 	%f9824, %f1518, %f1518, %f9823;
	fma.rn.f32 	%f1520, %f1517, %f1517, %f9824;
	setp.geu.f32 	%p3137, %f1520, %f4;
	setp.leu.f32 	%p3138, %f1520, 0f358637BD;
	or.pred  	%p3139, %p3137, %p3138;
	@%p3139 bra 	$L__BB2_888;
	sqrt.rn.f32 	%f9825, %f1520;
	add.f32 	%f9826, %f1520, %f6;
	div.rn.f32 	%f9827, %f5, %f9826;
	min.f32 	%f1522, %f9827, %f7;
	abs.f32 	%f9828, %f1522;
	setp.equ.f32 	%p3140, %f9828, 0f7F800000;
	setp.leu.f32 	%p3141, %f9825, 0f00000000;
	or.pred  	%p3142, %p3140, %p3141;
	@%p3142 bra 	$L__BB2_888;
	div.rn.f32 	%f9829, %f1522, %f9825;
	fma.rn.f32 	%f10272, %f1517, %f9829, %f10272;
	fma.rn.f32 	%f10273, %f1518, %f9829, %f10273;
	fma.rn.f32 	%f10274, %f1519, %f9829, %f10274;
$L__BB2_888:
	ld.global.nc.u32 	%r319, [%rd59+4];
	setp.eq.s32 	%p3143, %r4, %r319;
	@%p3143 bra 	$L__BB2_892;
	mul.wide.s32 	%rd2306, %r319, 4;
	add.s64 	%rd2307, %rd10, %rd2306;
	ld.global.nc.f32 	%f9830, [%rd2307];
	add.s64 	%rd2308, %rd9, %rd2306;
	ld.global.nc.f32 	%f9831, [%rd2308];
	add.s64 	%rd2309, %rd8, %rd2306;
	ld.global.nc.f32 	%f9832, [%rd2309];
	sub.f32 	%f1529, %f1, %f9830;
	sub.f32 	%f1530, %f2, %f9831;
	sub.f32 	%f1531, %f3, %f9832;
	mul.f32 	%f9833, %f1531, %f1531;
	fma.rn.f32 	%f9834, %f1530, %f1530, %f9833;
	fma.rn.f32 	%f1532, %f1529, %f1529, %f9834;
	setp.geu.f32 	%p3144, %f1532, %f4;
	setp.leu.f32 	%p3145, %f1532, 0f358637BD;
	or.pred  	%p3146, %p3144, %p3145;
	@%p3146 bra 	$L__BB2_892;
	sqrt.rn.f32 	%f9835, %f1532;
	add.f32 	%f9836, %f1532, %f6;
	div.rn.f32 	%f9837, %f5, %f9836;
	min.f32 	%f1534, %f9837, %f7;
	abs.f32 	%f9838, %f1534;
	setp.equ.f32 	%p3147, %f9838, 0f7F800000;
	setp.leu.f32 	%p3148, %f9835, 0f00000000;
	or.pred  	%p3149, %p3147, %p3148;
	@%p3149 bra 	$L__BB2_892;
	div.rn.f32 	%f9839, %f1534, %f9835;
	fma.rn.f32 	%f10272, %f1529, %f9839, %f10272;
	fma.rn.f32 	%f10273, %f1530, %f9839, %f10273;
	fma.rn.f32 	%f10274, %f1531, %f9839, %f10274;
$L__BB2_892:
	add.s32 	%r1374, %r1374, 4;
	add.s32 	%r1375, %r1375, 4;
	setp.ne.s32 	%p3150, %r1375, 0;
	@%p3150 bra 	$L__BB2_876;
$L__BB2_893:
	and.pred  	%p3151, %p9, %p4;
	not.pred 	%p3152, %p3151;
	@%p3152 bra 	$L__BB2_930;
	add.s32 	%r1304, %r5, %r302;
	mul.wide.s32 	%rd2310, %r1304, 4;
	add.s64 	%rd2311, %rd7, %rd2310;
	ld.global.nc.u32 	%r322, [%rd2311];
	add.s64 	%rd2312, %rd6, %rd2310;
	ld.global.nc.u32 	%r323, [%rd2312];
	setp.ge.s32 	%p3153, %r322, %r323;
	@%p3153 bra 	$L__BB2_930;
	sub.s32 	%r1305, %r323, %r322;
	and.b32  	%r324, %r1305, 3;
	setp.eq.s32 	%p3154, %r324, 0;
	mov.u32 	%r1377, %r322;
	@%p3154 bra 	$L__BB2_911;
	mul.wide.s32 	%rd2313, %r322, 4;
	add.s64 	%rd60, %rd5, %rd2313;
	ld.global.nc.u32 	%r325, [%rd60];
	setp.eq.s32 	%p3155, %r4, %r325;
	@%p3155 bra 	$L__BB2_900;
	mul.wide.s32 	%rd2314, %r325, 4;
	add.s64 	%rd2315, %rd10, %rd2314;
	ld.global.nc.f32 	%f9841, [%rd2315];
	add.s64 	%rd2316, %rd9, %rd2314;
	ld.global.nc.f32 	%f9842, [%rd2316];
	add.s64 	%rd2317, %rd8, %rd2314;
	ld.global.nc.f32 	%f9843, [%rd2317];
	sub.f32 	%f1544, %f1, %f9841;
	sub.f32 	%f1545, %f2, %f9842;
	sub.f32 	%f1546, %f3, %f9843;
	mul.f32 	%f9844, %f1546, %f1546;
	fma.rn.f32 	%f9845, %f1545, %f1545, %f9844;
	fma.rn.f32 	%f1547, %f1544, %f1544, %f9845;
	setp.geu.f32 	%p3156, %f1547, %f4;
	setp.leu.f32 	%p3157, %f1547, 0f358637BD;
	or.pred  	%p3158, %p3156, %p3157;
	@%p3158 bra 	$L__BB2_900;
	sqrt.rn.f32 	%f9846, %f1547;
	add.f32 	%f9847, %f1547, %f6;
	div.rn.f32 	%f9848, %f5, %f9847;
	min.f32 	%f1549, %f9848, %f7;
	abs.f32 	%f9849, %f1549;
	setp.equ.f32 	%p3159, %f9849, 0f7F800000;
	setp.leu.f32 	%p3160, %f9846, 0f00000000;
	or.pred  	%p3161, %p3159, %p3160;
	@%p3161 bra 	$L__BB2_900;
	div.rn.f32 	%f9850, %f1549, %f9846;
	fma.rn.f32 	%f10272, %f1544, %f9850, %f10272;
	fma.rn.f32 	%f10273, %f1545, %f9850, %f10273;
	fma.rn.f32 	%f10274, %f1546, %f9850, %f10274;
$L__BB2_900:
	add.s32 	%r1377, %r322, 1;
	setp.eq.s32 	%p3162, %r324, 1;
	@%p3162 bra 	$L__BB2_911;
	ld.global.nc.u32 	%r327, [%rd60+4];
	setp.eq.s32 	%p3163, %r4, %r327;
	@%p3163 bra 	$L__BB2_905;
	mul.wide.s32 	%rd2318, %r327, 4;
	add.s64 	%rd2319, %rd10, %rd2318;
	ld.global.nc.f32 	%f9851, [%rd2319];
	add.s64 	%rd2320, %rd9, %rd2318;
	ld.global.nc.f32 	%f9852, [%rd2320];
	add.s64 	%rd2321, %rd8, %rd2318;
	ld.global.nc.f32 	%f9853, [%rd2321];
	sub.f32 	%f1556, %f1, %f9851;
	sub.f32 	%f1557, %f2, %f9852;
	sub.f32 	%f1558, %f3, %f9853;
	mul.f32 	%f9854, %f1558, %f1558;
	fma.rn.f32 	%f9855, %f1557, %f1557, %f9854;
	fma.rn.f32 	%f1559, %f1556, %f1556, %f9855;
	setp.geu.f32 	%p3164, %f1559, %f4;
	setp.leu.f32 	%p3165, %f1559, 0f358637BD;
	or.pred  	%p3166, %p3164, %p3165;
	@%p3166 bra 	$L__BB2_905;
	sqrt.rn.f32 	%f9856, %f1559;
	add.f32 	%f9857, %f1559, %f6;
	div.rn.f32 	%f9858, %f5, %f9857;
	min.f32 	%f1561, %f9858, %f7;
	abs.f32 	%f9859, %f1561;
	setp.equ.f32 	%p3167, %f9859, 0f7F800000;
	setp.leu.f32 	%p3168, %f9856, 0f00000000;
	or.pred  	%p3169, %p3167, %p3168;
	@%p3169 bra 	$L__BB2_905;
	div.rn.f32 	%f9860, %f1561, %f9856;
	fma.rn.f32 	%f10272, %f1556, %f9860, %f10272;
	fma.rn.f32 	%f10273, %f1557, %f9860, %f10273;
	fma.rn.f32 	%f10274, %f1558, %f9860, %f10274;
$L__BB2_905:
	add.s32 	%r1377, %r322, 2;
	setp.eq.s32 	%p3170, %r324, 2;
	@%p3170 bra 	$L__BB2_911;
	ld.global.nc.u32 	%r329, [%rd60+8];
	setp.eq.s32 	%p3171, %r4, %r329;
	@%p3171 bra 	$L__BB2_910;
	mul.wide.s32 	%rd2322, %r329, 4;
	add.s64 	%rd2323, %rd10, %rd2322;
	ld.global.nc.f32 	%f9861, [%rd2323];
	add.s64 	%rd2324, %rd9, %rd2322;
	ld.global.nc.f32 	%f9862, [%rd2324];
	add.s64 	%rd2325, %rd8, %rd2322;
	ld.global.nc.f32 	%f9863, [%rd2325];
	sub.f32 	%f1568, %f1, %f9861;
	sub.f32 	%f1569, %f2, %f9862;
	sub.f32 	%f1570, %f3, %f9863;
	mul.f32 	%f9864, %f1570, %f1570;
	fma.rn.f32 	%f9865, %f1569, %f1569, %f9864;
	fma.rn.f32 	%f1571, %f1568, %f1568, %f9865;
	setp.geu.f32 	%p3172, %f1571, %f4;
	setp.leu.f32 	%p3173, %f1571, 0f358637BD;
	or.pred  	%p3174, %p3172, %p3173;
	@%p3174 bra 	$L__BB2_910;
	sqrt.rn.f32 	%f9866, %f1571;
	add.f32 	%f9867, %f1571, %f6;
	div.rn.f32 	%f9868, %f5, %f9867;
	min.f32 	%f1573, %f9868, %f7;
	abs.f32 	%f9869, %f1573;
	setp.equ.f32 	%p3175, %f9869, 0f7F800000;
	setp.leu.f32 	%p3176, %f9866, 0f00000000;
	or.pred  	%p3177, %p3175, %p3176;
	@%p3177 bra 	$L__BB2_910;
	div.rn.f32 	%f9870, %f1573, %f9866;
	fma.rn.f32 	%f10272, %f1568, %f9870, %f10272;
	fma.rn.f32 	%f10273, %f1569, %f9870, %f10273;
	fma.rn.f32 	%f10274, %f1570, %f9870, %f10274;
$L__BB2_910:
	add.s32 	%r1377, %r322, 3;
$L__BB2_911:
	sub.s32 	%r1306, %r322, %r323;
	setp.gt.u32 	%p3178, %r1306, -4;
	@%p3178 bra 	$L__BB2_930;
	sub.s32 	%r1378, %r1377, %r323;
	add.s64 	%rd61, %rd5, 8;
$L__BB2_913:
	mul.wide.s32 	%rd2326, %r1377, 4;
	add.s64 	%rd62, %rd61, %rd2326;
	ld.global.nc.u32 	%r335, [%rd62+-8];
	setp.eq.s32 	%p3179, %r4, %r335;
	@%p3179 bra 	$L__BB2_917;
	mul.wide.s32 	%rd2327, %r335, 4;
	add.s64 	%rd2328, %rd10, %rd2327;
	ld.global.nc.f32 	%f9871, [%rd2328];
	add.s64 	%rd2329, %rd9, %rd2327;
	ld.global.nc.f32 	%f9872, [%rd2329];
	add.s64 	%rd2330, %rd8, %rd2327;
	ld.global.nc.f32 	%f9873, [%rd2330];
	sub.f32 	%f1589, %f1, %f9871;
	sub.f32 	%f1590, %f2, %f9872;
	sub.f32 	%f1591, %f3, %f9873;
	mul.f32 	%f9874, %f1591, %f1591;
	fma.rn.f32 	%f9875, %f1590, %f1590, %f9874;
	fma.rn.f32 	%f1592, %f1589, %f1589, %f9875;
	setp.geu.f32 	%p3180, %f1592, %f4;
	setp.leu.f32 	%p3181, %f1592, 0f358637BD;
	or.pred  	%p3182, %p3180, %p3181;
	@%p3182 bra 	$L__BB2_917;
	sqrt.rn.f32 	%f9876, %f1592;
	add.f32 	%f9877, %f1592, %f6;
	div.rn.f32 	%f9878, %f5, %f9877;
	min.f32 	%f1594, %f9878, %f7;
	abs.f32 	%f9879, %f1594;
	setp.equ.f32 	%p3183, %f9879, 0f7F800000;
	setp.leu.f32 	%p3184, %f9876, 0f00000000;
	or.pred  	%p3185, %p3183, %p3184;
	@%p3185 bra 	$L__BB2_917;
	div.rn.f32 	%f9880, %f1594, %f9876;
	fma.rn.f32 	%f10272, %f1589, %f9880, %f10272;
	fma.rn.f32 	%f10273, %f1590, %f9880, %f10273;
	fma.rn.f32 	%f10274, %f1591, %f9880, %f10274;
$L__BB2_917:
	ld.global.nc.u32 	%r336, [%rd62+-4];
	setp.eq.s32 	%p3186, %r4, %r336;
	@%p3186 bra 	$L__BB2_921;
	mul.wide.s32 	%rd2331, %r336, 4;
	add.s64 	%rd2332, %rd10, %rd2331;
	ld.global.nc.f32 	%f9881, [%rd2332];
	add.s64 	%rd2333, %rd9, %rd2331;
	ld.global.nc.f32 	%f9882, [%rd2333];
	add.s64 	%rd2334, %rd8, %rd2331;
	ld.global.nc.f32 	%f9883, [%rd2334];
	sub.f32 	%f1601, %f1, %f9881;
	sub.f32 	%f1602, %f2, %f9882;
	sub.f32 	%f1603, %f3, %f9883;
	mul.f32 	%f9884, %f1603, %f1603;
	fma.rn.f32 	%f9885, %f1602, %f1602, %f9884;
	fma.rn.f32 	%f1604, %f1601, %f1601, %f9885;
	setp.geu.f32 	%p3187, %f1604, %f4;
	setp.leu.f32 	%p3188, %f1604, 0f358637BD;
	or.pred  	%p3189, %p3187, %p3188;
	@%p3189 bra 	$L__BB2_921;
	sqrt.rn.f32 	%f9886, %f1604;
	add.f32 	%f9887, %f1604, %f6;
	div.rn.f32 	%f9888, %f5, %f9887;
	min.f32 	%f1606, %f9888, %f7;
	abs.f32 	%f9889, %f1606;
	setp.equ.f32 	%p3190, %f9889, 0f7F800000;
	setp.leu.f32 	%p3191, %f9886, 0f00000000;
	or.pred  	%p3192, %p3190, %p3191;
	@%p3192 bra 	$L__BB2_921;
	div.rn.f32 	%f9890, %f1606, %f9886;
	fma.rn.f32 	%f10272, %f1601, %f9890, %f10272;
	fma.rn.f32 	%f10273, %f1602, %f9890, %f10273;
	fma.rn.f32 	%f10274, %f1603, %f9890, %f10274;
$L__BB2_921:
	ld.global.nc.u32 	%r337, [%rd62];
	setp.eq.s32 	%p3193, %r4, %r337;
	@%p3193 bra 	$L__BB2_925;
	mul.wide.s32 	%rd2335, %r337, 4;
	add.s64 	%rd2336, %rd10, %rd2335;
	ld.global.nc.f32 	%f9891, [%rd2336];
	add.s64 	%rd2337, %rd9, %rd2335;
	ld.global.nc.f32 	%f9892, [%rd2337];
	add.s64 	%rd2338, %rd8, %rd2335;
	ld.global.nc.f32 	%f9893, [%rd2338];
	sub.f32 	%f1613, %f1, %f9891;
	sub.f32 	%f1614, %f2, %f9892;
	sub.f32 	%f1615, %f3, %f9893;
	mul.f32 	%f9894, %f1615, %f1615;
	fma.rn.f32 	%f9895, %f1614, %f1614, %f9894;
	fma.rn.f32 	%f1616, %f1613, %f1613, %f9895;
	setp.geu.f32 	%p3194, %f1616, %f4;
	setp.leu.f32 	%p3195, %f1616, 0f358637BD;
	or.pred  	%p3196, %p3194, %p3195;
	@%p3196 bra 	$L__BB2_925;
	sqrt.rn.f32 	%f9896, %f1616;
	add.f32 	%f9897, %f1616, %f6;
	div.rn.f32 	%f9898, %f5, %f9897;
	min.f32 	%f1618, %f9898, %f7;
	abs.f32 	%f9899, %f1618;
	setp.equ.f32 	%p3197, %f9899, 0f7F800000;
	setp.leu.f32 	%p3198, %f9896, 0f00000000;
	or.pred  	%p3199, %p3197, %p3198;
	@%p3199 bra 	$L__BB2_925;
	div.rn.f32 	%f9900, %f1618, %f9896;
	fma.rn.f32 	%f10272, %f1613, %f9900, %f10272;
	fma.rn.f32 	%f10273, %f1614, %f9900, %f10273;
	fma.rn.f32 	%f10274, %f1615, %f9900, %f10274;
$L__BB2_925:
	ld.global.nc.u32 	%r338, [%rd62+4];
	setp.eq.s32 	%p3200, %r4, %r338;
	@%p3200 bra 	$L__BB2_929;
	mul.wide.s32 	%rd2339, %r338, 4;
	add.s64 	%rd2340, %rd10, %rd2339;
	ld.global.nc.f32 	%f9901, [%rd2340];
	add.s64 	%rd2341, %rd9, %rd2339;
	ld.global.nc.f32 	%f9902, [%rd2341];
	add.s64 	%rd2342, %rd8, %rd2339;
	ld.global.nc.f32 	%f9903, [%rd2342];
	sub.f32 	%f1625, %f1, %f9901;
	sub.f32 	%f1626, %f2, %f9902;
	sub.f32 	%f1627, %f3, %f9903;
	mul.f32 	%f9904, %f1627, %f1627;
	fma.rn.f32 	%f9905, %f1626, %f1626, %f9904;
	fma.rn.f32 	%f1628, %f1625, %f1625, %f9905;
	setp.geu.f32 	%p3201, %f1628, %f4;
	setp.leu.f32 	%p3202, %f1628, 0f358637BD;
	or.pred  	%p3203, %p3201, %p3202;
	@%p3203 bra 	$L__BB2_929;
	sqrt.rn.f32 	%f9906, %f1628;
	add.f32 	%f9907, %f1628, %f6;
	div.rn.f32 	%f9908, %f5, %f9907;
	min.f32 	%f1630, %f9908, %f7;
	abs.f32 	%f9909, %f1630;
	setp.equ.f32 	%p3204, %f9909, 0f7F800000;
	setp.leu.f32 	%p3205, %f9906, 0f00000000;
	or.pred  	%p3206, %p3204, %p3205;
	@%p3206 bra 	$L__BB2_929;
	div.rn.f32 	%f9910, %f1630, %f9906;
	fma.rn.f32 	%f10272, %f1625, %f9910, %f10272;
	fma.rn.f32 	%f10273, %f1626, %f9910, %f10273;
	fma.rn.f32 	%f10274, %f1627, %f9910, %f10274;
$L__BB2_929:
	add.s32 	%r1377, %r1377, 4;
	add.s32 	%r1378, %r1378, 4;
	setp.ne.s32 	%p3207, %r1378, 0;
	@%p3207 bra 	$L__BB2_913;
$L__BB2_930:
	and.pred  	%p3208, %p10, %p4;
	not.pred 	%p3209, %p3208;
	@%p3209 bra 	$L__BB2_2001;
	add.s32 	%r1307, %r500, %r302;
	mul.wide.s32 	%rd2343, %r1307, 4;
	add.s64 	%rd2344, %rd7, %rd2343;
	ld.global.nc.u32 	%r341, [%rd2344];
	add.s64 	%rd2345, %rd6, %rd2343;
	ld.global.nc.u32 	%r342, [%rd2345];
	setp.ge.s32 	%p3210, %r341, %r342;
	@%p3210 bra 	$L__BB2_2001;
	sub.s32 	%r1308, %r342, %r341;
	and.b32  	%r343, %r1308, 3;
	setp.eq.s32 	%p3211, %r343, 0;
	mov.u32 	%r1380, %r341;
	@%p3211 bra 	$L__BB2_948;
	mul.wide.s32 	%rd2346, %r341, 4;
	add.s64 	%rd63, %rd5, %rd2346;
	ld.global.nc.u32 	%r344, [%rd63];
	setp.eq.s32 	%p3212, %r4, %r344;
	@%p3212 bra 	$L__BB2_937;
	mul.wide.s32 	%rd2347, %r344, 4;
	add.s64 	%rd2348, %rd10, %rd2347;
	ld.global.nc.f32 	%f9912, [%rd2348];
	add.s64 	%rd2349, %rd9, %rd2347;
	ld.global.nc.f32 	%f9913, [%rd2349];
	add.s64 	%rd2350, %rd8, %rd2347;
	ld.global.nc.f32 	%f9914, [%rd2350];
	sub.f32 	%f1640, %f1, %f9912;
	sub.f32 	%f1641, %f2, %f9913;
	sub.f32 	%f1642, %f3, %f9914;
	mul.f32 	%f9915, %f1642, %f1642;
	fma.rn.f32 	%f9916, %f1641, %f1641, %f9915;
	fma.rn.f32 	%f1643, %f1640, %f1640, %f9916;
	setp.geu.f32 	%p3213, %f1643, %f4;
	setp.leu.f32 	%p3214, %f1643, 0f358637BD;
	or.pred  	%p3215, %p3213, %p3214;
	@%p3215 bra 	$L__BB2_937;
	sqrt.rn.f32 	%f9917, %f1643;
	add.f32 	%f9918, %f1643, %f6;
	div.rn.f32 	%f9919, %f5, %f9918;
	min.f32 	%f1645, %f9919, %f7;
	abs.f32 	%f9920, %f1645;
	setp.equ.f32 	%p3216, %f9920, 0f7F800000;
	setp.leu.f32 	%p3217, %f9917, 0f00000000;
	or.pred  	%p3218, %p3216, %p3217;
	@%p3218 bra 	$L__BB2_937;
	div.rn.f32 	%f9921, %f1645, %f9917;
	fma.rn.f32 	%f10272, %f1640, %f9921, %f10272;
	fma.rn.f32 	%f10273, %f1641, %f9921, %f10273;
	fma.rn.f32 	%f10274, %f1642, %f9921, %f10274;
$L__BB2_937:
	add.s32 	%r1380, %r341, 1;
	setp.eq.s32 	%p3219, %r343, 1;
	@%p3219 bra 	$L__BB2_948;
	ld.global.nc.u32 	%r346, [%rd63+4];
	setp.eq.s32 	%p3220, %r4, %r346;
	@%p3220 bra 	$L__BB2_942;
	mul.wide.s32 	%rd2351, %r346, 4;
	add.s64 	%rd2352, %rd10, %rd2351;
	ld.global.nc.f32 	%f9922, [%rd2352];
	add.s64 	%rd2353, %rd9, %rd2351;
	ld.global.nc.f32 	%f9923, [%rd2353];
	add.s64 	%rd2354, %rd8, %rd2351;
	ld.global.nc.f32 	%f9924, [%rd2354];
	sub.f32 	%f1652, %f1, %f9922;
	sub.f32 	%f1653, %f2, %f9923;
	sub.f32 	%f1654, %f3, %f9924;
	mul.f32 	%f9925, %f1654, %f1654;
	fma.rn.f32 	%f9926, %f1653, %f1653, %f9925;
	fma.rn.f32 	%f1655, %f1652, %f1652, %f9926;
	setp.geu.f32 	%p3221, %f1655, %f4;
	setp.leu.f32 	%p3222, %f1655, 0f358637BD;
	or.pred  	%p3223, %p3221, %p3222;
	@%p3223 bra 	$L__BB2_942;
	sqrt.rn.f32 	%f9927, %f1655;
	add.f32 	%f9928, %f1655, %f6;
	div.rn.f32 	%f9929, %f5, %f9928;
	min.f32 	%f1657, %f9929, %f7;
	abs.f32 	%f9930, %f1657;
	setp.equ.f32 	%p3224, %f9930, 0f7F800000;
	setp.leu.f32 	%p3225, %f9927, 0f00000000;
	or.pred  	%p3226, %p3224, %p3225;
	@%p3226 bra 	$L__BB2_942;
	div.rn.f32 	%f9931, %f1657, %f9927;
	fma.rn.f32 	%f10272, %f1652, %f9931, %f10272;
	fma.rn.f32 	%f10273, %f1653, %f9931, %f10273;
	fma.rn.f32 	%f10274, %f1654, %f9931, %f10274;
$L__BB2_942:
	add.s32 	%r1380, %r341, 2;
	setp.eq.s32 	%p3227, %r343, 2;
	@%p3227 bra 	$L__BB2_948;
	ld.global.nc.u32 	%r348, [%rd63+8];
	setp.eq.s32 	%p3228, %r4, %r348;
	@%p3228 bra 	$L__BB2_947;
	mul.wide.s32 	%rd2355, %r348, 4;
	add.s64 	%rd2356, %rd10, %rd2355;
	ld.global.nc.f32 	%f9932, [%rd2356];
	add.s64 	%rd2357, %rd9, %rd2355;
	ld.global.nc.f32 	%f9933, [%rd2357];
	add.s64 	%rd2358, %rd8, %rd2355;
	ld.global.nc.f32 	%f9934, [%rd2358];
	sub.f32 	%f1664, %f1, %f9932;
	sub.f32 	%f1665, %f2, %f9933;
	sub.f32 	%f1666, %f3, %f9934;
	mul.f32 	%f9935, %f1666, %f1666;
	fma.rn.f32 	%f9936, %f1665, %f1665, %f9935;
	fma.rn.f32 	%f1667, %f1664, %f1664, %f9936;
	setp.geu.f32 	%p3229, %f1667, %f4;
	setp.leu.f32 	%p3230, %f1667, 0f358637BD;
	or.pred  	%p3231, %p3229, %p3230;
	@%p3231 bra 	$L__BB2_947;
	sqrt.rn.f32 	%f9937, %f1667;
	add.f32 	%f9938, %f1667, %f6;
	div.rn.f32 	%f9939, %f5, %f9938;
	min.f32 	%f1669, %f9939, %f7;
	abs.f32 	%f9940, %f1669;
	setp.equ.f32 	%p3232, %f9940, 0f7F800000;
	setp.leu.f32 	%p3233, %f9937, 0f00000000;
	or.pred  	%p3234, %p3232, %p3233;
	@%p3234 bra 	$L__BB2_947;
	div.rn.f32 	%f9941, %f1669, %f9937;
	fma.rn.f32 	%f10272, %f1664, %f9941, %f10272;
	fma.rn.f32 	%f10273, %f1665, %f9941, %f10273;
	fma.rn.f32 	%f10274, %f1666, %f9941, %f10274;
$L__BB2_947:
	add.s32 	%r1380, %r341, 3;
$L__BB2_948:
	sub.s32 	%r1309, %r341, %r342;
	setp.gt.u32 	%p3235, %r1309, -4;
	@%p3235 bra 	$L__BB2_2001;
	sub.s32 	%r1381, %r1380, %r342;
	add.s64 	%rd64, %rd5, 8;
$L__BB2_950:
	mul.wide.s32 	%rd2359, %r1380, 4;
	add.s64 	%rd65, %rd64, %rd2359;
	ld.global.nc.u32 	%r354, [%rd65+-8];
	setp.eq.s32 	%p3236, %r4, %r354;
	@%p3236 bra 	$L__BB2_954;
	mul.wide.s32 	%rd2360, %r354, 4;
	add.s64 	%rd2361, %rd10, %rd2360;
	ld.global.nc.f32 	%f9942, [%rd2361];
	add.s64 	%rd2362, %rd9, %rd2360;
	ld.global.nc.f32 	%f9943, [%rd2362];
	add.s64 	%rd2363, %rd8, %rd2360;
	ld.global.nc.f32 	%f9944, [%rd2363];
	sub.f32 	%f1685, %f1, %f9942;
	sub.f32 	%f1686, %f2, %f9943;
	sub.f32 	%f1687, %f3, %f9944;
	mul.f32 	%f9945, %f1687, %f1687;
	fma.rn.f32 	%f9946, %f1686, %f1686, %f9945;
	fma.rn.f32 	%f1688, %f1685, %f1685, %f9946;
	setp.geu.f32 	%p3237, %f1688, %f4;
	setp.leu.f32 	%p3238, %f1688, 0f358637BD;
	or.pred  	%p3239, %p3237, %p3238;
	@%p3239 bra 	$L__BB2_954;
	sqrt.rn.f32 	%f9947, %f1688;
	add.f32 	%f9948, %f1688, %f6;
	div.rn.f32 	%f9949, %f5, %f9948;
	min.f32 	%f1690, %f9949, %f7;
	abs.f32 	%f9950, %f1690;
	setp.equ.f32 	%p3240, %f9950, 0f7F800000;
	setp.leu.f32 	%p3241, %f9947, 0f00000000;
	or.pred  	%p3242, %p3240, %p3241;
	@%p3242 bra 	$L__BB2_954;
	div.rn.f32 	%f9951, %f1690, %f9947;
	fma.rn.f32 	%f10272, %f1685, %f9951, %f10272;
	fma.rn.f32 	%f10273, %f1686, %f9951, %f10273;
	fma.rn.f32 	%f10274, %f1687, %f9951, %f10274;
$L__BB2_954:
	ld.global.nc.u32 	%r355, [%rd65+-4];
	setp.eq.s32 	%p3243, %r4, %r355;
	@%p3243 bra 	$L__BB2_958;
	mul.wide.s32 	%rd2364, %r355, 4;
	add.s64 	%rd2365, %rd10, %rd2364;
	ld.global.nc.f32 	%f9952, [%rd2365];
	add.s64 	%rd2366, %rd9, %rd2364;
	ld.global.nc.f32 	%f9953, [%rd2366];
	add.s64 	%rd2367, %rd8, %rd2364;
	ld.global.nc.f32 	%f9954, [%rd2367];
	sub.f32 	%f1697, %f1, %f9952;
	sub.f32 	%f1698, %f2, %f9953;
	sub.f32 	%f1699, %f3, %f9954;
	mul.f32 	%f9955, %f1699, %f1699;
	fma.rn.f32 	%f9956, %f1698, %f1698, %f9955;
	fma.rn.f32 	%f1700, %f1697, %f1697, %f9956;
	setp.geu.f32 	%p3244, %f1700, %f4;
	setp.leu.f32 	%p3245, %f1700, 0f358637BD;
	or.pred  	%p3246, %p3244, %p3245;
	@%p3246 bra 	$L__BB2_958;
	sqrt.rn.f32 	%f9957, %f1700;
	add.f32 	%f9958, %f1700, %f6;
	div.rn.f32 	%f9959, %f5, %f9958;
	min.f32 	%f1702, %f9959, %f7;
	abs.f32 	%f9960, %f1702;
	setp.equ.f32 	%p3247, %f9960, 0f7F800000;
	setp.leu.f32 	%p3248, %f9957, 0f00000000;
	or.pred  	%p3249, %p3247, %p3248;
	@%p3249 bra 	$L__BB2_958;
	div.rn.f32 	%f9961, %f1702, %f9957;
	fma.rn.f32 	%f10272, %f1697, %f9961, %f10272;
	fma.rn.f32 	%f10273, %f1698, %f9961, %f10273;
	fma.rn.f32 	%f10274, %f1699, %f9961, %f10274;
$L__BB2_958:
	ld.global.nc.u32 	%r356, [%rd65];
	setp.eq.s32 	%p3250, %r4, %r356;
	@%p3250 bra 	$L__BB2_962;
	mul.wide.s32 	%rd2368, %r356, 4;
	add.s64 	%rd2369, %rd10, %rd2368;
	ld.global.nc.f32 	%f9962, [%rd2369];
	add.s64 	%rd2370, %rd9, %rd2368;
	ld.global.nc.f32 	%f9963, [%rd2370];
	add.s64 	%rd2371, %rd8, %rd2368;
	ld.global.nc.f32 	%f9964, [%rd2371];
	sub.f32 	%f1709, %f1, %f9962;
	sub.f32 	%f1710, %f2, %f9963;
	sub.f32 	%f1711, %f3, %f9964;
	mul.f32 	%f9965, %f1711, %f1711;
	fma.rn.f32 	%f9966, %f1710, %f1710, %f9965;
	fma.rn.f32 	%f1712, %f1709, %f1709, %f9966;
	setp.geu.f32 	%p3251, %f1712, %f4;
	setp.leu.f32 	%p3252, %f1712, 0f358637BD;
	or.pred  	%p3253, %p3251, %p3252;
	@%p3253 bra 	$L__BB2_962;
	sqrt.rn.f32 	%f9967, %f1712;
	add.f32 	%f9968, %f1712, %f6;
	div.rn.f32 	%f9969, %f5, %f9968;
	min.f32 	%f1714, %f9969, %f7;
	abs.f32 	%f9970, %f1714;
	setp.equ.f32 	%p3254, %f9970, 0f7F800000;
	setp.leu.f32 	%p3255, %f9967, 0f00000000;
	or.pred  	%p3256, %p3254, %p3255;
	@%p3256 bra 	$L__BB2_962;
	div.rn.f32 	%f9971, %f1714, %f9967;
	fma.rn.f32 	%f10272, %f1709, %f9971, %f10272;
	fma.rn.f32 	%f10273, %f1710, %f9971, %f10273;
	fma.rn.f32 	%f10274, %f1711, %f9971, %f10274;
$L__BB2_962:
	ld.global.nc.u32 	%r357, [%rd65+4];
	setp.eq.s32 	%p3257, %r4, %r357;
	@%p3257 bra 	$L__BB2_966;
	mul.wide.s32 	%rd2372, %r357, 4;
	add.s64 	%rd2373, %rd10, %rd2372;
	ld.global.nc.f32 	%f9972, [%rd2373];
	add.s64 	%rd2374, %rd9, %rd2372;
	ld.global.nc.f32 	%f9973, [%rd2374];
	add.s64 	%rd2375, %rd8, %rd2372;
	ld.global.nc.f32 	%f9974, [%rd2375];
	sub.f32 	%f1721, %f1, %f9972;
	sub.f32 	%f1722, %f2, %f9973;
	sub.f32 	%f1723, %f3, %f9974;
	mul.f32 	%f9975, %f1723, %f1723;
	fma.rn.f32 	%f9976, %f1722, %f1722, %f9975;
	fma.rn.f32 	%f1724, %f1721, %f1721, %f9976;
	setp.geu.f32 	%p3258, %f1724, %f4;
	setp.leu.f32 	%p3259, %f1724, 0f358637BD;
	or.pred  	%p3260, %p3258, %p3259;
	@%p3260 bra 	$L__BB2_966;
	sqrt.rn.f32 	%f9977, %f1724;
	add.f32 	%f9978, %f1724, %f6;
	div.rn.f32 	%f9979, %f5, %f9978;
	min.f32 	%f1726, %f9979, %f7;
	abs.f32 	%f9980, %f1726;
	setp.equ.f32 	%p3261, %f9980, 0f7F800000;
	setp.leu.f32 	%p3262, %f9977, 0f00000000;
	or.pred  	%p3263, %p3261, %p3262;
	@%p3263 bra 	$L__BB2_966;
	div.rn.f32 	%f9981, %f1726, %f9977;
	fma.rn.f32 	%f10272, %f1721, %f9981, %f10272;
	fma.rn.f32 	%f10273, %f1722, %f9981, %f10273;
	fma.rn.f32 	%f10274, %f1723, %f9981, %f10274;
$L__BB2_966:
	add.s32 	%r1380, %r1380, 4;
	add.s32 	%r1381, %r1381, 4;
	setp.eq.s32 	%p3264, %r1381, 0;
	@%p3264 bra 	$L__BB2_2001;
	bra.uni 	$L__BB2_950;
$L__BB2_967:
	sub.s32 	%r1223, %r479, %r478;
	and.b32  	%r522, %r1223, 3;
	setp.eq.s32 	%p1660, %r522, 0;
	mov.f32 	%f10274, 0f00000000;
	mov.f32 	%f10236, 0f00000000;
	mov.f32 	%f10237, 0f00000000;
	mov.f32 	%f10238, 0f00000000;
	mov.u32 	%r1407, %r478;
	mov.f32 	%f10273, %f10274;
	mov.f32 	%f10272, %f10274;
	@%p1660 bra 	$L__BB2_983;
	mul.wide.s32 	%rd1488, %r478, 4;
	add.s64 	%rd90, %rd5, %rd1488;
	ld.global.nc.u32 	%r523, [%rd90];
	setp.eq.s32 	%p1661, %r4, %r523;
	mov.f32 	%f10272, %f10236;
	mov.f32 	%f10273, %f10237;
	mov.f32 	%f10274, %f10238;
	@%p1661 bra 	$L__BB2_972;
	mul.wide.s32 	%rd1489, %r523, 4;
	add.s64 	%rd1490, %rd10, %rd1489;
	ld.global.nc.f32 	%f8065, [%rd1490];
	add.s64 	%rd1491, %rd9, %rd1489;
	ld.global.nc.f32 	%f8066, [%rd1491];
	add.s64 	%rd1492, %rd8, %rd1489;
	ld.global.nc.f32 	%f8067, [%rd1492];
	sub.f32 	%f2504, %f1, %f8065;
	sub.f32 	%f2505, %f2, %f8066;
	sub.f32 	%f2506, %f3, %f8067;
	mul.f32 	%f8068, %f2506, %f2506;
	fma.rn.f32 	%f8069, %f2505, %f2505, %f8068;
	fma.rn.f32 	%f2507, %f2504, %f2504, %f8069;
	setp.geu.f32 	%p1662, %f2507, %f4;
	setp.leu.f32 	%p1663, %f2507, 0f358637BD;
	or.pred  	%p1664, %p1662, %p1663;
	mov.f32 	%f10272, %f10236;
	mov.f32 	%f10273, %f10237;
	mov.f32 	%f10274, %f10238;
	@%p1664 bra 	$L__BB2_972;
	sqrt.rn.f32 	%f8071, %f2507;
	add.f32 	%f8072, %f2507, %f6;
	div.rn.f32 	%f8073, %f5, %f8072;
	min.f32 	%f2509, %f8073, %f7;
	abs.f32 	%f8074, %f2509;
	setp.equ.f32 	%p1665, %f8074, 0f7F800000;
	setp.leu.f32 	%p1666, %f8071, 0f00000000;
	or.pred  	%p1667, %p1665, %p1666;
	mov.f32 	%f10272, %f10236;
	mov.f32 	%f10273, %f10237;
	mov.f32 	%f10274, %f10238;
	@%p1667 bra 	$L__BB2_972;
	div.rn.f32 	%f8075, %f2509, %f8071;
	fma.rn.f32 	%f10272, %f2504, %f8075, 0f00000000;
	fma.rn.f32 	%f10273, %f2505, %f8075, 0f00000000;
	fma.rn.f32 	%f10274, %f2506, %f8075, 0f00000000;
$L__BB2_972:
	add.s32 	%r1407, %r478, 1;
	setp.eq.s32 	%p1668, %r522, 1;
	@%p1668 bra 	$L__BB2_983;
	ld.global.nc.u32 	%r525, [%rd90+4];
	setp.eq.s32 	%p1669, %r4, %r525;
	@%p1669 bra 	$L__BB2_977;
	mul.wide.s32 	%rd1493, %r525, 4;
	add.s64 	%rd1494, %rd10, %rd1493;
	ld.global.nc.f32 	%f8076, [%rd1494];
	add.s64 	%rd1495, %rd9, %rd1493;
	ld.global.nc.f32 	%f8077, [%rd1495];
	add.s64 	%rd1496, %rd8, %rd1493;
	ld.global.nc.f32 	%f8078, [%rd1496];
	sub.f32 	%f2516, %f1, %f8076;
	sub.f32 	%f2517, %f2, %f8077;
	sub.f32 	%f2518, %f3, %f8078;
	mul.f32 	%f8079, %f2518, %f2518;
	fma.rn.f32 	%f8080, %f2517, %f2517, %f8079;
	fma.rn.f32 	%f2519, %f2516, %f2516, %f8080;
	setp.geu.f32 	%p1670, %f2519, %f4;
	setp.leu.f32 	%p1671, %f2519, 0f358637BD;
	or.pred  	%p1672, %p1670, %p1671;
	@%p1672 bra 	$L__BB2_977;
	sqrt.rn.f32 	%f8081, %f2519;
	add.f32 	%f8082, %f2519, %f6;
	div.rn.f32 	%f8083, %f5, %f8082;
	min.f32 	%f2521, %f8083, %f7;
	abs.f32 	%f8084, %f2521;
	setp.equ.f32 	%p1673, %f8084, 0f7F800000;
	setp.leu.f32 	%p1674, %f8081, 0f00000000;
	or.pred  	%p1675, %p1673, %p1674;
	@%p1675 bra 	$L__BB2_977;
	div.rn.f32 	%f8085, %f2521, %f8081;
	fma.rn.f32 	%f10272, %f2516, %f8085, %f10272;
	fma.rn.f32 	%f10273, %f2517, %f8085, %f10273;
	fma.rn.f32 	%f10274, %f2518, %f8085, %f10274;
$L__BB2_977:
	add.s32 	%r1407, %r478, 2;
	setp.eq.s32 	%p1676, %r522, 2;
	@%p1676 bra 	$L__BB2_983;
	ld.global.nc.u32 	%r527, [%rd90+8];
	setp.eq.s32 	%p1677, %r4, %r527;
	@%p1677 bra 	$L__BB2_982;
	mul.wide.s32 	%rd1497, %r527, 4;
	add.s64 	%rd1498, %rd10, %rd1497;
	ld.global.nc.f32 	%f8086, [%rd1498];
	add.s64 	%rd1499, %rd9, %rd1497;
	ld.global.nc.f32 	%f8087, [%rd1499];
	add.s64 	%rd1500, %rd8, %rd1497;
	ld.global.nc.f32 	%f8088, [%rd1500];
	sub.f32 	%f2528, %f1, %f8086;
	sub.f32 	%f2529, %f2, %f8087;
	sub.f32 	%f2530, %f3, %f8088;
	mul.f32 	%f8089, %f2530, %f2530;
	fma.rn.f32 	%f8090, %f2529, %f2529, %f8089;
	fma.rn.f32 	%f2531, %f2528, %f2528, %f8090;
	setp.geu.f32 	%p1678, %f2531, %f4;
	setp.leu.f32 	%p1679, %f2531, 0f358637BD;
	or.pred  	%p1680, %p1678, %p1679;
	@%p1680 bra 	$L__BB2_982;
	sqrt.rn.f32 	%f8091, %f2531;
	add.f32 	%f8092, %f2531, %f6;
	div.rn.f32 	%f8093, %f5, %f8092;
	min.f32 	%f2533, %f8093, %f7;
	abs.f32 	%f8094, %f2533;
	setp.equ.f32 	%p1681, %f8094, 0f7F800000;
	setp.leu.f32 	%p1682, %f8091, 0f00000000;
	or.pred  	%p1683, %p1681, %p1682;
	@%p1683 bra 	$L__BB2_982;
	div.rn.f32 	%f8095, %f2533, %f8091;
	fma.rn.f32 	%f10272, %f2528, %f8095, %f10272;
	fma.rn.f32 	%f10273, %f2529, %f8095, %f10273;
	fma.rn.f32 	%f10274, %f2530, %f8095, %f10274;
$L__BB2_982:
	add.s32 	%r1407, %r478, 3;
$L__BB2_983:
	sub.s32 	%r1224, %r478, %r479;
	setp.gt.u32 	%p1684, %r1224, -4;
	@%p1684 bra 	$L__BB2_5;
	sub.s32 	%r1408, %r1407, %r479;
	add.s64 	%rd91, %rd5, 8;
$L__BB2_985:
	mul.wide.s32 	%rd1501, %r1407, 4;
	add.s64 	%rd92, %rd91, %rd1501;
	ld.global.nc.u32 	%r533, [%rd92+-8];
	setp.eq.s32 	%p1685, %r4, %r533;
	@%p1685 bra 	$L__BB2_989;
	mul.wide.s32 	%rd1502, %r533, 4;
	add.s64 	%rd1503, %rd10, %rd1502;
	ld.global.nc.f32 	%f8096, [%rd1503];
	add.s64 	%rd1504, %rd9, %rd1502;
	ld.global.nc.f32 	%f8097, [%rd1504];
	add.s64 	%rd1505, %rd8, %rd1502;
	ld.global.nc.f32 	%f8098, [%rd1505];
	sub.f32 	%f2549, %f1, %f8096;
	sub.f32 	%f2550, %f2, %f8097;
	sub.f32 	%f2551, %f3, %f8098;
	mul.f32 	%f8099, %f2551, %f2551;
	fma.rn.f32 	%f8100, %f2550, %f2550, %f8099;
	fma.rn.f32 	%f2552, %f2549, %f2549, %f8100;
	setp.geu.f32 	%p1686, %f2552, %f4;
	setp.leu.f32 	%p1687, %f2552, 0f358637BD;
	or.pred  	%p1688, %p1686, %p1687;
	@%p1688 bra 	$L__BB2_989;
	sqrt.rn.f32 	%f8101, %f2552;
	add.f32 	%f8102, %f2552, %f6;
	div.rn.f32 	%f8103, %f5, %f8102;
	min.f32 	%f2554, %f8103, %f7;
	abs.f32 	%f8104, %f2554;
	setp.equ.f32 	%p1689, %f8104, 0f7F800000;
	setp.leu.f32 	%p1690, %f8101, 0f00000000;
	or.pred  	%p1691, %p1689, %p1690;
	@%p1691 bra 	$L__BB2_989;
	div.rn.f32 	%f8105, %f2554, %f8101;
	fma.rn.f32 	%f10272, %f2549, %f8105, %f10272;
	fma.rn.f32 	%f10273, %f2550, %f8105, %f10273;
	fma.rn.f32 	%f10274, %f2551, %f8105, %f10274;
$L__BB2_989:
	ld.global.nc.u32 	%r534, [%rd92+-4];
	setp.eq.s32 	%p1692, %r4, %r534;
	@%p1692 bra 	$L__BB2_993;
	mul.wide.s32 	%rd1506, %r534, 4;
	add.s64 	%rd1507, %rd10, %rd1506;
	ld.global.nc.f32 	%f8106, [%rd1507];
	add.s64 	%rd1508, %rd9, %rd1506;
	ld.global.nc.f32 	%f8107, [%rd1508];
	add.s64 	%rd1509, %rd8, %rd1506;
	ld.global.nc.f32 	%f8108, [%rd1509];
	sub.f32 	%f2561, %f1, %f8106;
	sub.f32 	%f2562, %f2, %f8107;
	sub.f32 	%f2563, %f3, %f8108;
	mul.f32 	%f8109, %f2563, %f2563;
	fma.rn.f32 	%f8110, %f2562, %f2562, %f8109;
	fma.rn.f32 	%f2564, %f2561, %f2561, %f8110;
	setp.geu.f32 	%p1693, %f2564, %f4;
	setp.leu.f32 	%p1694, %f2564, 0f358637BD;
	or.pred  	%p1695, %p1693, %p1694;
	@%p1695 bra 	$L__BB2_993;
	sqrt.rn.f32 	%f8111, %f2564;
	add.f32 	%f8112, %f2564, %f6;
	div.rn.f32 	%f8113, %f5, %f8112;
	min.f32 	%f2566, %f8113, %f7;
	abs.f32 	%f8114, %f2566;
	setp.equ.f32 	%p1696, %f8114, 0f7F800000;
	setp.leu.f32 	%p1697, %f8111, 0f00000000;
	or.pred  	%p1698, %p1696, %p1697;
	@%p1698 bra 	$L__BB2_993;
	div.rn.f32 	%f8115, %f2566, %f8111;
	fma.rn.f32 	%f10272, %f2561, %f8115, %f10272;
	fma.rn.f32 	%f10273, %f2562, %f8115, %f10273;
	fma.rn.f32 	%f10274, %f2563, %f8115, %f10274;
$L__BB2_993:
	ld.global.nc.u32 	%r535, [%rd92];
	setp.eq.s32 	%p1699, %r4, %r535;
	@%p1699 bra 	$L__BB2_997;
	mul.wide.s32 	%rd1510, %r535, 4;
	add.s64 	%rd1511, %rd10, %rd1510;
	ld.global.nc.f32 	%f8116, [%rd1511];
	add.s64 	%rd1512, %rd9, %rd1510;
	ld.global.nc.f32 	%f8117, [%rd1512];
	add.s64 	%rd1513, %rd8, %rd1510;
	ld.global.nc.f32 	%f8118, [%rd1513];
	sub.f32 	%f2573, %f1, %f8116;
	sub.f32 	%f2574, %f2, %f8117;
	sub.f32 	%f2575, %f3, %f8118;
	mul.f32 	%f8119, %f2575, %f2575;
	fma.rn.f32 	%f8120, %f2574, %f2574, %f8119;
	fma.rn.f32 	%f2576, %f2573, %f2573, %f8120;
	setp.geu.f32 	%p1700, %f2576, %f4;
	setp.leu.f32 	%p1701, %f2576, 0f358637BD;
	or.pred  	%p1702, %p1700, %p1701;
	@%p1702 bra 	$L__BB2_997;
	sqrt.rn.f32 	%f8121, %f2576;
	add.f32 	%f8122, %f2576, %f6;
	div.rn.f32 	%f8123, %f5, %f8122;
	min.f32 	%f2578, %f8123, %f7;
	abs.f32 	%f8124, %f2578;
	setp.equ.f32 	%p1703, %f8124, 0f7F800000;
	setp.leu.f32 	%p1704, %f8121, 0f00000000;
	or.pred  	%p1705, %p1703, %p1704;
	@%p1705 bra 	$L__BB2_997;
	div.rn.f32 	%f8125, %f2578, %f8121;
	fma.rn.f32 	%f10272, %f2573, %f8125, %f10272;
	fma.rn.f32 	%f10273, %f2574, %f8125, %f10273;
	fma.rn.f32 	%f10274, %f2575, %f8125, %f10274;
$L__BB2_997:
	ld.global.nc.u32 	%r536, [%rd92+4];
	setp.eq.s32 	%p1706, %r4, %r536;
	@%p1706 bra 	$L__BB2_1001;
	mul.wide.s32 	%rd1514, %r536, 4;
	add.s64 	%rd1515, %rd10, %rd1514;
	ld.global.nc.f32 	%f8126, [%rd1515];
	add.s64 	%rd1516, %rd9, %rd1514;
	ld.global.nc.f32 	%f8127, [%rd1516];
	add.s64 	%rd1517, %rd8, %rd1514;
	ld.global.nc.f32 	%f8128, [%rd1517];
	sub.f32 	%f2585, %f1, %f8126;
	sub.f32 	%f2586, %f2, %f8127;
	sub.f32 	%f2587, %f3, %f8128;
	mul.f32 	%f8129, %f2587, %f2587;
	fma.rn.f32 	%f8130, %f2586, %f2586, %f8129;
	fma.rn.f32 	%f2588, %f2585, %f2585, %f8130;
	setp.geu.f32 	%p1707, %f2588, %f4;
	setp.leu.f32 	%p1708, %f2588, 0f358637BD;
	or.pred  	%p1709, %p1707, %p1708;
	@%p1709 bra 	$L__BB2_1001;
	sqrt.rn.f32 	%f8131, %f2588;
	add.f32 	%f8132, %f2588, %f6;
	div.rn.f32 	%f8133, %f5, %f8132;
	min.f32 	%f2590, %f8133, %f7;
	abs.f32 	%f8134, %f2590;
	setp.equ.f32 	%p1710, %f8134, 0f7F800000;
	setp.leu.f32 	%p1711, %f8131, 0f00000000;
	or.pred  	%p1712, %p1710, %p1711;
	@%p1712 bra 	$L__BB2_1001;
	div.rn.f32 	%f8135, %f2590, %f8131;
	fma.rn.f32 	%f10272, %f2585, %f8135, %f10272;
	fma.rn.f32 	%f10273, %f2586, %f8135, %f10273;
	fma.rn.f32 	%f10274, %f2587, %f8135, %f10274;
$L__BB2_1001:
	add.s32 	%r1407, %r1407, 4;
	add.s32 	%r1408, %r1408, 4;
	setp.eq.s32 	%p1713, %r1408, 0;
	@%p1713 bra 	$L__BB2_5;
	bra.uni 	$L__BB2_985;
$L__BB2_1002:
	shl.b64 	%rd215, %rd11, 2;
	add.s64 	%rd93, %rd4, %rd215;
	add.s32 	%r539, %r5, -1;
	add.s32 	%r1130, %r7, -1;
	setp.gt.s32 	%p34, %r7, 0;
	setp.le.s32 	%p35, %r7, %r1118;
	and.pred  	%p14, %p34, %p35;
	mul.lo.s32 	%r540, %r1130, %r1117;
	add.s32 	%r1131, %r6, %r540;
	setp.gt.s32 	%p36, %r6, 0;
	setp.gt.s32 	%p37, %r1117, -1;
	and.pred  	%p15, %p36, %p37;
	add.s32 	%r541, %r1131, -1;
	mul.lo.s32 	%r542, %r541, %r1116;
	setp.gt.s32 	%p38, %r5, 0;
	setp.gt.s32 	%p39, %r1116, -1;
	and.pred  	%p40, %p38, %p39;
	and.pred  	%p16, %p40, %p15;
	and.pred  	%p41, %p16, %p14;
	not.pred 	%p42, %p41;
	mov.f32 	%f10272, %f10242;
	mov.f32 	%f10273, %f10243;
	mov.f32 	%f10274, %f10244;
	@%p42 bra 	$L__BB2_1039;
	add.s32 	%r1132, %r539, %r542;
	mul.wide.s32 	%rd216, %r1132, 4;
	add.s64 	%rd217, %rd7, %rd216;
	ld.global.nc.u32 	%r543, [%rd217];
	add.s64 	%rd218, %rd6, %rd216;
	ld.global.nc.u32 	%r544, [%rd218];
	setp.ge.s32 	%p43, %r543, %r544;
	mov.f32 	%f10272, %f10242;
	mov.f32 	%f10273, %f10243;
	mov.f32 	%f10274, %f10244;
	@%p43 bra 	$L__BB2_1039;
	sub.s32 	%r1133, %r544, %r543;
	and.b32  	%r545, %r1133, 3;
	setp.eq.s32 	%p44, %r545, 0;
	mov.f32 	%f10274, 0f00000000;
	mov.f32 	%f10239, 0f00000000;
	mov.f32 	%f10240, 0f00000000;
	mov.f32 	%f10241, 0f00000000;
	mov.u32 	%r1410, %r543;
	mov.f32 	%f10273, %f10274;
	mov.f32 	%f10272, %f10274;
	@%p44 bra 	$L__BB2_1020;
	mul.wide.s32 	%rd219, %r543, 4;
	add.s64 	%rd94, %rd5, %rd219;
	ld.global.nc.u32 	%r546, [%rd94];
	setp.eq.s32 	%p45, %r4, %r546;
	mov.f32 	%f10272, %f10239;
	mov.f32 	%f10273, %f10240;
	mov.f32 	%f10274, %f10241;
	@%p45 bra 	$L__BB2_1009;
	mul.wide.s32 	%rd220, %r546, 4;
	add.s64 	%rd221, %rd10, %rd220;
	ld.global.nc.f32 	%f5386, [%rd221];
	add.s64 	%rd222, %rd9, %rd220;
	ld.global.nc.f32 	%f5387, [%rd222];
	add.s64 	%rd223, %rd8, %rd220;
	ld.global.nc.f32 	%f5388, [%rd223];
	sub.f32 	%f2597, %f1, %f5386;
	sub.f32 	%f2598, %f2, %f5387;
	sub.f32 	%f2599, %f3, %f5388;
	mul.f32 	%f5389, %f2599, %f2599;
	fma.rn.f32 	%f5390, %f2598, %f2598, %f5389;
	fma.rn.f32 	%f2600, %f2597, %f2597, %f5390;
	setp.geu.f32 	%p46, %f2600, %f4;
	setp.leu.f32 	%p47, %f2600, 0f358637BD;
	or.pred  	%p48, %p46, %p47;
	mov.f32 	%f10272, %f10239;
	mov.f32 	%f10273, %f10240;
	mov.f32 	%f10274, %f10241;
	@%p48 bra 	$L__BB2_1009;
	sqrt.rn.f32 	%f5392, %f2600;
	add.f32 	%f5393, %f2600, %f6;
	div.rn.f32 	%f5394, %f5, %f5393;
	ld.global.nc.f32 	%f5395, [%rd93];
	mul.wide.s32 	%rd224, %r546, 4;
	add.s64 	%rd225, %rd4, %rd224;
	ld.global.nc.f32 	%f5396, [%rd225];
	mul.f32 	%f5397, %f5395, %f5396;
	mul.f32 	%f5398, %f5394, %f5397;
	min.f32 	%f2602, %f5398, %f7;
	abs.f32 	%f5399, %f2602;
	setp.equ.f32 	%p49, %f5399, 0f7F800000;
	setp.leu.f32 	%p50, %f5392, 0f00000000;
	or.pred  	%p51, %p49, %p50;
	mov.f32 	%f10272, %f10239;
	mov.f32 	%f10273, %f10240;
	mov.f32 	%f10274, %f10241;
	@%p51 bra 	$L__BB2_1009;
	div.rn.f32 	%f5400, %f2602, %f5392;
	fma.rn.f32 	%f10272, %f2597, %f5400, 0f00000000;
	fma.rn.f32 	%f10273, %f2598, %f5400, 0f00000000;
	fma.rn.f32 	%f10274, %f2599, %f5400, 0f00000000;
$L__BB2_1009:
	add.s32 	%r1410, %r543, 1;
	setp.eq.s32 	%p52, %r545, 1;
	@%p52 bra 	$L__BB2_1020;
	ld.global.nc.u32 	%r548, [%rd94+4];
	setp.eq.s32 	%p53, %r4, %r548;
	@%p53 bra 	$L__BB2_1014;
	mul.wide.s32 	%rd226, %r548, 4;
	add.s64 	%rd227, %rd10, %rd226;
	ld.global.nc.f32 	%f5401, [%rd227];
	add.s64 	%rd228, %rd9, %rd226;
	ld.global.nc.f32 	%f5402, [%rd228];
	add.s64 	%rd229, %rd8, %rd226;
	ld.global.nc.f32 	%f5403, [%rd229];
	sub.f32 	%f2609, %f1, %f5401;
	sub.f32 	%f2610, %f2, %f5402;
	sub.f32 	%f2611, %f3, %f5403;
	mul.f32 	%f5404, %f2611, %f2611;
	fma.rn.f32 	%f5405, %f2610, %f2610, %f5404;
	fma.rn.f32 	%f2612, %f2609, %f2609, %f5405;
	setp.geu.f32 	%p54, %f2612, %f4;
	setp.leu.f32 	%p55, %f2612, 0f358637BD;
	or.pred  	%p56, %p54, %p55;
	@%p56 bra 	$L__BB2_1014;
	sqrt.rn.f32 	%f5406, %f2612;
	add.f32 	%f5407, %f2612, %f6;
	div.rn.f32 	%f5408, %f5, %f5407;
	ld.global.nc.f32 	%f5409, [%rd93];
	mul.wide.s32 	%rd230, %r548, 4;
	add.s64 	%rd231, %rd4, %rd230;
	ld.global.nc.f32 	%f5410, [%rd231];
	mul.f32 	%f5411, %f5409, %f5410;
	mul.f32 	%f5412, %f5408, %f5411;
	min.f32 	%f2614, %f5412, %f7;
	abs.f32 	%f5413, %f2614;
	setp.equ.f32 	%p57, %f5413, 0f7F800000;
	setp.leu.f32 	%p58, %f5406, 0f00000000;
	or.pred  	%p59, %p57, %p58;
	@%p59 bra 	$L__BB2_1014;
	div.rn.f32 	%f5414, %f2614, %f5406;
	fma.rn.f32 	%f10272, %f2609, %f5414, %f10272;
	fma.rn.f32 	%f10273, %f2610, %f5414, %f10273;
	fma.rn.f32 	%f10274, %f2611, %f5414, %f10274;
$L__BB2_1014:
	add.s32 	%r1410, %r543, 2;
	setp.eq.s32 	%p60, %r545, 2;
	@%p60 bra 	$L__BB2_1020;
	ld.global.nc.u32 	%r550, [%rd94+8];
	setp.eq.s32 	%p61, %r4, %r550;
	@%p61 bra 	$L__BB2_1019;
	mul.wide.s32 	%rd232, %r550, 4;
	add.s64 	%rd233, %rd10, %rd232;
	ld.global.nc.f32 	%f5415, [%rd233];
	add.s64 	%rd234, %rd9, %rd232;
	ld.global.nc.f32 	%f5416, [%rd234];
	add.s64 	%rd235, %rd8, %rd232;
	ld.global.nc.f32 	%f5417, [%rd235];
	sub.f32 	%f2621, %f1, %f5415;
	sub.f32 	%f2622, %f2, %f5416;
	sub.f32 	%f2623, %f3, %f5417;
	mul.f32 	%f5418, %f2623, %f2623;
	fma.rn.f32 	%f5419, %f2622, %f2622, %f5418;
	fma.rn.f32 	%f2624, %f2621, %f2621, %f5419;
	setp.geu.f32 	%p62, %f2624, %f4;
	setp.leu.f32 	%p63, %f2624, 0f358637BD;
	or.pred  	%p64, %p62, %p63;
	@%p64 bra 	$L__BB2_1019;
	sqrt.rn.f32 	%f5420, %f2624;
	add.f32 	%f5421, %f2624, %f6;
	div.rn.f32 	%f5422, %f5, %f5421;
	ld.global.nc.f32 	%f5423, [%rd93];
	mul.wide.s32 	%rd236, %r550, 4;
	add.s64 	%rd237, %rd4, %rd236;
	ld.global.nc.f32 	%f5424, [%rd237];
	mul.f32 	%f5425, %f5423, %f5424;
	mul.f32 	%f5426, %f5422, %f5425;
	min.f32 	%f2626, %f5426, %f7;
	abs.f32 	%f5427, %f2626;
	setp.equ.f32 	%p65, %f5427, 0f7F800000;
	setp.leu.f32 	%p66, %f5420, 0f00000000;
	or.pred  	%p67, %p65, %p66;
	@%p67 bra 	$L__BB2_1019;
	div.rn.f32 	%f5428, %f2626, %f5420;
	fma.rn.f32 	%f10272, %f2621, %f5428, %f10272;
	fma.rn.f32 	%f10273, %f2622, %f5428, %f10273;
	fma.rn.f32 	%f10274, %f2623, %f5428, %f10274;
$L__BB2_1019:
	add.s32 	%r1410, %r543, 3;
$L__BB2_1020:
	sub.s32 	%r1134, %r543, %r544;
	setp.gt.u32 	%p68, %r1134, -4;
	@%p68 bra 	$L__BB2_1039;
	sub.s32 	%r1411, %r1410, %r544;
	add.s64 	%rd95, %rd5, 8;
$L__BB2_1022:
	mul.wide.s32 	%rd238, %r1410, 4;
	add.s64 	%rd96, %rd95, %rd238;
	ld.global.nc.u32 	%r556, [%rd96+-8];
	setp.eq.s32 	%p69, %r4, %r556;
	@%p69 bra 	$L__BB2_1026;
	mul.wide.s32 	%rd239, %r556, 4;
	add.s64 	%rd240, %rd10, %rd239;
	ld.global.nc.f32 	%f5429, [%rd240];
	add.s64 	%rd241, %rd9, %rd239;
	ld.global.nc.f32 	%f5430, [%rd241];
	add.s64 	%rd242, %rd8, %rd239;
	ld.global.nc.f32 	%f5431, [%rd242];
	sub.f32 	%f2642, %f1, %f5429;
	sub.f32 	%f2643, %f2, %f5430;
	sub.f32 	%f2644, %f3, %f5431;
	mul.f32 	%f5432, %f2644, %f2644;
	fma.rn.f32 	%f5433, %f2643, %f2643, %f5432;
	fma.rn.f32 	%f2645, %f2642, %f2642, %f5433;
	setp.geu.f32 	%p70, %f2645, %f4;
	setp.leu.f32 	%p71, %f2645, 0f358637BD;
	or.pred  	%p72, %p70, %p71;
	@%p72 bra 	$L__BB2_1026;
	sqrt.rn.f32 	%f5434, %f2645;
	add.f32 	%f5435, %f2645, %f6;
	div.rn.f32 	%f5436, %f5, %f5435;
	ld.global.nc.f32 	%f5437, [%rd93];
	mul.wide.s32 	%rd243, %r556, 4;
	add.s64 	%rd244, %rd4, %rd243;
	ld.global.nc.f32 	%f5438, [%rd244];
	mul.f32 	%f5439, %f5437, %f5438;
	mul.f32 	%f5440, %f5436, %f5439;
	min.f32 	%f2647, %f5440, %f7;
	abs.f32 	%f5441, %f2647;
	setp.equ.f32 	%p73, %f5441, 0f7F800000;
	setp.leu.f32 	%p74, %f5434, 0f00000000;
	or.pred  	%p75, %p73, %p74;
	@%p75 bra 	$L__BB2_1026;
	div.rn.f32 	%f5442, %f2647, %f5434;
	fma.rn.f32 	%f10272, %f2642, %f5442, %f10272;
	fma.rn.f32 	%f10273, %f2643, %f5442, %f10273;
	fma.rn.f32 	%f10274, %f2644, %f5442, %f10274;
$L__BB2_1026:
	ld.global.nc.u32 	%r557, [%rd96+-4];
	setp.eq.s32 	%p76, %r4, %r557;
	@%p76 bra 	$L__BB2_1030;
	mul.wide.s32 	%rd245, %r557, 4;
	add.s64 	%rd246, %rd10, %rd245;
	ld.global.nc.f32 	%f5443, [%rd246];
	add.s64 	%rd247, %rd9, %rd245;
	ld.global.nc.f32 	%f5444, [%rd247];
	add.s64 	%rd248, %rd8, %rd245;
	ld.global.nc.f32 	%f5445, [%rd248];
	sub.f32 	%f2654, %f1, %f5443;
	sub.f32 	%f2655, %f2, %f5444;
	sub.f32 	%f2656, %f3, %f5445;
	mul.f32 	%f5446, %f2656, %f2656;
	fma.rn.f32 	%f5447, %f2655, %f2655, %f5446;
	fma.rn.f32 	%f2657, %f2654, %f2654, %f5447;
	setp.geu.f32 	%p77, %f2657, %f4;
	setp.leu.f32 	%p78, %f2657, 0f358637BD;
	or.pred  	%p79, %p77, %p78;
	@%p79 bra 	$L__BB2_1030;
	sqrt.rn.f32 	%f5448, %f2657;
	add.f32 	%f5449, %f2657, %f6;
	div.rn.f32 	%f5450, %f5, %f5449;
	ld.global.nc.f32 	%f5451, [%rd93];
	mul.wide.s32 	%rd249, %r557, 4;
	add.s64 	%rd250, %rd4, %rd249;
	ld.global.nc.f32 	%f5452, [%rd250];
	mul.f32 	%f5453, %f5451, %f5452;
	mul.f32 	%f5454, %f5450, %f5453;
	min.f32 	%f2659, %f5454, %f7;
	abs.f32 	%f5455, %f2659;
	setp.equ.f32 	%p80, %f5455, 0f7F800000;
	setp.leu.f32 	%p81, %f5448, 0f00000000;
	or.pred  	%p82, %p80, %p81;
	@%p82 bra 	$L__BB2_1030;
	div.rn.f32 	%f5456, %f2659, %f5448;
	fma.rn.f32 	%f10272, %f2654, %f5456, %f10272;
	fma.rn.f32 	%f10273, %f2655, %f5456, %f10273;
	fma.rn.f32 	%f10274, %f2656, %f5456, %f10274;
$L__BB2_1030:
	ld.global.nc.u32 	%r558, [%rd96];
	setp.eq.s32 	%p83, %r4, %r558;
	@%p83 bra 	$L__BB2_1034;
	mul.wide.s32 	%rd251, %r558, 4;
	add.s64 	%rd252, %rd10, %rd251;
	ld.global.nc.f32 	%f5457, [%rd252];
	add.s64 	%rd253, %rd9, %rd251;
	ld.global.nc.f32 	%f5458, [%rd253];
	add.s64 	%rd254, %rd8, %rd251;
	ld.global.nc.f32 	%f5459, [%rd254];
	sub.f32 	%f2666, %f1, %f5457;
	sub.f32 	%f2667, %f2, %f5458;
	sub.f32 	%f2668, %f3, %f5459;
	mul.f32 	%f5460, %f2668, %f2668;
	fma.rn.f32 	%f5461, %f2667, %f2667, %f5460;
	fma.rn.f32 	%f2669, %f2666, %f2666, %f5461;
	setp.geu.f32 	%p84, %f2669, %f4;
	setp.leu.f32 	%p85, %f2669, 0f358637BD;
	or.pred  	%p86, %p84, %p85;
	@%p86 bra 	$L__BB2_1034;
	sqrt.rn.f32 	%f5462, %f2669;
	add.f32 	%f5463, %f2669, %f6;
	div.rn.f32 	%f5464, %f5, %f5463;
	ld.global.nc.f32 	%f5465, [%rd93];
	mul.wide.s32 	%rd255, %r558, 4;
	add.s64 	%rd256, %rd4, %rd255;
	ld.global.nc.f32 	%f5466, [%rd256];
	mul.f32 	%f5467, %f5465, %f5466;
	mul.f32 	%f5468, %f5464, %f5467;
	min.f32 	%f2671, %f5468, %f7;
	abs.f32 	%f5469, %f2671;
	setp.equ.f32 	%p87, %f5469, 0f7F800000;
	setp.leu.f32 	%p88, %f5462, 0f00000000;
	or.pred  	%p89, %p87, %p88;
	@%p89 bra 	$L__BB2_1034;
	div.rn.f32 	%f5470, %f2671, %f5462;
	fma.rn.f32 	%f10272, %f2666, %f5470, %f10272;
	fma.rn.f32 	%f10273, %f2667, %f5470, %f10273;
	fma.rn.f32 	%f10274, %f2668, %f5470, %f10274;
$L__BB2_1034:
	ld.global.nc.u32 	%r559, [%rd96+4];
	setp.eq.s32 	%p90, %r4, %r559;
	@%p90 bra 	$L__BB2_1038;
	mul.wide.s32 	%rd257, %r559, 4;
	add.s64 	%rd258, %rd10, %rd257;
	ld.global.nc.f32 	%f5471, [%rd258];
	add.s64 	%rd259, %rd9, %rd257;
	ld.global.nc.f32 	%f5472, [%rd259];
	add.s64 	%rd260, %rd8, %rd257;
	ld.global.nc.f32 	%f5473, [%rd260];
	sub.f32 	%f2678, %f1, %f5471;
	sub.f32 	%f2679, %f2, %f5472;
	sub.f32 	%f2680, %f3, %f5473;
	mul.f32 	%f5474, %f2680, %f2680;
	fma.rn.f32 	%f5475, %f2679, %f2679, %f5474;
	fma.rn.f32 	%f2681, %f2678, %f2678, %f5475;
	setp.geu.f32 	%p91, %f2681, %f4;
	setp.leu.f32 	%p92, %f2681, 0f358637BD;
	or.pred  	%p93, %p91, %p92;
	@%p93 bra 	$L__BB2_1038;
	sqrt.rn.f32 	%f5476, %f2681;
	add.f32 	%f5477, %f2681, %f6;
	div.rn.f32 	%f5478, %f5, %f5477;
	ld.global.nc.f32 	%f5479, [%rd93];
	mul.wide.s32 	%rd261, %r559, 4;
	add.s64 	%rd262, %rd4, %rd261;
	ld.global.nc.f32 	%f5480, [%rd262];
	mul.f32 	%f5481, %f5479, %f5480;
	mul.f32 	%f5482, %f5478, %f5481;
	min.f32 	%f2683, %f5482, %f7;
	abs.f32 	%f5483, %f2683;
	setp.equ.f32 	%p94, %f5483, 0f7F800000;
	setp.leu.f32 	%p95, %f5476, 0f00000000;
	or.pred  	%p96, %p94, %p95;
	@%p96 bra 	$L__BB2_1038;
	div.rn.f32 	%f5484, %f2683, %f5476;
	fma.rn.f32 	%f10272, %f2678, %f5484, %f10272;
	fma.rn.f32 	%f10273, %f2679, %f5484, %f10273;
	fma.rn.f32 	%f10274, %f2680, %f5484, %f10274;
$L__BB2_1038:
	add.s32 	%r1410, %r1410, 4;
	add.s32 	%r1411, %r1411, 4;
	setp.ne.s32 	%p97, %r1411, 0;
	@%p97 bra 	$L__BB2_1022;
$L__BB2_1039:
	or.b32  	%r562, %r5, %r1116;
	setp.gt.s32 	%p98, %r562, -1;
	and.pred  	%p17, %p98, %p15;
	and.pred  	%p99, %p17, %p14;
	not.pred 	%p100, %p99;
	@%p100 bra 	$L__BB2_1076;
	add.s32 	%r1135, %r5, %r542;
	mul.wide.s32 	%rd263, %r1135, 4;
	add.s64 	%rd264, %rd7, %rd263;
	ld.global.nc.u32 	%r563, [%rd264];
	add.s64 	%rd265, %rd6, %rd263;
	ld.global.nc.u32 	%r564, [%rd265];
	setp.ge.s32 	%p101, %r563, %r564;
	@%p101 bra 	$L__BB2_1076;
	sub.s32 	%r1136, %r564, %r563;
	and.b32  	%r565, %r1136, 3;
	setp.eq.s32 	%p102, %r565, 0;
	mov.u32 	%r1413, %r563;
	@%p102 bra 	$L__BB2_1057;
	mul.wide.s32 	%rd266, %r563, 4;
	add.s64 	%rd97, %rd5, %rd266;
	ld.global.nc.u32 	%r566, [%rd97];
	setp.eq.s32 	%p103, %r4, %r566;
	@%p103 bra 	$L__BB2_1046;
	mul.wide.s32 	%rd267, %r566, 4;
	add.s64 	%rd268, %rd10, %rd267;
	ld.global.nc.f32 	%f5486, [%rd268];
	add.s64 	%rd269, %rd9, %rd267;
	ld.global.nc.f32 	%f5487, [%rd269];
	add.s64 	%rd270, %rd8, %rd267;
	ld.global.nc.f32 	%f5488, [%rd270];
	sub.f32 	%f2693, %f1, %f5486;
	sub.f32 	%f2694, %f2, %f5487;
	sub.f32 	%f2695, %f3, %f5488;
	mul.f32 	%f5489, %f2695, %f2695;
	fma.rn.f32 	%f5490, %f2694, %f2694, %f5489;
	fma.rn.f32 	%f2696, %f2693, %f2693, %f5490;
	setp.geu.f32 	%p104, %f2696, %f4;
	setp.leu.f32 	%p105, %f2696, 0f358637BD;
	or.pred  	%p106, %p104, %p105;
	@%p106 bra 	$L__BB2_1046;
	sqrt.rn.f32 	%f5491, %f2696;
	add.f32 	%f5492, %f2696, %f6;
	div.rn.f32 	%f5493, %f5, %f5492;
	ld.global.nc.f32 	%f5494, [%rd93];
	mul.wide.s32 	%rd271, %r566, 4;
	add.s64 	%rd272, %rd4, %rd271;
	ld.global.nc.f32 	%f5495, [%rd272];
	mul.f32 	%f5496, %f5494, %f5495;
	mul.f32 	%f5497, %f5493, %f5496;
	min.f32 	%f2698, %f5497, %f7;
	abs.f32 	%f5498, %f2698;
	setp.equ.f32 	%p107, %f5498, 0f7F800000;
	setp.leu.f32 	%p108, %f5491, 0f00000000;
	or.pred  	%p109, %p107, %p108;
	@%p109 bra 	$L__BB2_1046;
	div.rn.f32 	%f5499, %f2698, %f5491;
	fma.rn.f32 	%f10272, %f2693, %f5499, %f10272;
	fma.rn.f32 	%f10273, %f2694, %f5499, %f10273;
	fma.rn.f32 	%f10274, %f2695, %f5499, %f10274;
$L__BB2_1046:
	add.s32 	%r1413, %r563, 1;
	setp.eq.s32 	%p110, %r565, 1;
	@%p110 bra 	$L__BB2_1057;
	ld.global.nc.u32 	%r568, [%rd97+4];
	setp.eq.s32 	%p111, %r4, %r568;
	@%p111 bra 	$L__BB2_1051;
	mul.wide.s32 	%rd273, %r568, 4;
	add.s64 	%rd274, %rd10, %rd273;
	ld.global.nc.f32 	%f5500, [%rd274];
	add.s64 	%rd275, %rd9, %rd273;
	ld.global.nc.f32 	%f5501, [%rd275];
	add.s64 	%rd276, %rd8, %rd273;
	ld.global.nc.f32 	%f5502, [%rd276];
	sub.f32 	%f2705, %f1, %f5500;
	sub.f32 	%f2706, %f2, %f5501;
	sub.f32 	%f2707, %f3, %f5502;
	mul.f32 	%f5503, %f2707, %f2707;
	fma.rn.f32 	%f5504, %f2706, %f2706, %f5503;
	fma.rn.f32 	%f2708, %f2705, %f2705, %f5504;
	setp.geu.f32 	%p112, %f2708, %f4;
	setp.leu.f32 	%p113, %f2708, 0f358637BD;
	or.pred  	%p114, %p112, %p113;
	@%p114 bra 	$L__BB2_1051;
	sqrt.rn.f32 	%f5505, %f2708;
	add.f32 	%f5506, %f2708, %f6;
	div.rn.f32 	%f5507, %f5, %f5506;
	ld.global.nc.f32 	%f5508, [%rd93];
	mul.wide.s32 	%rd277, %r568, 4;
	add.s64 	%rd278, %rd4, %rd277;
	ld.global.nc.f32 	%f5509, [%rd278];
	mul.f32 	%f5510, %f5508, %f5509;
	mul.f32 	%f5511, %f5507, %f5510;
	min.f32 	%f2710, %f5511, %f7;
	abs.f32 	%f5512, %f2710;
	setp.equ.f32 	%p115, %f5512, 0f7F800000;
	setp.leu.f32 	%p116, %f5505, 0f00000000;
	or.pred  	%p117, %p115, %p116;
	@%p117 bra 	$L__BB2_1051;
	div.rn.f32 	%f5513, %f2710, %f5505;
	fma.rn.f32 	%f10272, %f2705, %f5513, %f10272;
	fma.rn.f32 	%f10273, %f2706, %f5513, %f10273;
	fma.rn.f32 	%f10274, %f2707, %f5513, %f10274;
$L__BB2_1051:
	add.s32 	%r1413, %r563, 2;
	setp.eq.s32 	%p118, %r565, 2;
	@%p118 bra 	$L__BB2_1057;
	ld.global.nc.u32 	%r570, [%rd97+8];
	setp.eq.s32 	%p119, %r4, %r570;
	@%p119 bra 	$L__BB2_1056;
	mul.wide.s32 	%rd279, %r570, 4;
	add.s64 	%rd280, %rd10, %rd279;
	ld.global.nc.f32 	%f5514, [%rd280];
	add.s64 	%rd281, %rd9, %rd279;
	ld.global.nc.f32 	%f5515, [%rd281];
	add.s64 	%rd282, %rd8, %rd279;
	ld.global.nc.f32 	%f5516, [%rd282];
	sub.f32 	%f2717, %f1, %f5514;
	sub.f32 	%f2718, %f2, %f5515;
	sub.f32 	%f2719, %f3, %f5516;
	mul.f32 	%f5517, %f2719, %f2719;
	fma.rn.f32 	%f5518, %f2718, %f2718, %f5517;
	fma.rn.f32 	%f2720, %f2717, %f2717, %f5518;
	setp.geu.f32 	%p120, %f2720, %f4;
	setp.leu.f32 	%p121, %f2720, 0f358637BD;
	or.pred  	%p122, %p120, %p121;
	@%p122 bra 	$L__BB2_1056;
	sqrt.rn.f32 	%f5519, %f2720;
	add.f32 	%f5520, %f2720, %f6;
	div.rn.f32 	%f5521, %f5, %f5520;
	ld.global.nc.f32 	%f5522, [%rd93];
	mul.wide.s32 	%rd283, %r570, 4;
	add.s64 	%rd284, %rd4, %rd283;
	ld.global.nc.f32 	%f5523, [%rd284];
	mul.f32 	%f5524, %f5522, %f5523;
	mul.f32 	%f5525, %f5521, %f5524;
	min.f32 	%f2722, %f5525, %f7;
	abs.f32 	%f5526, %f2722;
	setp.equ.f32 	%p123, %f5526, 0f7F800000;
	setp.leu.f32 	%p124, %f5519, 0f00000000;
	or.pred  	%p125, %p123, %p124;
	@%p125 bra 	$L__BB2_1056;
	div.rn.f32 	%f5527, %f2722, %f5519;
	fma.rn.f32 	%f10272, %f2717, %f5527, %f10272;
	fma.rn.f32 	%f10273, %f2718, %f5527, %f10273;
	fma.rn.f32 	%f10274, %f2719, %f5527, %f10274;
$L__BB2_1056:
	add.s32 	%r1413, %r563, 3;
$L__BB2_1057:
	sub.s32 	%r1137, %r563, %r564;
	setp.gt.u32 	%p126, %r1137, -4;
	@%p126 bra 	$L__BB2_1076;
	sub.s32 	%r1414, %r1413, %r564;
	add.s64 	%rd98, %rd5, 8;
$L__BB2_1059:
	mul.wide.s32 	%rd285, %r1413, 4;
	add.s64 	%rd99, %rd98, %rd285;
	ld.global.nc.u32 	%r576, [%rd99+-8];
	setp.eq.s32 	%p127, %r4, %r576;
	@%p127 bra 	$L__BB2_1063;
	mul.wide.s32 	%rd286, %r576, 4;
	add.s64 	%rd287, %rd10, %rd286;
	ld.global.nc.f32 	%f5528, [%rd287];
	add.s64 	%rd288, %rd9, %rd286;
	ld.global.nc.f32 	%f5529, [%rd288];
	add.s64 	%rd289, %rd8, %rd286;
	ld.global.nc.f32 	%f5530, [%rd289];
	sub.f32 	%f2738, %f1, %f5528;
	sub.f32 	%f2739, %f2, %f5529;
	sub.f32 	%f2740, %f3, %f5530;
	mul.f32 	%f5531, %f2740, %f2740;
	fma.rn.f32 	%f5532, %f2739, %f2739, %f5531;
	fma.rn.f32 	%f2741, %f2738, %f2738, %f5532;
	setp.geu.f32 	%p128, %f2741, %f4;
	setp.leu.f32 	%p129, %f2741, 0f358637BD;
	or.pred  	%p130, %p128, %p129;
	@%p130 bra 	$L__BB2_1063;
	sqrt.rn.f32 	%f5533, %f2741;
	add.f32 	%f5534, %f2741, %f6;
	div.rn.f32 	%f5535, %f5, %f5534;
	ld.global.nc.f32 	%f5536, [%rd93];
	mul.wide.s32 	%rd290, %r576, 4;
	add.s64 	%rd291, %rd4, %rd290;
	ld.global.nc.f32 	%f5537, [%rd291];
	mul.f32 	%f5538, %f5536, %f5537;
	mul.f32 	%f5539, %f5535, %f5538;
	min.f32 	%f2743, %f5539, %f7;
	abs.f32 	%f5540, %f2743;
	setp.equ.f32 	%p131, %f5540, 0f7F800000;
	setp.leu.f32 	%p132, %f5533, 0f00000000;
	or.pred  	%p133, %p131, %p132;
	@%p133 bra 	$L__BB2_1063;
	div.rn.f32 	%f5541, %f2743, %f5533;
	fma.rn.f32 	%f10272, %f2738, %f5541, %f10272;
	fma.rn.f32 	%f10273, %f2739, %f5541, %f10273;
	fma.rn.f32 	%f10274, %f2740, %f5541, %f10274;
$L__BB2_1063:
	ld.global.nc.u32 	%r577, [%rd99+-4];
	setp.eq.s32 	%p134, %r4, %r577;
	@%p134 bra 	$L__BB2_1067;
	mul.wide.s32 	%rd292, %r577, 4;
	add.s64 	%rd293, %rd10, %rd292;
	ld.global.nc.f32 	%f5542, [%rd293];
	add.s64 	%rd294, %rd9, %rd292;
	ld.global.nc.f32 	%f5543, [%rd294];
	add.s64 	%rd295, %rd8, %rd292;
	ld.global.nc.f32 	%f5544, [%rd295];
	sub.f32 	%f2750, %f1, %f5542;
	sub.f32 	%f2751, %f2, %f5543;
	sub.f32 	%f2752, %f3, %f5544;
	mul.f32 	%f5545, %f2752, %f2752;
	fma.rn.f32 	%f5546, %f2751, %f2751, %f5545;
	fma.rn.f32 	%f2753, %f2750, %f2750, %f5546;
	setp.geu.f32 	%p135, %f2753, %f4;
	setp.leu.f32 	%p136, %f2753, 0f358637BD;
	or.pred  	%p137, %p135, %p136;
	@%p137 bra 	$L__BB2_1067;
	sqrt.rn.f32 	%f5547, %f2753;
	add.f32 	%f5548, %f2753, %f6;
	div.rn.f32 	%f5549, %f5, %f5548;
	ld.global.nc.f32 	%f5550, [%rd93];
	mul.wide.s32 	%rd296, %r577, 4;
	add.s64 	%rd297, %rd4, %rd296;
	ld.global.nc.f32 	%f5551, [%rd297];
	mul.f32 	%f5552, %f5550, %f5551;
	mul.f32 	%f5553, %f5549, %f5552;
	min.f32 	%f2755, %f5553, %f7;
	abs.f32 	%f5554, %f2755;
	setp.equ.f32 	%p138, %f5554, 0f7F800000;
	setp.leu.f32 	%p139, %f5547, 0f00000000;
	or.pred  	%p140, %p138, %p139;
	@%p140 bra 	$L__BB2_1067;
	div.rn.f32 	%f5555, %f2755, %f5547;
	fma.rn.f32 	%f10272, %f2750, %f5555, %f10272;
	fma.rn.f32 	%f10273, %f2751, %f5555, %f10273;
	fma.rn.f32 	%f10274, %f2752, %f5555, %f10274;
$L__BB2_1067:
	ld.global.nc.u32 	%r578, [%rd99];
	setp.eq.s32 	%p141, %r4, %r578;
	@%p141 bra 	$L__BB2_1071;
	mul.wide.s32 	%rd298, %r578, 4;
	add.s64 	%rd299, %rd10, %rd298;
	ld.global.nc.f32 	%f5556, [%rd299];
	add.s64 	%rd300, %rd9, %rd298;
	ld.global.nc.f32 	%f5557, [%rd300];
	add.s64 	%rd301, %rd8, %rd298;
	ld.global.nc.f32 	%f5558, [%rd301];
	sub.f32 	%f2762, %f1, %f5556;
	sub.f32 	%f2763, %f2, %f5557;
	sub.f32 	%f2764, %f3, %f5558;
	mul.f32 	%f5559, %f2764, %f2764;
	fma.rn.f32 	%f5560, %f2763, %f2763, %f5559;
	fma.rn.f32 	%f2765, %f2762, %f2762, %f5560;
	setp.geu.f32 	%p142, %f2765, %f4;
	setp.leu.f32 	%p143, %f2765, 0f358637BD;
	or.pred  	%p144, %p142, %p143;
	@%p144 bra 	$L__BB2_1071;
	sqrt.rn.f32 	%f5561, %f2765;
	add.f32 	%f5562, %f2765, %f6;
	div.rn.f32 	%f5563, %f5, %f5562;
	ld.global.nc.f32 	%f5564, [%rd93];
	mul.wide.s32 	%rd302, %r578, 4;
	add.s64 	%rd303, %rd4, %rd302;
	ld.global.nc.f32 	%f5565, [%rd303];
	mul.f32 	%f5566, %f5564, %f5565;
	mul.f32 	%f5567, %f5563, %f5566;
	min.f32 	%f2767, %f5567, %f7;
	abs.f32 	%f5568, %f2767;
	setp.equ.f32 	%p145, %f5568, 0f7F800000;
	setp.leu.f32 	%p146, %f5561, 0f00000000;
	or.pred  	%p147, %p145, %p146;
	@%p147 bra 	$L__BB2_1071;
	div.rn.f32 	%f5569, %f2767, %f5561;
	fma.rn.f32 	%f10272, %f2762, %f5569, %f10272;
	fma.rn.f32 	%f10273, %f2763, %f5569, %f10273;
	fma.rn.f32 	%f10274, %f2764, %f5569, %f10274;
$L__BB2_1071:
	ld.global.nc.u32 	%r579, [%rd99+4];
	setp.eq.s32 	%p148, %r4, %r579;
	@%p148 bra 	$L__BB2_1075;
	mul.wide.s32 	%rd304, %r579, 4;
	add.s64 	%rd305, %rd10, %rd304;
	ld.global.nc.f32 	%f5570, [%rd305];
	add.s64 	%rd306, %rd9, %rd304;
	ld.global.nc.f32 	%f5571, [%rd306];
	add.s64 	%rd307, %rd8, %rd304;
	ld.global.nc.f32 	%f5572, [%rd307];
	sub.f32 	%f2774, %f1, %f5570;
	sub.f32 	%f2775, %f2, %f5571;
	sub.f32 	%f2776, %f3, %f5572;
	mul.f32 	%f5573, %f2776, %f2776;
	fma.rn.f32 	%f5574, %f2775, %f2775, %f5573;
	fma.rn.f32 	%f2777, %f2774, %f2774, %f5574;
	setp.geu.f32 	%p149, %f2777, %f4;
	setp.leu.f32 	%p150, %f2777, 0f358637BD;
	or.pred  	%p151, %p149, %p150;
	@%p151 bra 	$L__BB2_1075;
	sqrt.rn.f32 	%f5575, %f2777;
	add.f32 	%f5576, %f2777, %f6;
	div.rn.f32 	%f5577, %f5, %f5576;
	ld.global.nc.f32 	%f5578, [%rd93];
	mul.wide.s32 	%rd308, %r579, 4;
	add.s64 	%rd309, %rd4, %rd308;
	ld.global.nc.f32 	%f5579, [%rd309];
	mul.f32 	%f5580, %f5578, %f5579;
	mul.f32 	%f5581, %f5577, %f5580;
	min.f32 	%f2779, %f5581, %f7;
	abs.f32 	%f5582, %f2779;
	setp.equ.f32 	%p152, %f5582, 0f7F800000;
	setp.leu.f32 	%p153, %f5575, 0f00000000;
	or.pred  	%p154, %p152, %p153;
	@%p154 bra 	$L__BB2_1075;
	div.rn.f32 	%f5583, %f2779, %f5575;
	fma.rn.f32 	%f10272, %f2774, %f5583, %f10272;
	fma.rn.f32 	%f10273, %f2775, %f5583, %f10273;
	fma.rn.f32 	%f10274, %f2776, %f5583, %f10274;
$L__BB2_1075:
	add.s32 	%r1413, %r1413, 4;
	add.s32 	%r1414, %r1414, 4;
	setp.ne.s32 	%p155, %r1414, 0;
	@%p155 bra 	$L__BB2_1059;
$L__BB2_1076:
	add.s32 	%r582, %r5, 1;
	setp.gt.s32 	%p156, %r5, -2;
	setp.lt.s32 	%p157, %r582, %r1116;
	and.pred  	%p158, %p156, %p157;
	setp.gt.s32 	%p159, %r6, 0;
	setp.gt.s32 	%p160, %r1117, -1;
	and.pred  	%p161, %p159, %p160;
	and.pred  	%p18, %p158, %p161;
	and.pred  	%p162, %p18, %p14;
	not.pred 	%p163, %p162;
	@%p163 bra 	$L__BB2_1113;
	add.s32 	%r1138, %r582, %r542;
	mul.wide.s32 	%rd310, %r1138, 4;
	add.s64 	%rd311, %rd7, %rd310;
	ld.global.nc.u32 	%r583, [%rd311];
	add.s64 	%rd312, %rd6, %rd310;
	ld.global.nc.u32 	%r584, [%rd312];
	setp.ge.s32 	%p164, %r583, %r584;
	@%p164 bra 	$L__BB2_1113;
	sub.s32 	%r1139, %r584, %r583;
	and.b32  	%r585, %r1139, 3;
	setp.eq.s32 	%p165, %r585, 0;
	mov.u32 	%r1416, %r583;
	@%p165 bra 	$L__BB2_1094;
	mul.wide.s32 	%rd313, %r583, 4;
	add.s64 	%rd100, %rd5, %rd313;
	ld.global.nc.u32 	%r586, [%rd100];
	setp.eq.s32 	%p166, %r4, %r586;
	@%p166 bra 	$L__BB2_1083;
	mul.wide.s32 	%rd314, %r586, 4;
	add.s64 	%rd315, %rd10, %rd314;
	ld.global.nc.f32 	%f5585, [%rd315];
	add.s64 	%rd316, %rd9, %rd314;
	ld.global.nc.f32 	%f5586, [%rd316];
	add.s64 	%rd317, %rd8, %rd314;
	ld.global.nc.f32 	%f5587, [%rd317];
	sub.f32 	%f2789, %f1, %f5585;
	sub.f32 	%f2790, %f2, %f5586;
	sub.f32 	%f2791, %f3, %f5587;
	mul.f32 	%f5588, %f2791, %f2791;
	fma.rn.f32 	%f5589, %f2790, %f2790, %f5588;
	fma.rn.f32 	%f2792, %f2789, %f2789, %f5589;
	setp.geu.f32 	%p167, %f2792, %f4;
	setp.leu.f32 	%p168, %f2792, 0f358637BD;
	or.pred  	%p169, %p167, %p168;
	@%p169 bra 	$L__BB2_1083;
	sqrt.rn.f32 	%f5590, %f2792;
	add.f32 	%f5591, %f2792, %f6;
	div.rn.f32 	%f5592, %f5, %f5591;
	ld.global.nc.f32 	%f5593, [%rd93];
	mul.wide.s32 	%rd318, %r586, 4;
	add.s64 	%rd319, %rd4, %rd318;
	ld.global.nc.f32 	%f5594, [%rd319];
	mul.f32 	%f5595, %f5593, %f5594;
	mul.f32 	%f5596, %f5592, %f5595;
	min.f32 	%f2794, %f5596, %f7;
	abs.f32 	%f5597, %f2794;
	setp.equ.f32 	%p170, %f5597, 0f7F800000;
	setp.leu.f32 	%p171, %f5590, 0f00000000;
	or.pred  	%p172, %p170, %p171;
	@%p172 bra 	$L__BB2_1083;
	div.rn.f32 	%f5598, %f2794, %f5590;
	fma.rn.f32 	%f10272, %f2789, %f5598, %f10272;
	fma.rn.f32 	%f10273, %f2790, %f5598, %f10273;
	fma.rn.f32 	%f10274, %f2791, %f5598, %f10274;
$L__BB2_1083:
	add.s32 	%r1416, %r583, 1;
	setp.eq.s32 	%p173, %r585, 1;
	@%p173 bra 	$L__BB2_1094;
	ld.global.nc.u32 	%r588, [%rd100+4];
	setp.eq.s32 	%p174, %r4, %r588;
	@%p174 bra 	$L__BB2_1088;
	mul.wide.s32 	%rd320, %r588, 4;
	add.s64 	%rd321, %rd10, %rd320;
	ld.global.nc.f32 	%f5599, [%rd321];
	add.s64 	%rd322, %rd9, %rd320;
	ld.global.nc.f32 	%f5600, [%rd322];
	add.s64 	%rd323, %rd8, %rd320;
	ld.global.nc.f32 	%f5601, [%rd323];
	sub.f32 	%f2801, %f1, %f5599;
	sub.f32 	%f2802, %f2, %f5600;
	sub.f32 	%f2803, %f3, %f5601;
	mul.f32 	%f5602, %f2803, %f2803;
	fma.rn.f32 	%f5603, %f2802, %f2802, %f5602;
	fma.rn.f32 	%f2804, %f2801, %f2801, %f5603;
	setp.geu.f32 	%p175, %f2804, %f4;
	setp.leu.f32 	%p176, %f2804, 0f358637BD;
	or.pred  	%p177, %p175, %p176;
	@%p177 bra 	$L__BB2_1088;
	sqrt.rn.f32 	%f5604, %f2804;
	add.f32 	%f5605, %f2804, %f6;
	div.rn.f32 	%f5606, %f5, %f5605;
	ld.global.nc.f32 	%f5607, [%rd93];
	mul.wide.s32 	%rd324, %r588, 4;
	add.s64 	%rd325, %rd4, %rd324;
	ld.global.nc.f32 	%f5608, [%rd325];
	mul.f32 	%f5609, %f5607, %f5608;
	mul.f32 	%f5610, %f5606, %f5609;
	min.f32 	%f2806, %f5610, %f7;
	abs.f32 	%f5611, %f2806;
	setp.equ.f32 	%p178, %f5611, 0f7F800000;
	setp.leu.f32 	%p179, %f5604, 0f00000000;
	or.pred  	%p180, %p178, %p179;
	@%p180 bra 	$L__BB2_1088;
	div.rn.f32 	%f5612, %f2806, %f5604;
	fma.rn.f32 	%f10272, %f2801, %f5612, %f10272;
	fma.rn.f32 	%f10273, %f2802, %f5612, %f10273;
	fma.rn.f32 	%f10274, %f2803, %f5612, %f10274;
$L__BB2_1088:
	add.s32 	%r1416, %r583, 2;
	setp.eq.s32 	%p181, %r585, 2;
	@%p181 bra 	$L__BB2_1094;
	ld.global.nc.u32 	%r590, [%rd100+8];
	setp.eq.s32 	%p182, %r4, %r590;
	@%p182 bra 	$L__BB2_1093;
	mul.wide.s32 	%rd326, %r590, 4;
	add.s64 	%rd327, %rd10, %rd326;
	ld.global.nc.f32 	%f5613, [%rd327];
	add.s64 	%rd328, %rd9, %rd326;
	ld.global.nc.f32 	%f5614, [%rd328];
	add.s64 	%rd329, %rd8, %rd326;
	ld.global.nc.f32 	%f5615, [%rd329];
	sub.f32 	%f2813, %f1, %f5613;
	sub.f32 	%f2814, %f2, %f5614;
	sub.f32 	%f2815, %f3, %f5615;
	mul.f32 	%f5616, %f2815, %f2815;
	fma.rn.f32 	%f5617, %f2814, %f2814, %f5616;
	fma.rn.f32 	%f2816, %f2813, %f2813, %f5617;
	setp.geu.f32 	%p183, %f2816, %f4;
	setp.leu.f32 	%p184, %f2816, 0f358637BD;
	or.pred  	%p185, %p183, %p184;
	@%p185 bra 	$L__BB2_1093;
	sqrt.rn.f32 	%f5618, %f2816;
	add.f32 	%f5619, %f2816, %f6;
	div.rn.f32 	%f5620, %f5, %f5619;
	ld.global.nc.f32 	%f5621, [%rd93];
	mul.wide.s32 	%rd330, %r590, 4;
	add.s64 	%rd331, %rd4, %rd330;
	ld.global.nc.f32 	%f5622, [%rd331];
	mul.f32 	%f5623, %f5621, %f5622;
	mul.f32 	%f5624, %f5620, %f5623;
	min.f32 	%f2818, %f5624, %f7;
	abs.f32 	%f5625, %f2818;
	setp.equ.f32 	%p186, %f5625, 0f7F800000;
	setp.leu.f32 	%p187, %f5618, 0f00000000;
	or.pred  	%p188, %p186, %p187;
	@%p188 bra 	$L__BB2_1093;
	div.rn.f32 	%f5626, %f2818, %f5618;
	fma.rn.f32 	%f10272, %f2813, %f5626, %f10272;
	fma.rn.f32 	%f10273, %f2814, %f5626, %f10273;
	fma.rn.f32 	%f10274, %f2815, %f5626, %f10274;
$L__BB2_1093:
	add.s32 	%r1416, %r583, 3;
$L__BB2_1094:
	sub.s32 	%r1140, %r583, %r584;
	setp.gt.u32 	%p189, %r1140, -4;
	@%p189 bra 	$L__BB2_1113;
	sub.s32 	%r1417, %r1416, %r584;
	add.s64 	%rd101, %rd5, 8;
$L__BB2_1096:
	mul.wide.s32 	%rd332, %r1416, 4;
	add.s64 	%rd102, %rd101, %rd332;
	ld.global.nc.u32 	%r596, [%rd102+-8];
	setp.eq.s32 	%p190, %r4, %r596;
	@%p190 bra 	$L__BB2_1100;
	mul.wide.s32 	%rd333, %r596, 4;
	add.s64 	%rd334, %rd10, %rd333;
	ld.global.nc.f32 	%f5627, [%rd334];
	add.s64 	%rd335, %rd9, %rd333;
	ld.global.nc.f32 	%f5628, [%rd335];
	add.s64 	%rd336, %rd8, %rd333;
	ld.global.nc.f32 	%f5629, [%rd336];
	sub.f32 	%f2834, %f1, %f5627;
	sub.f32 	%f2835, %f2, %f5628;
	sub.f32 	%f2836, %f3, %f5629;
	mul.f32 	%f5630, %f2836, %f2836;
	fma.rn.f32 	%f5631, %f2835, %f2835, %f5630;
	fma.rn.f32 	%f2837, %f2834, %f2834, %f5631;
	setp.geu.f32 	%p191, %f2837, %f4;
	setp.leu.f32 	%p192, %f2837, 0f358637BD;
	or.pred  	%p193, %p191, %p192;
	@%p193 bra 	$L__BB2_1100;
	sqrt.rn.f32 	%f5632, %f2837;
	add.f32 	%f5633, %f2837, %f6;
	div.rn.f32 	%f5634, %f5, %f5633;
	ld.global.nc.f32 	%f5635, [%rd93];
	mul.wide.s32 	%rd337, %r596, 4;
	add.s64 	%rd338, %rd4, %rd337;
	ld.global.nc.f32 	%f5636, [%rd338];
	mul.f32 	%f5637, %f5635, %f5636;
	mul.f32 	%f5638, %f5634, %f5637;
	min.f32 	%f2839, %f5638, %f7;
	abs.f32 	%f5639, %f2839;
	setp.equ.f32 	%p194, %f5639, 0f7F800000;
	setp.leu.f32 	%p195, %f5632, 0f00000000;
	or.pred  	%p196, %p194, %p195;
	@%p196 bra 	$L__BB2_1100;
	div.rn.f32 	%f5640, %f2839, %f5632;
	fma.rn.f32 	%f10272, %f2834, %f5640, %f10272;
	fma.rn.f32 	%f10273, %f2835, %f5640, %f10273;
	fma.rn.f32 	%f10274, %f2836, %f5640, %f10274;
$L__BB2_1100:
	ld.global.nc.u32 	%r597, [%rd102+-4];
	setp.eq.s32 	%p197, %r4, %r597;
	@%p197 bra 	$L__BB2_1104;
	mul.wide.s32 	%rd339, %r597, 4;
	add.s64 	%rd340, %rd10, %rd339;
	ld.global.nc.f32 	%f5641, [%rd340];
	add.s64 	%rd341, %rd9, %rd339;
	ld.global.nc.f32 	%f5642, [%rd341];
	add.s64 	%rd342, %rd8, %rd339;
	ld.global.nc.f32 	%f5643, [%rd342];
	sub.f32 	%f2846, %f1, %f5641;
	sub.f32 	%f2847, %f2, %f5642;
	sub.f32 	%f2848, %f3, %f5643;
	mul.f32 	%f5644, %f2848, %f2848;
	fma.rn.f32 	%f5645, %f2847, %f2847, %f5644;
	fma.rn.f32 	%f2849, %f2846, %f2846, %f5645;
	setp.geu.f32 	%p198, %f2849, %f4;
	setp.leu.f32 	%p199, %f2849, 0f358637BD;
	or.pred  	%p200, %p198, %p199;
	@%p200 bra 	$L__BB2_1104;
	sqrt.rn.f32 	%f5646, %f2849;
	add.f32 	%f5647, %f2849, %f6;
	div.rn.f32 	%f5648, %f5, %f5647;
	ld.global.nc.f32 	%f5649, [%rd93];
	mul.wide.s32 	%rd343, %r597, 4;
	add.s64 	%rd344, %rd4, %rd343;
	ld.global.nc.f32 	%f5650, [%rd344];
	mul.f32 	%f5651, %f5649, %f5650;
	mul.f32 	%f5652, %f5648, %f5651;
	min.f32 	%f2851, %f5652, %f7;
	abs.f32 	%f5653, %f2851;
	setp.equ.f32 	%p201, %f5653, 0f7F800000;
	setp.leu.f32 	%p202, %f5646, 0f00000000;
	or.pred  	%p203, %p201, %p202;
	@%p203 bra 	$L__BB2_1104;
	div.rn.f32 	%f5654, %f2851, %f5646;
	fma.rn.f32 	%f10272, %f2846, %f5654, %f10272;
	fma.rn.f32 	%f10273, %f2847, %f5654, %f10273;
	fma.rn.f32 	%f10274, %f2848, %f5654, %f10274;
$L__BB2_1104:
	ld.global.nc.u32 	%r598, [%rd102];
	setp.eq.s32 	%p204, %r4, %r598;
	@%p204 bra 	$L__BB2_1108;
	mul.wide.s32 	%rd345, %r598, 4;
	add.s64 	%rd346, %rd10, %rd345;
	ld.global.nc.f32 	%f5655, [%rd346];
	add.s64 	%rd347, %rd9, %rd345;
	ld.global.nc.f32 	%f5656, [%rd347];
	add.s64 	%rd348, %rd8, %rd345;
	ld.global.nc.f32 	%f5657, [%rd348];
	sub.f32 	%f2858, %f1, %f5655;
	sub.f32 	%f2859, %f2, %f5656;
	sub.f32 	%f2860, %f3, %f5657;
	mul.f32 	%f5658, %f2860, %f2860;
	fma.rn.f32 	%f5659, %f2859, %f2859, %f5658;
	fma.rn.f32 	%f2861, %f2858, %f2858, %f5659;
	setp.geu.f32 	%p205, %f2861, %f4;
	setp.leu.f32 	%p206, %f2861, 0f358637BD;
	or.pred  	%p207, %p205, %p206;
	@%p207 bra 	$L__BB2_1108;
	sqrt.rn.f32 	%f5660, %f2861;
	add.f32 	%f5661, %f2861, %f6;
	div.rn.f32 	%f5662, %f5, %f5661;
	ld.global.nc.f32 	%f5663, [%rd93];
	mul.wide.s32 	%rd349, %r598, 4;
	add.s64 	%rd350, %rd4, %rd349;
	ld.global.nc.f32 	%f5664, [%rd350];
	mul.f32 	%f5665, %f5663, %f5664;
	mul.f32 	%f5666, %f5662, %f5665;
	min.f32 	%f2863, %f5666, %f7;
	abs.f32 	%f5667, %f2863;
	setp.equ.f32 	%p208, %f5667, 0f7F800000;
	setp.leu.f32 	%p209, %f5660, 0f00000000;
	or.pred  	%p210, %p208, %p209;
	@%p210 bra 	$L__BB2_1108;
	div.rn.f32 	%f5668, %f2863, %f5660;
	fma.rn.f32 	%f10272, %f2858, %f5668, %f10272;
	fma.rn.f32 	%f10273, %f2859, %f5668, %f10273;
	fma.rn.f32 	%f10274, %f2860, %f5668, %f10274;
$L__BB2_1108:
	ld.global.nc.u32 	%r599, [%rd102+4];
	setp.eq.s32 	%p211, %r4, %r599;
	@%p211 bra 	$L__BB2_1112;
	mul.wide.s32 	%rd351, %r599, 4;
	add.s64 	%rd352, %rd10, %rd351;
	ld.global.nc.f32 	%f5669, [%rd352];
	add.s64 	%rd353, %rd9, %rd351;
	ld.global.nc.f32 	%f5670, [%rd353];
	add.s64 	%rd354, %rd8, %rd351;
	ld.global.nc.f32 	%f5671, [%rd354];
	sub.f32 	%f2870, %f1, %f5669;
	sub.f32 	%f2871, %f2, %f5670;
	sub.f32 	%f2872, %f3, %f5671;
	mul.f32 	%f5672, %f2872, %f2872;
	fma.rn.f32 	%f5673, %f2871, %f2871, %f5672;
	fma.rn.f32 	%f2873, %f2870, %f2870, %f5673;
	setp.geu.f32 	%p212, %f2873, %f4;
	setp.leu.f32 	%p213, %f2873, 0f358637BD;
	or.pred  	%p214, %p212, %p213;
	@%p214 bra 	$L__BB2_1112;
	sqrt.rn.f32 	%f5674, %f2873;
	add.f32 	%f5675, %f2873, %f6;
	div.rn.f32 	%f5676, %f5, %f5675;
	ld.global.nc.f32 	%f5677, [%rd93];
	mul.wide.s32 	%rd355, %r599, 4;
	add.s64 	%rd356, %rd4, %rd355;
	ld.global.nc.f32 	%f5678, [%rd356];
	mul.f32 	%f5679, %f5677, %f5678;
	mul.f32 	%f5680, %f5676, %f5679;
	min.f32 	%f2875, %f5680, %f7;
	abs.f32 	%f5681, %f2875;
	setp.equ.f32 	%p215, %f5681, 0f7F800000;
	setp.leu.f32 	%p216, %f5674, 0f00000000;
	or.pred  	%p217, %p215, %p216;
	@%p217 bra 	$L__BB2_1112;
	div.rn.f32 	%f5682, %f2875, %f5674;
	fma.rn.f32 	%f10272, %f2870, %f5682, %f10272;
	fma.rn.f32 	%f10273, %f2871, %f5682, %f10273;
	fma.rn.f32 	%f10274, %f2872, %f5682, %f10274;
$L__BB2_1112:
	add.s32 	%r1416, %r1416, 4;
	add.s32 	%r1417, %r1417, 4;
	setp.ne.s32 	%p218, %r1417, 0;
	@%p218 bra 	$L__BB2_1096;
$L__BB2_1113:
	or.b32  	%r602, %r6, %r1117;
	setp.gt.s32 	%p219, %r602, -1;
	mul.lo.s32 	%r603, %r1131, %r1116;
	setp.gt.s32 	%p220, %r5, 0;
	setp.gt.s32 	%p221, %r1116, -1;
	and.pred  	%p222, %p220, %p221;
	and.pred  	%p19, %p222, %p219;
	setp.gt.s32 	%p223, %r7, 0;
	setp.le.s32 	%p224, %r7, %r1118;
	and.pred  	%p225, %p223, %p224;
	and.pred  	%p226, %p19, %p225;
	not.pred 	%p227, %p226;
	@%p227 bra 	$L__BB2_1150;
	add.s32 	%r1142, %r539, %r603;
	mul.wide.s32 	%rd357, %r1142, 4;
	add.s64 	%rd358, %rd7, %rd357;
	ld.global.nc.u32 	%r604, [%rd358];
	add.s64 	%rd359, %rd6, %rd357;
	ld.global.nc.u32 	%r605, [%rd359];
	setp.ge.s32 	%p228, %r604, %r605;
	@%p228 bra 	$L__BB2_1150;
	sub.s32 	%r1143, %r605, %r604;
	and.b32  	%r606, %r1143, 3;
	setp.eq.s32 	%p229, %r606, 0;
	mov.u32 	%r1419, %r604;
	@%p229 bra 	$L__BB2_1131;
	mul.wide.s32 	%rd360, %r604, 4;
	add.s64 	%rd103, %rd5, %rd360;
	ld.global.nc.u32 	%r607, [%rd103];
	setp.eq.s32 	%p230, %r4, %r607;
	@%p230 bra 	$L__BB2_1120;
	mul.wide.s32 	%rd361, %r607, 4;
	add.s64 	%rd362, %rd10, %rd361;
	ld.global.nc.f32 	%f5684, [%rd362];
	add.s64 	%rd363, %rd9, %rd361;
	ld.global.nc.f32 	%f5685, [%rd363];
	add.s64 	%rd364, %rd8, %rd361;
	ld.global.nc.f32 	%f5686, [%rd364];
	sub.f32 	%f2885, %f1, %f5684;
	sub.f32 	%f2886, %f2, %f5685;
	sub.f32 	%f2887, %f3, %f5686;
	mul.f32 	%f5687, %f2887, %f2887;
	fma.rn.f32 	%f5688, %f2886, %f2886, %f5687;
	fma.rn.f32 	%f2888, %f2885, %f2885, %f5688;
	setp.geu.f32 	%p231, %f2888, %f4;
	setp.leu.f32 	%p232, %f2888, 0f358637BD;
	or.pred  	%p233, %p231, %p232;
	@%p233 bra 	$L__BB2_1120;
	sqrt.rn.f32 	%f5689, %f2888;
	add.f32 	%f5690, %f2888, %f6;
	div.rn.f32 	%f5691, %f5, %f5690;
	ld.global.nc.f32 	%f5692, [%rd93];
	mul.wide.s32 	%rd365, %r607, 4;
	add.s64 	%rd366, %rd4, %rd365;
	ld.global.nc.f32 	%f5693, [%rd366];
	mul.f32 	%f5694, %f5692, %f5693;
	mul.f32 	%f5695, %f5691, %f5694;
	min.f32 	%f2890, %f5695, %f7;
	abs.f32 	%f5696, %f2890;
	setp.equ.f32 	%p234, %f5696, 0f7F800000;
	setp.leu.f32 	%p235, %f5689, 0f00000000;
	or.pred  	%p236, %p234, %p235;
	@%p236 bra 	$L__BB2_1120;
	div.rn.f32 	%f5697, %f2890, %f5689;
	fma.rn.f32 	%f10272, %f2885, %f5697, %f10272;
	fma.rn.f32 	%f10273, %f2886, %f5697, %f10273;
	fma.rn.f32 	%f10274, %f2887, %f5697, %f10274;
$L__BB2_1120:
	add.s32 	%r1419, %r604, 1;
	setp.eq.s32 	%p237, %r606, 1;
	@%p237 bra 	$L__BB2_1131;
	ld.global.nc.u32 	%r609, [%rd103+4];
	setp.eq.s32 	%p238, %r4, %r609;
	@%p238 bra 	$L__BB2_1125;
	mul.wide.s32 	%rd367, %r609, 4;
	add.s64 	%rd368, %rd10, %rd367;
	ld.global.nc.f32 	%f5698, [%rd368];
	add.s64 	%rd369, %rd9, %rd367;
	ld.global.nc.f32 	%f5699, [%rd369];
	add.s64 	%rd370, %rd8, %rd367;
	ld.global.nc.f32 	%f5700, [%rd370];
	sub.f32 	%f2897, %f1, %f5698;
	sub.f32 	%f2898, %f2, %f5699;
	sub.f32 	%f2899, %f3, %f5700;
	mul.f32 	%f5701, %f2899, %f2899;
	fma.rn.f32 	%f5702, %f2898, %f2898, %f5701;
	fma.rn.f32 	%f2900, %f2897, %f2897, %f5702;
	setp.geu.f32 	%p239, %f2900, %f4;
	setp.leu.f32 	%p240, %f2900, 0f358637BD;
	or.pred  	%p241, %p239, %p240;
	@%p241 bra 	$L__BB2_1125;
	sqrt.rn.f32 	%f5703, %f2900;
	add.f32 	%f5704, %f2900, %f6;
	div.rn.f32 	%f5705, %f5, %f5704;
	ld.global.nc.f32 	%f5706, [%rd93];
	mul.wide.s32 	%rd371, %r609, 4;
	add.s64 	%rd372, %rd4, %rd371;
	ld.global.nc.f32 	%f5707, [%rd372];
	mul.f32 	%f5708, %f5706, %f5707;
	mul.f32 	%f5709, %f5705, %f5708;
	min.f32 	%f2902, %f5709, %f7;
	abs.f32 	%f5710, %f2902;
	setp.equ.f32 	%p242, %f5710, 0f7F800000;
	setp.leu.f32 	%p243, %f5703, 0f00000000;
	or.pred  	%p244, %p242, %p243;
	@%p244 bra 	$L__BB2_1125;
	div.rn.f32 	%f5711, %f2902, %f5703;
	fma.rn.f32 	%f10272, %f2897, %f5711, %f10272;
	fma.rn.f32 	%f10273, %f2898, %f5711, %f10273;
	fma.rn.f32 	%f10274, %f2899, %f5711, %f10274;
$L__BB2_1125:
	add.s32 	%r1419, %r604, 2;
	setp.eq.s32 	%p245, %r606, 2;
	@%p245 bra 	$L__BB2_1131;
	ld.global.nc.u32 	%r611, [%rd103+8];
	setp.eq.s32 	%p246, %r4, %r611;
	@%p246 bra 	$L__BB2_1130;
	mul.wide.s32 	%rd373, %r611, 4;
	add.s64 	%rd374, %rd10, %rd373;
	ld.global.nc.f32 	%f5712, [%rd374];
	add.s64 	%rd375, %rd9, %rd373;
	ld.global.nc.f32 	%f5713, [%rd375];
	add.s64 	%rd376, %rd8, %rd373;
	ld.global.nc.f32 	%f5714, [%rd376];
	sub.f32 	%f2909, %f1, %f5712;
	sub.f32 	%f2910, %f2, %f5713;
	sub.f32 	%f2911, %f3, %f5714;
	mul.f32 	%f5715, %f2911, %f2911;
	fma.rn.f32 	%f5716, %f2910, %f2910, %f5715;
	fma.rn.f32 	%f2912, %f2909, %f2909, %f5716;
	setp.geu.f32 	%p247, %f2912, %f4;
	setp.leu.f32 	%p248, %f2912, 0f358637BD;
	or.pred  	%p249, %p247, %p248;
	@%p249 bra 	$L__BB2_1130;
	sqrt.rn.f32 	%f5717, %f2912;
	add.f32 	%f5718, %f2912, %f6;
	div.rn.f32 	%f5719, %f5, %f5718;
	ld.global.nc.f32 	%f5720, [%rd93];
	mul.wide.s32 	%rd377, %r611, 4;
	add.s64 	%rd378, %rd4, %rd377;
	ld.global.nc.f32 	%f5721, [%rd378];
	mul.f32 	%f5722, %f5720, %f5721;
	mul.f32 	%f5723, %f5719, %f5722;
	min.f32 	%f2914, %f5723, %f7;
	abs.f32 	%f5724, %f2914;
	setp.equ.f32 	%p250, %f5724, 0f7F800000;
	setp.leu.f32 	%p251, %f5717, 0f00000000;
	or.pred  	%p252, %p250, %p251;
	@%p252 bra 	$L__BB2_1130;
	div.rn.f32 	%f5725, %f2914, %f5717;
	fma.rn.f32 	%f10272, %f2909, %f5725, %f10272;
	fma.rn.f32 	%f10273, %f2910, %f5725, %f10273;
	fma.rn.f32 	%f10274, %f2911, %f5725, %f10274;
$L__BB2_1130:
	add.s32 	%r1419, %r604, 3;
$L__BB2_1131:
	sub.s32 	%r1144, %r604, %r605;
	setp.gt.u32 	%p253, %r1144, -4;
	@%p253 bra 	$L__BB2_1150;
	sub.s32 	%r1420, %r1419, %r605;
	add.s64 	%rd104, %rd5, 8;
$L__BB2_1133:
	mul.wide.s32 	%rd379, %r1419, 4;
	add.s64 	%rd105, %rd104, %rd379;
	ld.global.nc.u32 	%r617, [%rd105+-8];
	setp.eq.s32 	%p254, %r4, %r617;
	@%p254 bra 	$L__BB2_1137;
	mul.wide.s32 	%rd380, %r617, 4;
	add.s64 	%rd381, %rd10, %rd380;
	ld.global.nc.f32 	%f5726, [%rd381];
	add.s64 	%rd382, %rd9, %rd380;
	ld.global.nc.f32 	%f5727, [%rd382];
	add.s64 	%rd383, %rd8, %rd380;
	ld.global.nc.f32 	%f5728, [%rd383];
	sub.f32 	%f2930, %f1, %f5726;
	sub.f32 	%f2931, %f2, %f5727;
	sub.f32 	%f2932, %f3, %f5728;
	mul.f32 	%f5729, %f2932, %f2932;
	fma.rn.f32 	%f5730, %f2931, %f2931, %f5729;
	fma.rn.f32 	%f2933, %f2930, %f2930, %f5730;
	setp.geu.f32 	%p255, %f2933, %f4;
	setp.leu.f32 	%p256, %f2933, 0f358637BD;
	or.pred  	%p257, %p255, %p256;
	@%p257 bra 	$L__BB2_1137;
	sqrt.rn.f32 	%f5731, %f2933;
	add.f32 	%f5732, %f2933, %f6;
	div.rn.f32 	%f5733, %f5, %f5732;
	ld.global.nc.f32 	%f5734, [%rd93];
	mul.wide.s32 	%rd384, %r617, 4;
	add.s64 	%rd385, %rd4, %rd384;
	ld.global.nc.f32 	%f5735, [%rd385];
	mul.f32 	%f5736, %f5734, %f5735;
	mul.f32 	%f5737, %f5733, %f5736;
	min.f32 	%f2935, %f5737, %f7;
	abs.f32 	%f5738, %f2935;
	setp.equ.f32 	%p258, %f5738, 0f7F800000;
	setp.leu.f32 	%p259, %f5731, 0f00000000;
	or.pred  	%p260, %p258, %p259;
	@%p260 bra 	$L__BB2_1137;
	div.rn.f32 	%f5739, %f2935, %f5731;
	fma.rn.f32 	%f10272, %f2930, %f5739, %f10272;
	fma.rn.f32 	%f10273, %f2931, %f5739, %f10273;
	fma.rn.f32 	%f10274, %f2932, %f5739, %f10274;
$L__BB2_1137:
	ld.global.nc.u32 	%r618, [%rd105+-4];
	setp.eq.s32 	%p261, %r4, %r618;
	@%p261 bra 	$L__BB2_1141;
	mul.wide.s32 	%rd386, %r618, 4;
	add.s64 	%rd387, %rd10, %rd386;
	ld.global.nc.f32 	%f5740, [%rd387];
	add.s64 	%rd388, %rd9, %rd386;
	ld.global.nc.f32 	%f5741, [%rd388];
	add.s64 	%rd389, %rd8, %rd386;
	ld.global.nc.f32 	%f5742, [%rd389];
	sub.f32 	%f2942, %f1, %f5740;
	sub.f32 	%f2943, %f2, %f5741;
	sub.f32 	%f2944, %f3, %f5742;
	mul.f32 	%f5743, %f2944, %f2944;
	fma.rn.f32 	%f5744, %f2943, %f2943, %f5743;
	fma.rn.f32 	%f2945, %f2942, %f2942, %f5744;
	setp.geu.f32 	%p262, %f2945, %f4;
	setp.leu.f32 	%p263, %f2945, 0f358637BD;
	or.pred  	%p264, %p262, %p263;
	@%p264 bra 	$L__BB2_1141;
	sqrt.rn.f32 	%f5745, %f2945;
	add.f32 	%f5746, %f2945, %f6;
	div.rn.f32 	%f5747, %f5, %f5746;
	ld.global.nc.f32 	%f5748, [%rd93];
	mul.wide.s32 	%rd390, %r618, 4;
	add.s64 	%rd391, %rd4, %rd390;
	ld.global.nc.f32 	%f5749, [%rd391];
	mul.f32 	%f5750, %f5748, %f5749;
	mul.f32 	%f5751, %f5747, %f5750;
	min.f32 	%f2947, %f5751, %f7;
	abs.f32 	%f5752, %f2947;
	setp.equ.f32 	%p265, %f5752, 0f7F800000;
	setp.leu.f32 	%p266, %f5745, 0f00000000;
	or.pred  	%p267, %p265, %p266;
	@%p267 bra 	$L__BB2_1141;
	div.rn.f32 	%f5753, %f2947, %f5745;
	fma.rn.f32 	%f10272, %f2942, %f5753, %f10272;
	fma.rn.f32 	%f10273, %f2943, %f5753, %f10273;
	fma.rn.f32 	%f10274, %f2944, %f5753, %f10274;
$L__BB2_1141:
	ld.global.nc.u32 	%r619, [%rd105];
	setp.eq.s32 	%p268, %r4, %r619;
	@%p268 bra 	$L__BB2_1145;
	mul.wide.s32 	%rd392, %r619, 4;
	add.s64 	%rd393, %rd10, %rd392;
	ld.global.nc.f32 	%f5754, [%rd393];
	add.s64 	%rd394, %rd9, %rd392;
	ld.global.nc.f32 	%f5755, [%rd394];
	add.s64 	%rd395, %rd8, %rd392;
	ld.global.nc.f32 	%f5756, [%rd395];
	sub.f32 	%f2954, %f1, %f5754;
	sub.f32 	%f2955, %f2, %f5755;
	sub.f32 	%f2956, %f3, %f5756;
	mul.f32 	%f5757, %f2956, %f2956;
	fma.rn.f32 	%f5758, %f2955, %f2955, %f5757;
	fma.rn.f32 	%f2957, %f2954, %f2954, %f5758;
	setp.geu.f32 	%p269, %f2957, %f4;
	setp.leu.f32 	%p270, %f2957, 0f358637BD;
	or.pred  	%p271, %p269, %p270;
	@%p271 bra 	$L__BB2_1145;
	sqrt.rn.f32 	%f5759, %f2957;
	add.f32 	%f5760, %f2957, %f6;
	div.rn.f32 	%f5761, %f5, %f5760;
	ld.global.nc.f32 	%f5762, [%rd93];
	mul.wide.s32 	%rd396, %r619, 4;
	add.s64 	%rd397, %rd4, %rd396;
	ld.global.nc.f32 	%f5763, [%rd397];
	mul.f32 	%f5764, %f5762, %f5763;
	mul.f32 	%f5765, %f5761, %f5764;
	min.f32 	%f2959, %f5765, %f7;
	abs.f32 	%f5766, %f2959;
	setp.equ.f32 	%p272, %f5766, 0f7F800000;
	setp.leu.f32 	%p273, %f5759, 0f00000000;
	or.pred  	%p274, %p272, %p273;
	@%p274 bra 	$L__BB2_1145;
	div.rn.f32 	%f5767, %f2959, %f5759;
	fma.rn.f32 	%f10272, %f2954, %f5767, %f10272;
	fma.rn.f32 	%f10273, %f2955, %f5767, %f10273;
	fma.rn.f32 	%f10274, %f2956, %f5767, %f10274;
$L__BB2_1145:
	ld.global.nc.u32 	%r620, [%rd105+4];
	setp.eq.s32 	%p275, %r4, %r620;
	@%p275 bra 	$L__BB2_1149;
	mul.wide.s32 	%rd398, %r620, 4;
	add.s64 	%rd399, %rd10, %rd398;
	ld.global.nc.f32 	%f5768, [%rd399];
	add.s64 	%rd400, %rd9, %rd398;
	ld.global.nc.f32 	%f5769, [%rd400];
	add.s64 	%rd401, %rd8, %rd398;
	ld.global.nc.f32 	%f5770, [%rd401];
	sub.f32 	%f2966, %f1, %f5768;
	sub.f32 	%f2967, %f2, %f5769;
	sub.f32 	%f2968, %f3, %f5770;
	mul.f32 	%f5771, %f2968, %f2968;
	fma.rn.f32 	%f5772, %f2967, %f2967, %f5771;
	fma.rn.f32 	%f2969, %f2966, %f2966, %f5772;
	setp.geu.f32 	%p276, %f2969, %f4;
	setp.leu.f32 	%p277, %f2969, 0f358637BD;
	or.pred  	%p278, %p276, %p277;
	@%p278 bra 	$L__BB2_1149;
	sqrt.rn.f32 	%f5773, %f2969;
	add.f32 	%f5774, %f2969, %f6;
	div.rn.f32 	%f5775, %f5, %f5774;
	ld.global.nc.f32 	%f5776, [%rd93];
	mul.wide.s32 	%rd402, %r620, 4;
	add.s64 	%rd403, %rd4, %rd402;
	ld.global.nc.f32 	%f5777, [%rd403];
	mul.f32 	%f5778, %f5776, %f5777;
	mul.f32 	%f5779, %f5775, %f5778;
	min.f32 	%f2971, %f5779, %f7;
	abs.f32 	%f5780, %f2971;
	setp.equ.f32 	%p279, %f5780, 0f7F800000;
	setp.leu.f32 	%p280, %f5773, 0f00000000;
	or.pred  	%p281, %p279, %p280;
	@%p281 bra 	$L__BB2_1149;
	div.rn.f32 	%f5781, %f2971, %f5773;
	fma.rn.f32 	%f10272, %f2966, %f5781, %f10272;
	fma.rn.f32 	%f10273, %f2967, %f5781, %f10273;
	fma.rn.f32 	%f10274, %f2968, %f5781, %f10274;
$L__BB2_1149:
	add.s32 	%r1419, %r1419, 4;
	add.s32 	%r1420, %r1420, 4;
	setp.ne.s32 	%p282, %r1420, 0;
	@%p282 bra 	$L__BB2_1133;
$L__BB2_1150:
	or.b32  	%r1145, %r562, %r602;
	setp.gt.s32 	%p20, %r1145, -1;
	setp.lt.s32 	%p283, %r1145, 0;
	setp.lt.s32 	%p284, %r7, 1;
	setp.gt.s32 	%p285, %r7, %r1118;
	or.pred  	%p286, %p284, %p283;
	or.pred  	%p287, %p286, %p285;
	@%p287 bra 	$L__BB2_1187;
	add.s32 	%r1146, %r5, %r603;
	mul.wide.s32 	%rd404, %r1146, 4;
	add.s64 	%rd405, %rd7, %rd404;
	ld.global.nc.u32 	%r623, [%rd405];
	add.s64 	%rd406, %rd6, %rd404;
	ld.global.nc.u32 	%r624, [%rd406];
	setp.ge.s32 	%p288, %r623, %r624;
	@%p288 bra 	$L__BB2_1187;
	sub.s32 	%r1147, %r624, %r623;
	and.b32  	%r625, %r1147, 3;
	setp.eq.s32 	%p289, %r625, 0;
	mov.u32 	%r1422, %r623;
	@%p289 bra 	$L__BB2_1168;
	mul.wide.s32 	%rd407, %r623, 4;
	add.s64 	%rd106, %rd5, %rd407;
	ld.global.nc.u32 	%r626, [%rd106];
	setp.eq.s32 	%p290, %r4, %r626;
	@%p290 bra 	$L__BB2_1157;
	mul.wide.s32 	%rd408, %r626, 4;
	add.s64 	%rd409, %rd10, %rd408;
	ld.global.nc.f32 	%f5783, [%rd409];
	add.s64 	%rd410, %rd9, %rd408;
	ld.global.nc.f32 	%f5784, [%rd410];
	add.s64 	%rd411, %rd8, %rd408;
	ld.global.nc.f32 	%f5785, [%rd411];
	sub.f32 	%f2981, %f1, %f5783;
	sub.f32 	%f2982, %f2, %f5784;
	sub.f32 	%f2983, %f3, %f5785;
	mul.f32 	%f5786, %f2983, %f2983;
	fma.rn.f32 	%f5787, %f2982, %f2982, %f5786;
	fma.rn.f32 	%f2984, %f2981, %f2981, %f5787;
	setp.geu.f32 	%p291, %f2984, %f4;
	setp.leu.f32 	%p292, %f2984, 0f358637BD;
	or.pred  	%p293, %p291, %p292;
	@%p293 bra 	$L__BB2_1157;
	sqrt.rn.f32 	%f5788, %f2984;
	add.f32 	%f5789, %f2984, %f6;
	div.rn.f32 	%f5790, %f5, %f5789;
	ld.global.nc.f32 	%f5791, [%rd93];
	mul.wide.s32 	%rd412, %r626, 4;
	add.s64 	%rd413, %rd4, %rd412;
	ld.global.nc.f32 	%f5792, [%rd413];
	mul.f32 	%f5793, %f5791, %f5792;
	mul.f32 	%f5794, %f5790, %f5793;
	min.f32 	%f2986, %f5794, %f7;
	abs.f32 	%f5795, %f2986;
	setp.equ.f32 	%p294, %f5795, 0f7F800000;
	setp.leu.f32 	%p295, %f5788, 0f00000000;
	or.pred  	%p296, %p294, %p295;
	@%p296 bra 	$L__BB2_1157;
	div.rn.f32 	%f5796, %f2986, %f5788;
	fma.rn.f32 	%f10272, %f2981, %f5796, %f10272;
	fma.rn.f32 	%f10273, %f2982, %f5796, %f10273;
	fma.rn.f32 	%f10274, %f2983, %f5796, %f10274;
$L__BB2_1157:
	add.s32 	%r1422, %r623, 1;
	setp.eq.s32 	%p297, %r625, 1;
	@%p297 bra 	$L__BB2_1168;
	ld.global.nc.u32 	%r628, [%rd106+4];
	setp.eq.s32 	%p298, %r4, %r628;
	@%p298 bra 	$L__BB2_1162;
	mul.wide.s32 	%rd414, %r628, 4;
	add.s64 	%rd415, %rd10, %rd414;
	ld.global.nc.f32 	%f5797, [%rd415];
	add.s64 	%rd416, %rd9, %rd414;
	ld.global.nc.f32 	%f5798, [%rd416];
	add.s64 	%rd417, %rd8, %rd414;
	ld.global.nc.f32 	%f5799, [%rd417];
	sub.f32 	%f2993, %f1, %f5797;
	sub.f32 	%f2994, %f2, %f5798;
	sub.f32 	%f2995, %f3, %f5799;
	mul.f32 	%f5800, %f2995, %f2995;
	fma.rn.f32 	%f5801, %f2994, %f2994, %f5800;
	fma.rn.f32 	%f2996, %f2993, %f2993, %f5801;
	setp.geu.f32 	%p299, %f2996, %f4;
	setp.leu.f32 	%p300, %f2996, 0f358637BD;
	or.pred  	%p301, %p299, %p300;
	@%p301 bra 	$L__BB2_1162;
	sqrt.rn.f32 	%f5802, %f2996;
	add.f32 	%f5803, %f2996, %f6;
	div.rn.f32 	%f5804, %f5, %f5803;
	ld.global.nc.f32 	%f5805, [%rd93];
	mul.wide.s32 	%rd418, %r628, 4;
	add.s64 	%rd419, %rd4, %rd418;
	ld.global.nc.f32 	%f5806, [%rd419];
	mul.f32 	%f5807, %f5805, %f5806;
	mul.f32 	%f5808, %f5804, %f5807;
	min.f32 	%f2998, %f5808, %f7;
	abs.f32 	%f5809, %f2998;
	setp.equ.f32 	%p302, %f5809, 0f7F800000;
	setp.leu.f32 	%p303, %f5802, 0f00000000;
	or.pred  	%p304, %p302, %p303;
	@%p304 bra 	$L__BB2_1162;
	div.rn.f32 	%f5810, %f2998, %f5802;
	fma.rn.f32 	%f10272, %f2993, %f5810, %f10272;
	fma.rn.f32 	%f10273, %f2994, %f5810, %f10273;
	fma.rn.f32 	%f10274, %f2995, %f5810, %f10274;
$L__BB2_1162:
	add.s32 	%r1422, %r623, 2;
	setp.eq.s32 	%p305, %r625, 2;
	@%p305 bra 	$L__BB2_1168;
	ld.global.nc.u32 	%r630, [%rd106+8];
	setp.eq.s32 	%p306, %r4, %r630;
	@%p306 bra 	$L__BB2_1167;
	mul.wide.s32 	%rd420, %r630, 4;
	add.s64 	%rd421, %rd10, %rd420;
	ld.global.nc.f32 	%f5811, [%rd421];
	add.s64 	%rd422, %rd9, %rd420;
	ld.global.nc.f32 	%f5812, [%rd422];
	add.s64 	%rd423, %rd8, %rd420;
	ld.global.nc.f32 	%f5813, [%rd423];
	sub.f32 	%f3005, %f1, %f5811;
	sub.f32 	%f3006, %f2, %f5812;
	sub.f32 	%f3007, %f3, %f5813;
	mul.f32 	%f5814, %f3007, %f3007;
	fma.rn.f32 	%f5815, %f3006, %f3006, %f5814;
	fma.rn.f32 	%f3008, %f3005, %f3005, %f5815;
	setp.geu.f32 	%p307, %f3008, %f4;
	setp.leu.f32 	%p308, %f3008, 0f358637BD;
	or.pred  	%p309, %p307, %p308;
	@%p309 bra 	$L__BB2_1167;
	sqrt.rn.f32 	%f5816, %f3008;
	add.f32 	%f5817, %f3008, %f6;
	div.rn.f32 	%f5818, %f5, %f5817;
	ld.global.nc.f32 	%f5819, [%rd93];
	mul.wide.s32 	%rd424, %r630, 4;
	add.s64 	%rd425, %rd4, %rd424;
	ld.global.nc.f32 	%f5820, [%rd425];
	mul.f32 	%f5821, %f5819, %f5820;
	mul.f32 	%f5822, %f5818, %f5821;
	min.f32 	%f3010, %f5822, %f7;
	abs.f32 	%f5823, %f3010;
	setp.equ.f32 	%p310, %f5823, 0f7F800000;
	setp.leu.f32 	%p311, %f5816, 0f00000000;
	or.pred  	%p312, %p310, %p311;
	@%p312 bra 	$L__BB2_1167;
	div.rn.f32 	%f5824, %f3010, %f5816;
	fma.rn.f32 	%f10272, %f3005, %f5824, %f10272;
	fma.rn.f32 	%f10273, %f3006, %f5824, %f10273;
	fma.rn.f32 	%f10274, %f3007, %f5824, %f10274;
$L__BB2_1167:
	add.s32 	%r1422, %r623, 3;
$L__BB2_1168:
	sub.s32 	%r1148, %r623, %r624;
	setp.gt.u32 	%p313, %r1148, -4;
	@%p313 bra 	$L__BB2_1187;
	sub.s32 	%r1423, %r1422, %r624;
	add.s64 	%rd107, %rd5, 8;
$L__BB2_1170:
	mul.wide.s32 	%rd426, %r1422, 4;
	add.s64 	%rd108, %rd107, %rd426;
	ld.global.nc.u32 	%r636, [%rd108+-8];
	setp.eq.s32 	%p314, %r4, %r636;
	@%p314 bra 	$L__BB2_1174;
	mul.wide.s32 	%rd427, %r636, 4;
	add.s64 	%rd428, %rd10, %rd427;
	ld.global.nc.f32 	%f5825, [%rd428];
	add.s64 	%rd429, %rd9, %rd427;
	ld.global.nc.f32 	%f5826, [%rd429];
	add.s64 	%rd430, %rd8, %rd427;
	ld.global.nc.f32 	%f5827, [%rd430];
	sub.f32 	%f3026, %f1, %f5825;
	sub.f32 	%f3027, %f2, %f5826;
	sub.f32 	%f3028, %f3, %f5827;
	mul.f32 	%f5828, %f3028, %f3028;
	fma.rn.f32 	%f5829, %f3027, %f3027, %f5828;
	fma.rn.f32 	%f3029, %f3026, %f3026, %f5829;
	setp.geu.f32 	%p315, %f3029, %f4;
	setp.leu.f32 	%p316, %f3029, 0f358637BD;
	or.pred  	%p317, %p315, %p316;
	@%p317 bra 	$L__BB2_1174;
	sqrt.rn.f32 	%f5830, %f3029;
	add.f32 	%f5831, %f3029, %f6;
	div.rn.f32 	%f5832, %f5, %f5831;
	ld.global.nc.f32 	%f5833, [%rd93];
	mul.wide.s32 	%rd431, %r636, 4;
	add.s64 	%rd432, %rd4, %rd431;
	ld.global.nc.f32 	%f5834, [%rd432];
	mul.f32 	%f5835, %f5833, %f5834;
	mul.f32 	%f5836, %f5832, %f5835;
	min.f32 	%f3031, %f5836, %f7;
	abs.f32 	%f5837, %f3031;
	setp.equ.f32 	%p318, %f5837, 0f7F800000;
	setp.leu.f32 	%p319, %f5830, 0f00000000;
	or.pred  	%p320, %p318, %p319;
	@%p320 bra 	$L__BB2_1174;
	div.rn.f32 	%f5838, %f3031, %f5830;
	fma.rn.f32 	%f10272, %f3026, %f5838, %f10272;
	fma.rn.f32 	%f10273, %f3027, %f5838, %f10273;
	fma.rn.f32 	%f10274, %f3028, %f5838, %f10274;
$L__BB2_1174:
	ld.global.nc.u32 	%r637, [%rd108+-4];
	setp.eq.s32 	%p321, %r4, %r637;
	@%p321 bra 	$L__BB2_1178;
	mul.wide.s32 	%rd433, %r637, 4;
	add.s64 	%rd434, %rd10, %rd433;
	ld.global.nc.f32 	%f5839, [%rd434];
	add.s64 	%rd435, %rd9, %rd433;
	ld.global.nc.f32 	%f5840, [%rd435];
	add.s64 	%rd436, %rd8, %rd433;
	ld.global.nc.f32 	%f5841, [%rd436];
	sub.f32 	%f3038, %f1, %f5839;
	sub.f32 	%f3039, %f2, %f5840;
	sub.f32 	%f3040, %f3, %f5841;
	mul.f32 	%f5842, %f3040, %f3040;
	fma.rn.f32 	%f5843, %f3039, %f3039, %f5842;
	fma.rn.f32 	%f3041, %f3038, %f3038, %f5843;
	setp.geu.f32 	%p322, %f3041, %f4;
	setp.leu.f32 	%p323, %f3041, 0f358637BD;
	or.pred  	%p324, %p322, %p323;
	@%p324 bra 	$L__BB2_1178;
	sqrt.rn.f32 	%f5844, %f3041;
	add.f32 	%f5845, %f3041, %f6;
	div.rn.f32 	%f5846, %f5, %f5845;
	ld.global.nc.f32 	%f5847, [%rd93];
	mul.wide.s32 	%rd437, %r637, 4;
	add.s64 	%rd438, %rd4, %rd437;
	ld.global.nc.f32 	%f5848, [%rd438];
	mul.f32 	%f5849, %f5847, %f5848;
	mul.f32 	%f5850, %f5846, %f5849;
	min.f32 	%f3043, %f5850, %f7;
	abs.f32 	%f5851, %f3043;
	setp.equ.f32 	%p325, %f5851, 0f7F800000;
	setp.leu.f32 	%p326, %f5844, 0f00000000;
	or.pred  	%p327, %p325, %p326;
	@%p327 bra 	$L__BB2_1178;
	div.rn.f32 	%f5852, %f3043, %f5844;
	fma.rn.f32 	%f10272, %f3038, %f5852, %f10272;
	fma.rn.f32 	%f10273, %f3039, %f5852, %f10273;
	fma.rn.f32 	%f10274, %f3040, %f5852, %f10274;
$L__BB2_1178:
	ld.global.nc.u32 	%r638, [%rd108];
	setp.eq.s32 	%p328, %r4, %r638;
	@%p328 bra 	$L__BB2_1182;
	mul.wide.s32 	%rd439, %r638, 4;
	add.s64 	%rd440, %rd10, %rd439;
	ld.global.nc.f32 	%f5853, [%rd440];
	add.s64 	%rd441, %rd9, %rd439;
	ld.global.nc.f32 	%f5854, [%rd441];
	add.s64 	%rd442, %rd8, %rd439;
	ld.global.nc.f32 	%f5855, [%rd442];
	sub.f32 	%f3050, %f1, %f5853;
	sub.f32 	%f3051, %f2, %f5854;
	sub.f32 	%f3052, %f3, %f5855;
	mul.f32 	%f5856, %f3052, %f3052;
	fma.rn.f32 	%f5857, %f3051, %f3051, %f5856;
	fma.rn.f32 	%f3053, %f3050, %f3050, %f5857;
	setp.geu.f32 	%p329, %f3053, %f4;
	setp.leu.f32 	%p330, %f3053, 0f358637BD;
	or.pred  	%p331, %p329, %p330;
	@%p331 bra 	$L__BB2_1182;
	sqrt.rn.f32 	%f5858, %f3053;
	add.f32 	%f5859, %f3053, %f6;
	div.rn.f32 	%f5860, %f5, %f5859;
	ld.global.nc.f32 	%f5861, [%rd93];
	mul.wide.s32 	%rd443, %r638, 4;
	add.s64 	%rd444, %rd4, %rd443;
	ld.global.nc.f32 	%f5862, [%rd444];
	mul.f32 	%f5863, %f5861, %f5862;
	mul.f32 	%f5864, %f5860, %f5863;
	min.f32 	%f3055, %f5864, %f7;
	abs.f32 	%f5865, %f3055;
	setp.equ.f32 	%p332, %f5865, 0f7F800000;
	setp.leu.f32 	%p333, %f5858, 0f00000000;
	or.pred  	%p334, %p332, %p333;
	@%p334 bra 	$L__BB2_1182;
	div.rn.f32 	%f5866, %f3055, %f5858;
	fma.rn.f32 	%f10272, %f3050, %f5866, %f10272;
	fma.rn.f32 	%f10273, %f3051, %f5866, %f10273;
	fma.rn.f32 	%f10274, %f3052, %f5866, %f10274;
$L__BB2_1182:
	ld.global.nc.u32 	%r639, [%rd108+4];
	setp.eq.s32 	%p335, %r4, %r639;
	@%p335 bra 	$L__BB2_1186;
	mul.wide.s32 	%rd445, %r639, 4;
	add.s64 	%rd446, %rd10, %rd445;
	ld.global.nc.f32 	%f5867, [%rd446];
	add.s64 	%rd447, %rd9, %rd445;
	ld.global.nc.f32 	%f5868, [%rd447];
	add.s64 	%rd448, %rd8, %rd445;
	ld.global.nc.f32 	%f5869, [%rd448];
	sub.f32 	%f3062, %f1, %f5867;
	sub.f32 	%f3063, %f2, %f5868;
	sub.f32 	%f3064, %f3, %f5869;
	mul.f32 	%f5870, %f3064, %f3064;
	fma.rn.f32 	%f5871, %f3063, %f3063, %f5870;
	fma.rn.f32 	%f3065, %f3062, %f3062, %f5871;
	setp.geu.f32 	%p336, %f3065, %f4;
	setp.leu.f32 	%p337, %f3065, 0f358637BD;
	or.pred  	%p338, %p336, %p337;
	@%p338 bra 	$L__BB2_1186;
	sqrt.rn.f32 	%f5872, %f3065;
	add.f32 	%f5873, %f3065, %f6;
	div.rn.f32 	%f5874, %f5, %f5873;
	ld.global.nc.f32 	%f5875, [%rd93];
	mul.wide.s32 	%rd449, %r639, 4;
	add.s64 	%rd450, %rd4, %rd449;
	ld.global.nc.f32 	%f5876, [%rd450];
	mul.f32 	%f5877, %f5875, %f5876;
	mul.f32 	%f5878, %f5874, %f5877;
	min.f32 	%f3067, %f5878, %f7;
	abs.f32 	%f5879, %f3067;
	setp.equ.f32 	%p339, %f5879, 0f7F800000;
	setp.leu.f32 	%p340, %f5872, 0f00000000;
	or.pred  	%p341, %p339, %p340;
	@%p341 bra 	$L__BB2_1186;
	div.rn.f32 	%f5880, %f3067, %f5872;
	fma.rn.f32 	%f10272, %f3062, %f5880, %f10272;
	fma.rn.f32 	%f10273, %f3063, %f5880, %f10273;
	fma.rn.f32 	%f10274, %f3064, %f5880, %f10274;
$L__BB2_1186:
	add.s32 	%r1422, %r1422, 4;
	add.s32 	%r1423, %r1423, 4;
	setp.ne.s32 	%p342, %r1423, 0;
	@%p342 bra 	$L__BB2_1170;
$L__BB2_1187:
	setp.gt.s32 	%p343, %r602, -1;
	setp.gt.s32 	%p344, %r5, -2;
	setp.lt.s32 	%p345, %r582, %r1116;
	and.pred  	%p346, %p344, %p343;
	and.pred  	%p21, %p346, %p345;
	setp.gt.s32 	%p347, %r7, 0;
	setp.le.s32 	%p348, %r7, %r1118;
	and.pred  	%p349, %p347, %p348;
	and.pred  	%p350, %p21, %p349;
	not.pred 	%p351, %p350;
	@%p351 bra 	$L__BB2_1224;
	add.s32 	%r1149, %r582, %r603;
	mul.wide.s32 	%rd451, %r1149, 4;
	add.s64 	%rd452, %rd7, %rd451;
	ld.global.nc.u32 	%r642, [%rd452];
	add.s64 	%rd453, %rd6, %rd451;
	ld.global.nc.u32 	%r643, [%rd453];
	setp.ge.s32 	%p352, %r642, %r643;
	@%p352 bra 	$L__BB2_1224;
	sub.s32 	%r1150, %r643, %r642;
	and.b32  	%r644, %r1150, 3;
	setp.eq.s32 	%p353, %r644, 0;
	mov.u32 	%r1425, %r642;
	@%p353 bra 	$L__BB2_1205;
	mul.wide.s32 	%rd454, %r642, 4;
	add.s64 	%rd109, %rd5, %rd454;
	ld.global.nc.u32 	%r645, [%rd109];
	setp.eq.s32 	%p354, %r4, %r645;
	@%p354 bra 	$L__BB2_1194;
	mul.wide.s32 	%rd455, %r645, 4;
	add.s64 	%rd456, %rd10, %rd455;
	ld.global.nc.f32 	%f5882, [%rd456];
	add.s64 	%rd457, %rd9, %rd455;
	ld.global.nc.f32 	%f5883, [%rd457];
	add.s64 	%rd458, %rd8, %rd455;
	ld.global.nc.f32 	%f5884, [%rd458];
	sub.f32 	%f3077, %f1, %f5882;
	sub.f32 	%f3078, %f2, %f5883;
	sub.f32 	%f3079, %f3, %f5884;
	mul.f32 	%f5885, %f3079, %f3079;
	fma.rn.f32 	%f5886, %f3078, %f3078, %f5885;
	fma.rn.f32 	%f3080, %f3077, %f3077, %f5886;
	setp.geu.f32 	%p355, %f3080, %f4;
	setp.leu.f32 	%p356, %f3080, 0f358637BD;
	or.pred  	%p357, %p355, %p356;
	@%p357 bra 	$L__BB2_1194;
	sqrt.rn.f32 	%f5887, %f3080;
	add.f32 	%f5888, %f3080, %f6;
	div.rn.f32 	%f5889, %f5, %f5888;
	ld.global.nc.f32 	%f5890, [%rd93];
	mul.wide.s32 	%rd459, %r645, 4;
	add.s64 	%rd460, %rd4, %rd459;
	ld.global.nc.f32 	%f5891, [%rd460];
	mul.f32 	%f5892, %f5890, %f5891;
	mul.f32 	%f5893, %f5889, %f5892;
	min.f32 	%f3082, %f5893, %f7;
	abs.f32 	%f5894, %f3082;
	setp.equ.f32 	%p358, %f5894, 0f7F800000;
	setp.leu.f32 	%p359, %f5887, 0f00000000;
	or.pred  	%p360, %p358, %p359;
	@%p360 bra 	$L__BB2_1194;
	div.rn.f32 	%f5895, %f3082, %f5887;
	fma.rn.f32 	%f10272, %f3077, %f5895, %f10272;
	fma.rn.f32 	%f10273, %f3078, %f5895, %f10273;
	fma.rn.f32 	%f10274, %f3079, %f5895, %f10274;
$L__BB2_1194:
	add.s32 	%r1425, %r642, 1;
	setp.eq.s32 	%p361, %r644, 1;
	@%p361 bra 	$L__BB2_1205;
	ld.global.nc.u32 	%r647, [%rd109+4];
	setp.eq.s32 	%p362, %r4, %r647;
	@%p362 bra 	$L__BB2_1199;
	mul.wide.s32 	%rd461, %r647, 4;
	add.s64 	%rd462, %rd10, %rd461;
	ld.global.nc.f32 	%f5896, [%rd462];
	add.s64 	%rd463, %rd9, %rd461;
	ld.global.nc.f32 	%f5897, [%rd463];
	add.s64 	%rd464, %rd8, %rd461;
	ld.global.nc.f32 	%f5898, [%rd464];
	sub.f32 	%f3089, %f1, %f5896;
	sub.f32 	%f3090, %f2, %f5897;
	sub.f32 	%f3091, %f3, %f5898;
	mul.f32 	%f5899, %f3091, %f3091;
	fma.rn.f32 	%f5900, %f3090, %f3090, %f5899;
	fma.rn.f32 	%f3092, %f3089, %f3089, %f5900;
	setp.geu.f32 	%p363, %f3092, %f4;
	setp.leu.f32 	%p364, %f3092, 0f358637BD;
	or.pred  	%p365, %p363, %p364;
	@%p365 bra 	$L__BB2_1199;
	sqrt.rn.f32 	%f5901, %f3092;
	add.f32 	%f5902, %f3092, %f6;
	div.rn.f32 	%f5903, %f5, %f5902;
	ld.global.nc.f32 	%f5904, [%rd93];
	mul.wide.s32 	%rd465, %r647, 4;
	add.s64 	%rd466, %rd4, %rd465;
	ld.global.nc.f32 	%f5905, [%rd466];
	mul.f32 	%f5906, %f5904, %f5905;
	mul.f32 	%f5907, %f5903, %f5906;
	min.f32 	%f3094, %f5907, %f7;
	abs.f32 	%f5908, %f3094;
	setp.equ.f32 	%p366, %f5908, 0f7F800000;
	setp.leu.f32 	%p367, %f5901, 0f00000000;
	or.pred  	%p368, %p366, %p367;
	@%p368 bra 	$L__BB2_1199;
	div.rn.f32 	%f5909, %f3094, %f5901;
	fma.rn.f32 	%f10272, %f3089, %f5909, %f10272;
	fma.rn.f32 	%f10273, %f3090, %f5909, %f10273;
	fma.rn.f32 	%f10274, %f3091, %f5909, %f10274;
$L__BB2_1199:
	add.s32 	%r1425, %r642, 2;
	setp.eq.s32 	%p369, %r644, 2;
	@%p369 bra 	$L__BB2_1205;
	ld.global.nc.u32 	%r649, [%rd109+8];
	setp.eq.s32 	%p370, %r4, %r649;
	@%p370 bra 	$L__BB2_1204;
	mul.wide.s32 	%rd467, %r649, 4;
	add.s64 	%rd468, %rd10, %rd467;
	ld.global.nc.f32 	%f5910, [%rd468];
	add.s64 	%rd469, %rd9, %rd467;
	ld.global.nc.f32 	%f5911, [%rd469];
	add.s64 	%rd470, %rd8, %rd467;
	ld.global.nc.f32 	%f5912, [%rd470];
	sub.f32 	%f3101, %f1, %f5910;
	sub.f32 	%f3102, %f2, %f5911;
	sub.f32 	%f3103, %f3, %f5912;
	mul.f32 	%f5913, %f3103, %f3103;
	fma.rn.f32 	%f5914, %f3102, %f3102, %f5913;
	fma.rn.f32 	%f3104, %f3101, %f3101, %f5914;
	setp.geu.f32 	%p371, %f3104, %f4;
	setp.leu.f32 	%p372, %f3104, 0f358637BD;
	or.pred  	%p373, %p371, %p372;
	@%p373 bra 	$L__BB2_1204;
	sqrt.rn.f32 	%f5915, %f3104;
	add.f32 	%f5916, %f3104, %f6;
	div.rn.f32 	%f5917, %f5, %f5916;
	ld.global.nc.f32 	%f5918, [%rd93];
	mul.wide.s32 	%rd471, %r649, 4;
	add.s64 	%rd472, %rd4, %rd471;
	ld.global.nc.f32 	%f5919, [%rd472];
	mul.f32 	%f5920, %f5918, %f5919;
	mul.f32 	%f5921, %f5917, %f5920;
	min.f32 	%f3106, %f5921, %f7;
	abs.f32 	%f5922, %f3106;
	setp.equ.f32 	%p374, %f5922, 0f7F800000;
	setp.leu.f32 	%p375, %f5915, 0f00000000;
	or.pred  	%p376, %p374, %p375;
	@%p376 bra 	$L__BB2_1204;
	div.rn.f32 	%f5923, %f3106, %f5915;
	fma.rn.f32 	%f10272, %f3101, %f5923, %f10272;
	fma.rn.f32 	%f10273, %f3102, %f5923, %f10273;
	fma.rn.f32 	%f10274, %f3103, %f5923, %f10274;
$L__BB2_1204:
	add.s32 	%r1425, %r642, 3;
$L__BB2_1205:
	sub.s32 	%r1151, %r642, %r643;
	setp.gt.u32 	%p377, %r1151, -4;
	@%p377 bra 	$L__BB2_1224;
	sub.s32 	%r1426, %r1425, %r643;
	add.s64 	%rd110, %rd5, 8;
$L__BB2_1207:
	mul.wide.s32 	%rd473, %r1425, 4;
	add.s64 	%rd111, %rd110, %rd473;
	ld.global.nc.u32 	%r655, [%rd111+-8];
	setp.eq.s32 	%p378, %r4, %r655;
	@%p378 bra 	$L__BB2_1211;
	mul.wide.s32 	%rd474, %r655, 4;
	add.s64 	%rd475, %rd10, %rd474;
	ld.global.nc.f32 	%f5924, [%rd475];
	add.s64 	%rd476, %rd9, %rd474;
	ld.global.nc.f32 	%f5925, [%rd476];
	add.s64 	%rd477, %rd8, %rd474;
	ld.global.nc.f32 	%f5926, [%rd477];
	sub.f32 	%f3122, %f1, %f5924;
	sub.f32 	%f3123, %f2, %f5925;
	sub.f32 	%f3124, %f3, %f5926;
	mul.f32 	%f5927, %f3124, %f3124;
	fma.rn.f32 	%f5928, %f3123, %f3123, %f5927;
	fma.rn.f32 	%f3125, %f3122, %f3122, %f5928;
	setp.geu.f32 	%p379, %f3125, %f4;
	setp.leu.f32 	%p380, %f3125, 0f358637BD;
	or.pred  	%p381, %p379, %p380;
	@%p381 bra 	$L__BB2_1211;
	sqrt.rn.f32 	%f5929, %f3125;
	add.f32 	%f5930, %f3125, %f6;
	div.rn.f32 	%f5931, %f5, %f5930;
	ld.global.nc.f32 	%f5932, [%rd93];
	mul.wide.s32 	%rd478, %r655, 4;
	add.s64 	%rd479, %rd4, %rd478;
	ld.global.nc.f32 	%f5933, [%rd479];
	mul.f32 	%f5934, %f5932, %f5933;
	mul.f32 	%f5935, %f5931, %f5934;
	min.f32 	%f3127, %f5935, %f7;
	abs.f32 	%f5936, %f3127;
	setp.equ.f32 	%p382, %f5936, 0f7F800000;
	setp.leu.f32 	%p383, %f5929, 0f00000000;
	or.pred  	%p384, %p382, %p383;
	@%p384 bra 	$L__BB2_1211;
	div.rn.f32 	%f5937, %f3127, %f5929;
	fma.rn.f32 	%f10272, %f3122, %f5937, %f10272;
	fma.rn.f32 	%f10273, %f3123, %f5937, %f10273;
	fma.rn.f32 	%f10274, %f3124, %f5937, %f10274;
$L__BB2_1211:
	ld.global.nc.u32 	%r656, [%rd111+-4];
	setp.eq.s32 	%p385, %r4, %r656;
	@%p385 bra 	$L__BB2_1215;
	mul.wide.s32 	%rd480, %r656, 4;
	add.s64 	%rd481, %rd10, %rd480;
	ld.global.nc.f32 	%f5938, [%rd481];
	add.s64 	%rd482, %rd9, %rd480;
	ld.global.nc.f32 	%f5939, [%rd482];
	add.s64 	%rd483, %rd8, %rd480;
	ld.global.nc.f32 	%f5940, [%rd483];
	sub.f32 	%f3134, %f1, %f5938;
	sub.f32 	%f3135, %f2, %f5939;
	sub.f32 	%f3136, %f3, %f5940;
	mul.f32 	%f5941, %f3136, %f3136;
	fma.rn.f32 	%f5942, %f3135, %f3135, %f5941;
	fma.rn.f32 	%f3137, %f3134, %f3134, %f5942;
	setp.geu.f32 	%p386, %f3137, %f4;
	setp.leu.f32 	%p387, %f3137, 0f358637BD;
	or.pred  	%p388, %p386, %p387;
	@%p388 bra 	$L__BB2_1215;
	sqrt.rn.f32 	%f5943, %f3137;
	add.f32 	%f5944, %f3137, %f6;
	div.rn.f32 	%f5945, %f5, %f5944;
	ld.global.nc.f32 	%f5946, [%rd93];
	mul.wide.s32 	%rd484, %r656, 4;
	add.s64 	%rd485, %rd4, %rd484;
	ld.global.nc.f32 	%f5947, [%rd485];
	mul.f32 	%f5948, %f5946, %f5947;
	mul.f32 	%f5949, %f5945, %f5948;
	min.f32 	%f3139, %f5949, %f7;
	abs.f32 	%f5950, %f3139;
	setp.equ.f32 	%p389, %f5950, 0f7F800000;
	setp.leu.f32 	%p390, %f5943, 0f00000000;
	or.pred  	%p391, %p389, %p390;
	@%p391 bra 	$L__BB2_1215;
	div.rn.f32 	%f5951, %f3139, %f5943;
	fma.rn.f32 	%f10272, %f3134, %f5951, %f10272;
	fma.rn.f32 	%f10273, %f3135, %f5951, %f10273;
	fma.rn.f32 	%f10274, %f3136, %f5951, %f10274;
$L__BB2_1215:
	ld.global.nc.u32 	%r657, [%rd111];
	setp.eq.s32 	%p392, %r4, %r657;
	@%p392 bra 	$L__BB2_1219;
	mul.wide.s32 	%rd486, %r657, 4;
	add.s64 	%rd487, %rd10, %rd486;
	ld.global.nc.f32 	%f5952, [%rd487];
	add.s64 	%rd488, %rd9, %rd486;
	ld.global.nc.f32 	%f5953, [%rd488];
	add.s64 	%rd489, %rd8, %rd486;
	ld.global.nc.f32 	%f5954, [%rd489];
	sub.f32 	%f3146, %f1, %f5952;
	sub.f32 	%f3147, %f2, %f5953;
	sub.f32 	%f3148, %f3, %f5954;
	mul.f32 	%f5955, %f3148, %f3148;
	fma.rn.f32 	%f5956, %f3147, %f3147, %f5955;
	fma.rn.f32 	%f3149, %f3146, %f3146, %f5956;
	setp.geu.f32 	%p393, %f3149, %f4;
	setp.leu.f32 	%p394, %f3149, 0f358637BD;
	or.pred  	%p395, %p393, %p394;
	@%p395 bra 	$L__BB2_1219;
	sqrt.rn.f32 	%f5957, %f3149;
	add.f32 	%f5958, %f3149, %f6;
	div.rn.f32 	%f5959, %f5, %f5958;
	ld.global.nc.f32 	%f5960, [%rd93];
	mul.wide.s32 	%rd490, %r657, 4;
	add.s64 	%rd491, %rd4, %rd490;
	ld.global.nc.f32 	%f5961, [%rd491];
	mul.f32 	%f5962, %f5960, %f5961;
	mul.f32 	%f5963, %f5959, %f5962;
	min.f32 	%f3151, %f5963, %f7;
	abs.f32 	%f5964, %f3151;
	setp.equ.f32 	%p396, %f5964, 0f7F800000;
	setp.leu.f32 	%p397, %f5957, 0f00000000;
	or.pred  	%p398, %p396, %p397;
	@%p398 bra 	$L__BB2_1219;
	div.rn.f32 	%f5965, %f3151, %f5957;
	fma.rn.f32 	%f10272, %f3146, %f5965, %f10272;
	fma.rn.f32 	%f10273, %f3147, %f5965, %f10273;
	fma.rn.f32 	%f10274, %f3148, %f5965, %f10274;
$L__BB2_1219:
	ld.global.nc.u32 	%r658, [%rd111+4];
	setp.eq.s32 	%p399, %r4, %r658;
	@%p399 bra 	$L__BB2_1223;
	mul.wide.s32 	%rd492, %r658, 4;
	add.s64 	%rd493, %rd10, %rd492;
	ld.global.nc.f32 	%f5966, [%rd493];
	add.s64 	%rd494, %rd9, %rd492;
	ld.global.nc.f32 	%f5967, [%rd494];
	add.s64 	%rd495, %rd8, %rd492;
	ld.global.nc.f32 	%f5968, [%rd495];
	sub.f32 	%f3158, %f1, %f5966;
	sub.f32 	%f3159, %f2, %f5967;
	sub.f32 	%f3160, %f3, %f5968;
	mul.f32 	%f5969, %f3160, %f3160;
	fma.rn.f32 	%f5970, %f3159, %f3159, %f5969;
	fma.rn.f32 	%f3161, %f3158, %f3158, %f5970;
	setp.geu.f32 	%p400, %f3161, %f4;
	setp.leu.f32 	%p401, %f3161, 0f358637BD;
	or.pred  	%p402, %p400, %p401;
	@%p402 bra 	$L__BB2_1223;
	sqrt.rn.f32 	%f5971, %f3161;
	add.f32 	%f5972, %f3161, %f6;
	div.rn.f32 	%f5973, %f5, %f5972;
	ld.global.nc.f32 	%f5974, [%rd93];
	mul.wide.s32 	%rd496, %r658, 4;
	add.s64 	%rd497, %rd4, %rd496;
	ld.global.nc.f32 	%f5975, [%rd497];
	mul.f32 	%f5976, %f5974, %f5975;
	mul.f32 	%f5977, %f5973, %f5976;
	min.f32 	%f3163, %f5977, %f7;
	abs.f32 	%f5978, %f3163;
	setp.equ.f32 	%p403, %f5978, 0f7F800000;
	setp.leu.f32 	%p404, %f5971, 0f00000000;
	or.pred  	%p405, %p403, %p404;
	@%p405 bra 	$L__BB2_1223;
	div.rn.f32 	%f5979, %f3163, %f5971;
	fma.rn.f32 	%f10272, %f3158, %f5979, %f10272;
	fma.rn.f32 	%f10273, %f3159, %f5979, %f10273;
	fma.rn.f32 	%f10274, %f3160, %f5979, %f10274;
$L__BB2_1223:
	add.s32 	%r1425, %r1425, 4;
	add.s32 	%r1426, %r1426, 4;
	setp.ne.s32 	%p406, %r1426, 0;
	@%p406 bra 	$L__BB2_1207;
$L__BB2_1224:
	add.s32 	%r1152, %r6, 1;
	setp.gt.s32 	%p407, %r6, -2;
	setp.lt.s32 	%p408, %r1152, %r1117;
	and.pred  	%p22, %p407, %p408;
	add.s32 	%r1153, %r541, 2;
	mul.lo.s32 	%r661, %r1153, %r1116;
	setp.gt.s32 	%p409, %r5, 0;
	setp.gt.s32 	%p410, %r1116, -1;
	and.pred  	%p411, %p409, %p410;
	and.pred  	%p23, %p411, %p22;
	setp.gt.s32 	%p412, %r7, 0;
	setp.le.s32 	%p413, %r7, %r1118;
	and.pred  	%p414, %p412, %p413;
	and.pred  	%p415, %p23, %p414;
	not.pred 	%p416, %p415;
	@%p416 bra 	$L__BB2_1261;
	add.s32 	%r1154, %r539, %r661;
	mul.wide.s32 	%rd498, %r1154, 4;
	add.s64 	%rd499, %rd7, %rd498;
	ld.global.nc.u32 	%r662, [%rd499];
	add.s64 	%rd500, %rd6, %rd498;
	ld.global.nc.u32 	%r663, [%rd500];
	setp.ge.s32 	%p417, %r662, %r663;
	@%p417 bra 	$L__BB2_1261;
	sub.s32 	%r1155, %r663, %r662;
	and.b32  	%r664, %r1155, 3;
	setp.eq.s32 	%p418, %r664, 0;
	mov.u32 	%r1428, %r662;
	@%p418 bra 	$L__BB2_1242;
	mul.wide.s32 	%rd501, %r662, 4;
	add.s64 	%rd112, %rd5, %rd501;
	ld.global.nc.u32 	%r665, [%rd112];
	setp.eq.s32 	%p419, %r4, %r665;
	@%p419 bra 	$L__BB2_1231;
	mul.wide.s32 	%rd502, %r665, 4;
	add.s64 	%rd503, %rd10, %rd502;
	ld.global.nc.f32 	%f5981, [%rd503];
	add.s64 	%rd504, %rd9, %rd502;
	ld.global.nc.f32 	%f5982, [%rd504];
	add.s64 	%rd505, %rd8, %rd502;
	ld.global.nc.f32 	%f5983, [%rd505];
	sub.f32 	%f3173, %f1, %f5981;
	sub.f32 	%f3174, %f2, %f5982;
	sub.f32 	%f3175, %f3, %f5983;
	mul.f32 	%f5984, %f3175, %f3175;
	fma.rn.f32 	%f5985, %f3174, %f3174, %f5984;
	fma.rn.f32 	%f3176, %f3173, %f3173, %f5985;
	setp.geu.f32 	%p420, %f3176, %f4;
	setp.leu.f32 	%p421, %f3176, 0f358637BD;
	or.pred  	%p422, %p420, %p421;
	@%p422 bra 	$L__BB2_1231;
	sqrt.rn.f32 	%f5986, %f3176;
	add.f32 	%f5987, %f3176, %f6;
	div.rn.f32 	%f5988, %f5, %f5987;
	ld.global.nc.f32 	%f5989, [%rd93];
	mul.wide.s32 	%rd506, %r665, 4;
	add.s64 	%rd507, %rd4, %rd506;
	ld.global.nc.f32 	%f5990, [%rd507];
	mul.f32 	%f5991, %f5989, %f5990;
	mul.f32 	%f5992, %f5988, %f5991;
	min.f32 	%f3178, %f5992, %f7;
	abs.f32 	%f5993, %f3178;
	setp.equ.f32 	%p423, %f5993, 0f7F800000;
	setp.leu.f32 	%p424, %f5986, 0f00000000;
	or.pred  	%p425, %p423, %p424;
	@%p425 bra 	$L__BB2_1231;
	div.rn.f32 	%f5994, %f3178, %f5986;
	fma.rn.f32 	%f10272, %f3173, %f5994, %f10272;
	fma.rn.f32 	%f10273, %f3174, %f5994, %f10273;
	fma.rn.f32 	%f10274, %f3175, %f5994, %f10274;
$L__BB2_1231:
	add.s32 	%r1428, %r662, 1;
	setp.eq.s32 	%p426, %r664, 1;
	@%p426 bra 	$L__BB2_1242;
	ld.global.nc.u32 	%r667, [%rd112+4];
	setp.eq.s32 	%p427, %r4, %r667;
	@%p427 bra 	$L__BB2_1236;
	mul.wide.s32 	%rd508, %r667, 4;
	add.s64 	%rd509, %rd10, %rd508;
	ld.global.nc.f32 	%f5995, [%rd509];
	add.s64 	%rd510, %rd9, %rd508;
	ld.global.nc.f32 	%f5996, [%rd510];
	add.s64 	%rd511, %rd8, %rd508;
	ld.global.nc.f32 	%f5997, [%rd511];
	sub.f32 	%f3185, %f1, %f5995;
	sub.f32 	%f3186, %f2, %f5996;
	sub.f32 	%f3187, %f3, %f5997;
	mul.f32 	%f5998, %f3187, %f3187;
	fma.rn.f32 	%f5999, %f3186, %f3186, %f5998;
	fma.rn.f32 	%f3188, %f3185, %f3185, %f5999;
	setp.geu.f32 	%p428, %f3188, %f4;
	setp.leu.f32 	%p429, %f3188, 0f358637BD;
	or.pred  	%p430, %p428, %p429;
	@%p430 bra 	$L__BB2_1236;
	sqrt.rn.f32 	%f6000, %f3188;
	add.f32 	%f6001, %f3188, %f6;
	div.rn.f32 	%f6002, %f5, %f6001;
	ld.global.nc.f32 	%f6003, [%rd93];
	mul.wide.s32 	%rd512, %r667, 4;
	add.s64 	%rd513, %rd4, %rd512;
	ld.global.nc.f32 	%f6004, [%rd513];
	mul.f32 	%f6005, %f6003, %f6004;
	mul.f32 	%f6006, %f6002, %f6005;
	min.f32 	%f3190, %f6006, %f7;
	abs.f32 	%f6007, %f3190;
	setp.equ.f32 	%p431, %f6007, 0f7F800000;
	setp.leu.f32 	%p432, %f6000, 0f00000000;
	or.pred  	%p433, %p431, %p432;
	@%p433 bra 	$L__BB2_1236;
	div.rn.f32 	%f6008, %f3190, %f6000;
	fma.rn.f32 	%f10272, %f3185, %f6008, %f10272;
	fma.rn.f32 	%f10273, %f3186, %f6008, %f10273;
	fma.rn.f32 	%f10274, %f3187, %f6008, %f10274;
$L__BB2_1236:
	add.s32 	%r1428, %r662, 2;
	setp.eq.s32 	%p434, %r664, 2;
	@%p434 bra 	$L__BB2_1242;
	ld.global.nc.u32 	%r669, [%rd112+8];
	setp.eq.s32 	%p435, %r4, %r669;
	@%p435 bra 	$L__BB2_1241;
	mul.wide.s32 	%rd514, %r669, 4;
	add.s64 	%rd515, %rd10, %rd514;
	ld.global.nc.f32 	%f6009, [%rd515];
	add.s64 	%rd516, %rd9, %rd514;
	ld.global.nc.f32 	%f6010, [%rd516];
	add.s64 	%rd517, %rd8, %rd514;
	ld.global.nc.f32 	%f6011, [%rd517];
	sub.f32 	%f3197, %f1, %f6009;
	sub.f32 	%f3198, %f2, %f6010;
	sub.f32 	%f3199, %f3, %f6011;
	mul.f32 	%f6012, %f3199, %f3199;
	fma.rn.f32 	%f6013, %f3198, %f3198, %f6012;
	fma.rn.f32 	%f3200, %f3197, %f3197, %f6013;
	setp.geu.f32 	%p436, %f3200, %f4;
	setp.leu.f32 	%p437, %f3200, 0f358637BD;
	or.pred  	%p438, %p436, %p437;
	@%p438 bra 	$L__BB2_1241;
	sqrt.rn.f32 	%f6014, %f3200;
	add.f32 	%f6015, %f3200, %f6;
	div.rn.f32 	%f6016, %f5, %f6015;
	ld.global.nc.f32 	%f6017, [%rd93];
	mul.wide.s32 	%rd518, %r669, 4;
	add.s64 	%rd519, %rd4, %rd518;
	ld.global.nc.f32 	%f6018, [%rd519];
	mul.f32 	%f6019, %f6017, %f6018;
	mul.f32 	%f6020, %f6016, %f6019;
	min.f32 	%f3202, %f6020, %f7;
	abs.f32 	%f6021, %f3202;
	setp.equ.f32 	%p439, %f6021, 0f7F800000;
	setp.leu.f32 	%p440, %f6014, 0f00000000;
	or.pred  	%p441, %p439, %p440;
	@%p441 bra 	$L__BB2_1241;
	div.rn.f32 	%f6022, %f3202, %f6014;
	fma.rn.f32 	%f10272, %f3197, %f6022, %f10272;
	fma.rn.f32 	%f10273, %f3198, %f6022, %f10273;
	fma.rn.f32 	%f10274, %f3199, %f6022, %f10274;
$L__BB2_1241:
	add.s32 	%r1428, %r662, 3;
$L__BB2_1242:
	sub.s32 	%r1156, %r662, %r663;
	setp.gt.u32 	%p442, %r1156, -4;
	@%p442 bra 	$L__BB2_1261;
	sub.s32 	%r1429, %r1428, %r663;
	add.s64 	%rd113, %rd5, 8;
$L__BB2_1244:
	mul.wide.s32 	%rd520, %r1428, 4;
	add.s64 	%rd114, %rd113, %rd520;
	ld.global.nc.u32 	%r675, [%rd114+-8];
	setp.eq.s32 	%p443, %r4, %r675;
	@%p443 bra 	$L__BB2_1248;
	mul.wide.s32 	%rd521, %r675, 4;
	add.s64 	%rd522, %rd10, %rd521;
	ld.global.nc.f32 	%f6023, [%rd522];
	add.s64 	%rd523, %rd9, %rd521;
	ld.global.nc.f32 	%f6024, [%rd523];
	add.s64 	%rd524, %rd8, %rd521;
	ld.global.nc.f32 	%f6025, [%rd524];
	sub.f32 	%f3218, %f1, %f6023;
	sub.f32 	%f3219, %f2, %f6024;
	sub.f32 	%f3220, %f3, %f6025;
	mul.f32 	%f6026, %f3220, %f3220;
	fma.rn.f32 	%f6027, %f3219, %f3219, %f6026;
	fma.rn.f32 	%f3221, %f3218, %f3218, %f6027;
	setp.geu.f32 	%p444, %f3221, %f4;
	setp.leu.f32 	%p445, %f3221, 0f358637BD;
	or.pred  	%p446, %p444, %p445;
	@%p446 bra 	$L__BB2_1248;
	sqrt.rn.f32 	%f6028, %f3221;
	add.f32 	%f6029, %f3221, %f6;
	div.rn.f32 	%f6030, %f5, %f6029;
	ld.global.nc.f32 	%f6031, [%rd93];
	mul.wide.s32 	%rd525, %r675, 4;
	add.s64 	%rd526, %rd4, %rd525;
	ld.global.nc.f32 	%f6032, [%rd526];
	mul.f32 	%f6033, %f6031, %f6032;
	mul.f32 	%f6034, %f6030, %f6033;
	min.f32 	%f3223, %f6034, %f7;
	abs.f32 	%f6035, %f3223;
	setp.equ.f32 	%p447, %f6035, 0f7F800000;
	setp.leu.f32 	%p448, %f6028, 0f00000000;
	or.pred  	%p449, %p447, %p448;
	@%p449 bra 	$L__BB2_1248;
	div.rn.f32 	%f6036, %f3223, %f6028;
	fma.rn.f32 	%f10272, %f3218, %f6036, %f10272;
	fma.rn.f32 	%f10273, %f3219, %f6036, %f10273;
	fma.rn.f32 	%f10274, %f3220, %f6036, %f10274;
$L__BB2_1248:
	ld.global.nc.u32 	%r676, [%rd114+-4];
	setp.eq.s32 	%p450, %r4, %r676;
	@%p450 bra 	$L__BB2_1252;
	mul.wide.s32 	%rd527, %r676, 4;
	add.s64 	%rd528, %rd10, %rd527;
	ld.global.nc.f32 	%f6037, [%rd528];
	add.s64 	%rd529, %rd9, %rd527;
	ld.global.nc.f32 	%f6038, [%rd529];
	add.s64 	%rd530, %rd8, %rd527;
	ld.global.nc.f32 	%f6039, [%rd530];
	sub.f32 	%f3230, %f1, %f6037;
	sub.f32 	%f3231, %f2, %f6038;
	sub.f32 	%f3232, %f3, %f6039;
	mul.f32 	%f6040, %f3232, %f3232;
	fma.rn.f32 	%f6041, %f3231, %f3231, %f6040;
	fma.rn.f32 	%f3233, %f3230, %f3230, %f6041;
	setp.geu.f32 	%p451, %f3233, %f4;
	setp.leu.f32 	%p452, %f3233, 0f358637BD;
	or.pred  	%p453, %p451, %p452;
	@%p453 bra 	$L__BB2_1252;
	sqrt.rn.f32 	%f6042, %f3233;
	add.f32 	%f6043, %f3233, %f6;
	div.rn.f32 	%f6044, %f5, %f6043;
	ld.global.nc.f32 	%f6045, [%rd93];
	mul.wide.s32 	%rd531, %r676, 4;
	add.s64 	%rd532, %rd4, %rd531;
	ld.global.nc.f32 	%f6046, [%rd532];
	mul.f32 	%f6047, %f6045, %f6046;
	mul.f32 	%f6048, %f6044, %f6047;
	min.f32 	%f3235, %f6048, %f7;
	abs.f32 	%f6049, %f3235;
	setp.equ.f32 	%p454, %f6049, 0f7F800000;
	setp.leu.f32 	%p455, %f6042, 0f00000000;
	or.pred  	%p456, %p454, %p455;
	@%p456 bra 	$L__BB2_1252;
	div.rn.f32 	%f6050, %f3235, %f6042;
	fma.rn.f32 	%f10272, %f3230, %f6050, %f10272;
	fma.rn.f32 	%f10273, %f3231, %f6050, %f10273;
	fma.rn.f32 	%f10274, %f3232, %f6050, %f10274;
$L__BB2_1252:
	ld.global.nc.u32 	%r677, [%rd114];
	setp.eq.s32 	%p457, %r4, %r677;
	@%p457 bra 	$L__BB2_1256;
	mul.wide.s32 	%rd533, %r677, 4;
	add.s64 	%rd534, %rd10, %rd533;
	ld.global.nc.f32 	%f6051, [%rd534];
	add.s64 	%rd535, %rd9, %rd533;
	ld.global.nc.f32 	%f6052, [%rd535];
	add.s64 	%rd536, %rd8, %rd533;
	ld.global.nc.f32 	%f6053, [%rd536];
	sub.f32 	%f3242, %f1, %f6051;
	sub.f32 	%f3243, %f2, %f6052;
	sub.f32 	%f3244, %f3, %f6053;
	mul.f32 	%f6054, %f3244, %f3244;
	fma.rn.f32 	%f6055, %f3243, %f3243, %f6054;
	fma.rn.f32 	%f3245, %f3242, %f3242, %f6055;
	setp.geu.f32 	%p458, %f3245, %f4;
	setp.leu.f32 	%p459, %f3245, 0f358637BD;
	or.pred  	%p460, %p458, %p459;
	@%p460 bra 	$L__BB2_1256;
	sqrt.rn.f32 	%f6056, %f3245;
	add.f32 	%f6057, %f3245, %f6;
	div.rn.f32 	%f6058, %f5, %f6057;
	ld.global.nc.f32 	%f6059, [%rd93];
	mul.wide.s32 	%rd537, %r677, 4;
	add.s64 	%rd538, %rd4, %rd537;
	ld.global.nc.f32 	%f6060, [%rd538];
	mul.f32 	%f6061, %f6059, %f6060;
	mul.f32 	%f6062, %f6058, %f6061;
	min.f32 	%f3247, %f6062, %f7;
	abs.f32 	%f6063, %f3247;
	setp.equ.f32 	%p461, %f6063, 0f7F800000;
	setp.leu.f32 	%p462, %f6056, 0f00000000;
	or.pred  	%p463, %p461, %p462;
	@%p463 bra 	$L__BB2_1256;
	div.rn.f32 	%f6064, %f3247, %f6056;
	fma.rn.f32 	%f10272, %f3242, %f6064, %f10272;
	fma.rn.f32 	%f10273, %f3243, %f6064, %f10273;
	fma.rn.f32 	%f10274, %f3244, %f6064, %f10274;
$L__BB2_1256:
	ld.global.nc.u32 	%r678, [%rd114+4];
	setp.eq.s32 	%p464, %r4, %r678;
	@%p464 bra 	$L__BB2_1260;
	mul.wide.s32 	%rd539, %r678, 4;
	add.s64 	%rd540, %rd10, %rd539;
	ld.global.nc.f32 	%f6065, [%rd540];
	add.s64 	%rd541, %rd9, %rd539;
	ld.global.nc.f32 	%f6066, [%rd541];
	add.s64 	%rd542, %rd8, %rd539;
	ld.global.nc.f32 	%f6067, [%rd542];
	sub.f32 	%f3254, %f1, %f6065;
	sub.f32 	%f3255, %f2, %f6066;
	sub.f32 	%f3256, %f3, %f6067;
	mul.f32 	%f6068, %f3256, %f3256;
	fma.rn.f32 	%f6069, %f3255, %f3255, %f6068;
	fma.rn.f32 	%f3257, %f3254, %f3254, %f6069;
	setp.geu.f32 	%p465, %f3257, %f4;
	setp.leu.f32 	%p466, %f3257, 0f358637BD;
	or.pred  	%p467, %p465, %p466;
	@%p467 bra 	$L__BB2_1260;
	sqrt.rn.f32 	%f6070, %f3257;
	add.f32 	%f6071, %f3257, %f6;
	div.rn.f32 	%f6072, %f5, %f6071;
	ld.global.nc.f32 	%f6073, [%rd93];
	mul.wide.s32 	%rd543, %r678, 4;
	add.s64 	%rd544, %rd4, %rd543;
	ld.global.nc.f32 	%f6074, [%rd544];
	mul.f32 	%f6075, %f6073, %f6074;
	mul.f32 	%f6076, %f6072, %f6075;
	min.f32 	%f3259, %f6076, %f7;
	abs.f32 	%f6077, %f3259;
	setp.equ.f32 	%p468, %f6077, 0f7F800000;
	setp.leu.f32 	%p469, %f6070, 0f00000000;
	or.pred  	%p470, %p468, %p469;
	@%p470 bra 	$L__BB2_1260;
	div.rn.f32 	%f6078, %f3259, %f6070;
	fma.rn.f32 	%f10272, %f3254, %f6078, %f10272;
	fma.rn.f32 	%f10273, %f3255, %f6078, %f10273;
	fma.rn.f32 	%f10274, %f3256, %f6078, %f10274;
$L__BB2_1260:
	add.s32 	%r1428, %r1428, 4;
	add.s32 	%r1429, %r1429, 4;
	setp.ne.s32 	%p471, %r1429, 0;
	@%p471 bra 	$L__BB2_1244;
$L__BB2_1261:
	setp.gt.s32 	%p472, %r562, -1;
	and.pred  	%p24, %p472, %p22;
	setp.gt.s32 	%p473, %r7, 0;
	setp.le.s32 	%p474, %r7, %r1118;
	and.pred  	%p475, %p473, %p474;
	and.pred  	%p476, %p24, %p475;
	not.pred 	%p477, %p476;
	@%p477 bra 	$L__BB2_1298;
	add.s32 	%r1157, %r5, %r661;
	mul.wide.s32 	%rd545, %r1157, 4;
	add.s64 	%rd546, %rd7, %rd545;
	ld.global.nc.u32 	%r681, [%rd546];
	add.s64 	%rd547, %rd6, %rd545;
	ld.global.nc.u32 	%r682, [%rd547];
	setp.ge.s32 	%p478, %r681, %r682;
	@%p478 bra 	$L__BB2_1298;
	sub.s32 	%r1158, %r682, %r681;
	and.b32  	%r683, %r1158, 3;
	setp.eq.s32 	%p479, %r683, 0;
	mov.u32 	%r1431, %r681;
	@%p479 bra 	$L__BB2_1279;
	mul.wide.s32 	%rd548, %r681, 4;
	add.s64 	%rd115, %rd5, %rd548;
	ld.global.nc.u32 	%r684, [%rd115];
	setp.eq.s32 	%p480, %r4, %r684;
	@%p480 bra 	$L__BB2_1268;
	mul.wide.s32 	%rd549, %r684, 4;
	add.s64 	%rd550, %rd10, %rd549;
	ld.global.nc.f32 	%f6080, [%rd550];
	add.s64 	%rd551, %rd9, %rd549;
	ld.global.nc.f32 	%f6081, [%rd551];
	add.s64 	%rd552, %rd8, %rd549;
	ld.global.nc.f32 	%f6082, [%rd552];
	sub.f32 	%f3269, %f1, %f6080;
	sub.f32 	%f3270, %f2, %f6081;
	sub.f32 	%f3271, %f3, %f6082;
	mul.f32 	%f6083, %f3271, %f3271;
	fma.rn.f32 	%f6084, %f3270, %f3270, %f6083;
	fma.rn.f32 	%f3272, %f3269, %f3269, %f6084;
	setp.geu.f32 	%p481, %f3272, %f4;
	setp.leu.f32 	%p482, %f3272, 0f358637BD;
	or.pred  	%p483, %p481, %p482;
	@%p483 bra 	$L__BB2_1268;
	sqrt.rn.f32 	%f6085, %f3272;
	add.f32 	%f6086, %f3272, %f6;
	div.rn.f32 	%f6087, %f5, %f6086;
	ld.global.nc.f32 	%f6088, [%rd93];
	mul.wide.s32 	%rd553, %r684, 4;
	add.s64 	%rd554, %rd4, %rd553;
	ld.global.nc.f32 	%f6089, [%rd554];
	mul.f32 	%f6090, %f6088, %f6089;
	mul.f32 	%f6091, %f6087, %f6090;
	min.f32 	%f3274, %f6091, %f7;
	abs.f32 	%f6092, %f3274;
	setp.equ.f32 	%p484, %f6092, 0f7F800000;
	setp.leu.f32 	%p485, %f6085, 0f00000000;
	or.pred  	%p486, %p484, %p485;
	@%p486 bra 	$L__BB2_1268;
	div.rn.f32 	%f6093, %f3274, %f6085;
	fma.rn.f32 	%f10272, %f3269, %f6093, %f10272;
	fma.rn.f32 	%f10273, %f3270, %f6093, %f10273;
	fma.rn.f32 	%f10274, %f3271, %f6093, %f10274;
$L__BB2_1268:
	add.s32 	%r1431, %r681, 1;
	setp.eq.s32 	%p487, %r683, 1;
	@%p487 bra 	$L__BB2_1279;
	ld.global.nc.u32 	%r686, [%rd115+4];
	setp.eq.s32 	%p488, %r4, %r686;
	@%p488 bra 	$L__BB2_1273;
	mul.wide.s32 	%rd555, %r686, 4;
	add.s64 	%rd556, %rd10, %rd555;
	ld.global.nc.f32 	%f6094, [%rd556];
	add.s64 	%rd557, %rd9, %rd555;
	ld.global.nc.f32 	%f6095, [%rd557];
	add.s64 	%rd558, %rd8, %rd555;
	ld.global.nc.f32 	%f6096, [%rd558];
	sub.f32 	%f3281, %f1, %f6094;
	sub.f32 	%f3282, %f2, %f6095;
	sub.f32 	%f3283, %f3, %f6096;
	mul.f32 	%f6097, %f3283, %f3283;
	fma.rn.f32 	%f6098, %f3282, %f3282, %f6097;
	fma.rn.f32 	%f3284, %f3281, %f3281, %f6098;
	setp.geu.f32 	%p489, %f3284, %f4;
	setp.leu.f32 	%p490, %f3284, 0f358637BD;
	or.pred  	%p491, %p489, %p490;
	@%p491 bra 	$L__BB2_1273;
	sqrt.rn.f32 	%f6099, %f3284;
	add.f32 	%f6100, %f3284, %f6;
	div.rn.f32 	%f6101, %f5, %f6100;
	ld.global.nc.f32 	%f6102, [%rd93];
	mul.wide.s32 	%rd559, %r686, 4;
	add.s64 	%rd560, %rd4, %rd559;
	ld.global.nc.f32 	%f6103, [%rd560];
	mul.f32 	%f6104, %f6102, %f6103;
	mul.f32 	%f6105, %f6101, %f6104;
	min.f32 	%f3286, %f6105, %f7;
	abs.f32 	%f6106, %f3286;
	setp.equ.f32 	%p492, %f6106, 0f7F800000;
	setp.leu.f32 	%p493, %f6099, 0f00000000;
	or.pred  	%p494, %p492, %p493;
	@%p494 bra 	$L__BB2_1273;
	div.rn.f32 	%f6107, %f3286, %f6099;
	fma.rn.f32 	%f10272, %f3281, %f6107, %f10272;
	fma.rn.f32 	%f10273, %f3282, %f6107, %f10273;
	fma.rn.f32 	%f10274, %f3283, %f6107, %f10274;
$L__BB2_1273:
	add.s32 	%r1431, %r681, 2;
	setp.eq.s32 	%p495, %r683, 2;
	@%p495 bra 	$L__BB2_1279;
	ld.global.nc.u32 	%r688, [%rd115+8];
	setp.eq.s32 	%p496, %r4, %r688;
	@%p496 bra 	$L__BB2_1278;
	mul.wide.s32 	%rd561, %r688, 4;
	add.s64 	%rd562, %rd10, %rd561;
	ld.global.nc.f32 	%f6108, [%rd562];
	add.s64 	%rd563, %rd9, %rd561;
	ld.global.nc.f32 	%f6109, [%rd563];
	add.s64 	%rd564, %rd8, %rd561;
	ld.global.nc.f32 	%f6110, [%rd564];
	sub.f32 	%f3293, %f1, %f6108;
	sub.f32 	%f3294, %f2, %f6109;
	sub.f32 	%f3295, %f3, %f6110;
	mul.f32 	%f6111, %f3295, %f3295;
	fma.rn.f32 	%f6112, %f3294, %f3294, %f6111;
	fma.rn.f32 	%f3296, %f3293, %f3293, %f6112;
	setp.geu.f32 	%p497, %f3296, %f4;
	setp.leu.f32 	%p498, %f3296, 0f358637BD;
	or.pred  	%p499, %p497, %p498;
	@%p499 bra 	$L__BB2_1278;
	sqrt.rn.f32 	%f6113, %f3296;
	add.f32 	%f6114, %f3296, %f6;
	div.rn.f32 	%f6115, %f5, %f6114;
	ld.global.nc.f32 	%f6116, [%rd93];
	mul.wide.s32 	%rd565, %r688, 4;
	add.s64 	%rd566, %rd4, %rd565;
	ld.global.nc.f32 	%f6117, [%rd566];
	mul.f32 	%f6118, %f6116, %f6117;
	mul.f32 	%f6119, %f6115, %f6118;
	min.f32 	%f3298, %f6119, %f7;
	abs.f32 	%f6120, %f3298;
	setp.equ.f32 	%p500, %f6120, 0f7F800000;
	setp.leu.f32 	%p501, %f6113, 0f00000000;
	or.pred  	%p502, %p500, %p501;
	@%p502 bra 	$L__BB2_1278;
	div.rn.f32 	%f6121, %f3298, %f6113;
	fma.rn.f32 	%f10272, %f3293, %f6121, %f10272;
	fma.rn.f32 	%f10273, %f3294, %f6121, %f10273;
	fma.rn.f32 	%f10274, %f3295, %f6121, %f10274;
$L__BB2_1278:
	add.s32 	%r1431, %r681, 3;
$L__BB2_1279:
	sub.s32 	%r1159, %r681, %r682;
	setp.gt.u32 	%p503, %r1159, -4;
	@%p503 bra 	$L__BB2_1298;
	sub.s32 	%r1432, %r1431, %r682;
	add.s64 	%rd116, %rd5, 8;
$L__BB2_1281:
	mul.wide.s32 	%rd567, %r1431, 4;
	add.s64 	%rd117, %rd116, %rd567;
	ld.global.nc.u32 	%r694, [%rd117+-8];
	setp.eq.s32 	%p504, %r4, %r694;
	@%p504 bra 	$L__BB2_1285;
	mul.wide.s32 	%rd568, %r694, 4;
	add.s64 	%rd569, %rd10, %rd568;
	ld.global.nc.f32 	%f6122, [%rd569];
	add.s64 	%rd570, %rd9, %rd568;
	ld.global.nc.f32 	%f6123, [%rd570];
	add.s64 	%rd571, %rd8, %rd568;
	ld.global.nc.f32 	%f6124, [%rd571];
	sub.f32 	%f3314, %f1, %f6122;
	sub.f32 	%f3315, %f2, %f6123;
	sub.f32 	%f3316, %f3, %f6124;
	mul.f32 	%f6125, %f3316, %f3316;
	fma.rn.f32 	%f6126, %f3315, %f3315, %f6125;
	fma.rn.f32 	%f3317, %f3314, %f3314, %f6126;
	setp.geu.f32 	%p505, %f3317, %f4;
	setp.leu.f32 	%p506, %f3317, 0f358637BD;
	or.pred  	%p507, %p505, %p506;
	@%p507 bra 	$L__BB2_1285;
	sqrt.rn.f32 	%f6127, %f3317;
	add.f32 	%f6128, %f3317, %f6;
	div.rn.f32 	%f6129, %f5, %f6128;
	ld.global.nc.f32 	%f6130, [%rd93];
	mul.wide.s32 	%rd572, %r694, 4;
	add.s64 	%rd573, %rd4, %rd572;
	ld.global.nc.f32 	%f6131, [%rd573];
	mul.f32 	%f6132, %f6130, %f6131;
	mul.f32 	%f6133, %f6129, %f6132;
	min.f32 	%f3319, %f6133, %f7;
	abs.f32 	%f6134, %f3319;
	setp.equ.f32 	%p508, %f6134, 0f7F800000;
	setp.leu.f32 	%p509, %f6127, 0f00000000;
	or.pred  	%p510, %p508, %p509;
	@%p510 bra 	$L__BB2_1285;
	div.rn.f32 	%f6135, %f3319, %f6127;
	fma.rn.f32 	%f10272, %f3314, %f6135, %f10272;
	fma.rn.f32 	%f10273, %f3315, %f6135, %f10273;
	fma.rn.f32 	%f10274, %f3316, %f6135, %f10274;
$L__BB2_1285:
	ld.global.nc.u32 	%r695, [%rd117+-4];
	setp.eq.s32 	%p511, %r4, %r695;
	@%p511 bra 	$L__BB2_1289;
	mul.wide.s32 	%rd574, %r695, 4;
	add.s64 	%rd575, %rd10, %rd574;
	ld.global.nc.f32 	%f6136, [%rd575];
	add.s64 	%rd576, %rd9, %rd574;
	ld.global.nc.f32 	%f6137, [%rd576];
	add.s64 	%rd577, %rd8, %rd574;
	ld.global.nc.f32 	%f6138, [%rd577];
	sub.f32 	%f3326, %f1, %f6136;
	sub.f32 	%f3327, %f2, %f6137;
	sub.f32 	%f3328, %f3, %f6138;
	mul.f32 	%f6139, %f3328, %f3328;
	fma.rn.f32 	%f6140, %f3327, %f3327, %f6139;
	fma.rn.f32 	%f3329, %f3326, %f3326, %f6140;
	setp.geu.f32 	%p512, %f3329, %f4;
	setp.leu.f32 	%p513, %f3329, 0f358637BD;
	or.pred  	%p514, %p512, %p513;
	@%p514 bra 	$L__BB2_1289;
	sqrt.rn.f32 	%f6141, %f3329;
	add.f32 	%f6142, %f3329, %f6;
	div.rn.f32 	%f6143, %f5, %f6142;
	ld.global.nc.f32 	%f6144, [%rd93];
	mul.wide.s32 	%rd578, %r695, 4;
	add.s64 	%rd579, %rd4, %rd578;
	ld.global.nc.f32 	%f6145, [%rd579];
	mul.f32 	%f6146, %f6144, %f6145;
	mul.f32 	%f6147, %f6143, %f6146;
	min.f32 	%f3331, %f6147, %f7;
	abs.f32 	%f6148, %f3331;
	setp.equ.f32 	%p515, %f6148, 0f7F800000;
	setp.leu.f32 	%p516, %f6141, 0f00000000;
	or.pred  	%p517, %p515, %p516;
	@%p517 bra 	$L__BB2_1289;
	div.rn.f32 	%f6149, %f3331, %f6141;
	fma.rn.f32 	%f10272, %f3326, %f6149, %f10272;
	fma.rn.f32 	%f10273, %f3327, %f6149, %f10273;
	fma.rn.f32 	%f10274, %f3328, %f6149, %f10274;
$L__BB2_1289:
	ld.global.nc.u32 	%r696, [%rd117];
	setp.eq.s32 	%p518, %r4, %r696;
	@%p518 bra 	$L__BB2_1293;
	mul.wide.s32 	%rd580, %r696, 4;
	add.s64 	%rd581, %rd10, %rd580;
	ld.global.nc.f32 	%f6150, [%rd581];
	add.s64 	%rd582, %rd9, %rd580;
	ld.global.nc.f32 	%f6151, [%rd582];
	add.s64 	%rd583, %rd8, %rd580;
	ld.global.nc.f32 	%f6152, [%rd583];
	sub.f32 	%f3338, %f1, %f6150;
	sub.f32 	%f3339, %f2, %f6151;
	sub.f32 	%f3340, %f3, %f6152;
	mul.f32 	%f6153, %f3340, %f3340;
	fma.rn.f32 	%f6154, %f3339, %f3339, %f6153;
	fma.rn.f32 	%f3341, %f3338, %f3338, %f6154;
	setp.geu.f32 	%p519, %f3341, %f4;
	setp.leu.f32 	%p520, %f3341, 0f358637BD;
	or.pred  	%p521, %p519, %p520;
	@%p521 bra 	$L__BB2_1293;
	sqrt.rn.f32 	%f6155, %f3341;
	add.f32 	%f6156, %f3341, %f6;
	div.rn.f32 	%f6157, %f5, %f6156;
	ld.global.nc.f32 	%f6158, [%rd93];
	mul.wide.s32 	%rd584, %r696, 4;
	add.s64 	%rd585, %rd4, %rd584;
	ld.global.nc.f32 	%f6159, [%rd585];
	mul.f32 	%f6160, %f6158, %f6159;
	mul.f32 	%f6161, %f6157, %f6160;
	min.f32 	%f3343, %f6161, %f7;
	abs.f32 	%f6162, %f3343;
	setp.equ.f32 	%p522, %f6162, 0f7F800000;
	setp.leu.f32 	%p523, %f6155, 0f00000000;
	or.pred  	%p524, %p522, %p523;
	@%p524 bra 	$L__BB2_1293;
	div.rn.f32 	%f6163, %f3343, %f6155;
	fma.rn.f32 	%f10272, %f3338, %f6163, %f10272;
	fma.rn.f32 	%f10273, %f3339, %f6163, %f10273;
	fma.rn.f32 	%f10274, %f3340, %f6163, %f10274;
$L__BB2_1293:
	ld.global.nc.u32 	%r697, [%rd117+4];
	setp.eq.s32 	%p525, %r4, %r697;
	@%p525 bra 	$L__BB2_1297;
	mul.wide.s32 	%rd586, %r697, 4;
	add.s64 	%rd587, %rd10, %rd586;
	ld.global.nc.f32 	%f6164, [%rd587];
	add.s64 	%rd588, %rd9, %rd586;
	ld.global.nc.f32 	%f6165, [%rd588];
	add.s64 	%rd589, %rd8, %rd586;
	ld.global.nc.f32 	%f6166, [%rd589];
	sub.f32 	%f3350, %f1, %f6164;
	sub.f32 	%f3351, %f2, %f6165;
	sub.f32 	%f3352, %f3, %f6166;
	mul.f32 	%f6167, %f3352, %f3352;
	fma.rn.f32 	%f6168, %f3351, %f3351, %f6167;
	fma.rn.f32 	%f3353, %f3350, %f3350, %f6168;
	setp.geu.f32 	%p526, %f3353, %f4;
	setp.leu.f32 	%p527, %f3353, 0f358637BD;
	or.pred  	%p528, %p526, %p527;
	@%p528 bra 	$L__BB2_1297;
	sqrt.rn.f32 	%f6169, %f3353;
	add.f32 	%f6170, %f3353, %f6;
	div.rn.f32 	%f6171, %f5, %f6170;
	ld.global.nc.f32 	%f6172, [%rd93];
	mul.wide.s32 	%rd590, %r697, 4;
	add.s64 	%rd591, %rd4, %rd590;
	ld.global.nc.f32 	%f6173, [%rd591];
	mul.f32 	%f6174, %f6172, %f6173;
	mul.f32 	%f6175, %f6171, %f6174;
	min.f32 	%f3355, %f6175, %f7;
	abs.f32 	%f6176, %f3355;
	setp.equ.f32 	%p529, %f6176, 0f7F800000;
	setp.leu.f32 	%p530, %f6169, 0f00000000;
	or.pred  	%p531, %p529, %p530;
	@%p531 bra 	$L__BB2_1297;
	div.rn.f32 	%f6177, %f3355, %f6169;
	fma.rn.f32 	%f10272, %f3350, %f6177, %f10272;
	fma.rn.f32 	%f10273, %f3351, %f6177, %f10273;
	fma.rn.f32 	%f10274, %f3352, %f6177, %f10274;
$L__BB2_1297:
	add.s32 	%r1431, %r1431, 4;
	add.s32 	%r1432, %r1432, 4;
	setp.ne.s32 	%p532, %r1432, 0;
	@%p532 bra 	$L__BB2_1281;
$L__BB2_1298:
	setp.gt.s32 	%p533, %r5, -2;
	setp.lt.s32 	%p534, %r582, %r1116;
	and.pred  	%p535, %p533, %p534;
	and.pred  	%p25, %p535, %p22;
	setp.gt.s32 	%p536, %r7, 0;
	setp.le.s32 	%p537, %r7, %r1118;
	and.pred  	%p538, %p536, %p537;
	and.pred  	%p539, %p25, %p538;
	not.pred 	%p540, %p539;
	@%p540 bra 	$L__BB2_1335;
	add.s32 	%r1160, %r582, %r661;
	mul.wide.s32 	%rd592, %r1160, 4;
	add.s64 	%rd593, %rd7, %rd592;
	ld.global.nc.u32 	%r700, [%rd593];
	add.s64 	%rd594, %rd6, %rd592;
	ld.global.nc.u32 	%r701, [%rd594];
	setp.ge.s32 	%p541, %r700, %r701;
	@%p541 bra 	$L__BB2_1335;
	sub.s32 	%r1161, %r701, %r700;
	and.b32  	%r702, %r1161, 3;
	setp.eq.s32 	%p542, %r702, 0;
	mov.u32 	%r1434, %r700;
	@%p542 bra 	$L__BB2_1316;
	mul.wide.s32 	%rd595, %r700, 4;
	add.s64 	%rd118, %rd5, %rd595;
	ld.global.nc.u32 	%r703, [%rd118];
	setp.eq.s32 	%p543, %r4, %r703;
	@%p543 bra 	$L__BB2_1305;
	mul.wide.s32 	%rd596, %r703, 4;
	add.s64 	%rd597, %rd10, %rd596;
	ld.global.nc.f32 	%f6179, [%rd597];
	add.s64 	%rd598, %rd9, %rd596;
	ld.global.nc.f32 	%f6180, [%rd598];
	add.s64 	%rd599, %rd8, %rd596;
	ld.global.nc.f32 	%f6181, [%rd599];
	sub.f32 	%f3365, %f1, %f6179;
	sub.f32 	%f3366, %f2, %f6180;
	sub.f32 	%f3367, %f3, %f6181;
	mul.f32 	%f6182, %f3367, %f3367;
	fma.rn.f32 	%f6183, %f3366, %f3366, %f6182;
	fma.rn.f32 	%f3368, %f3365, %f3365, %f6183;
	setp.geu.f32 	%p544, %f3368, %f4;
	setp.leu.f32 	%p545, %f3368, 0f358637BD;
	or.pred  	%p546, %p544, %p545;
	@%p546 bra 	$L__BB2_1305;
	sqrt.rn.f32 	%f6184, %f3368;
	add.f32 	%f6185, %f3368, %f6;
	div.rn.f32 	%f6186, %f5, %f6185;
	ld.global.nc.f32 	%f6187, [%rd93];
	mul.wide.s32 	%rd600, %r703, 4;
	add.s64 	%rd601, %rd4, %rd600;
	ld.global.nc.f32 	%f6188, [%rd601];
	mul.f32 	%f6189, %f6187, %f6188;
	mul.f32 	%f6190, %f6186, %f6189;
	min.f32 	%f3370, %f6190, %f7;
	abs.f32 	%f6191, %f3370;
	setp.equ.f32 	%p547, %f6191, 0f7F800000;
	setp.leu.f32 	%p548, %f6184, 0f00000000;
	or.pred  	%p549, %p547, %p548;
	@%p549 bra 	$L__BB2_1305;
	div.rn.f32 	%f6192, %f3370, %f6184;
	fma.rn.f32 	%f10272, %f3365, %f6192, %f10272;
	fma.rn.f32 	%f10273, %f3366, %f6192, %f10273;
	fma.rn.f32 	%f10274, %f3367, %f6192, %f10274;
$L__BB2_1305:
	add.s32 	%r1434, %r700, 1;
	setp.eq.s32 	%p550, %r702, 1;
	@%p550 bra 	$L__BB2_1316;
	ld.global.nc.u32 	%r705, [%rd118+4];
	setp.eq.s32 	%p551, %r4, %r705;
	@%p551 bra 	$L__BB2_1310;
	mul.wide.s32 	%rd602, %r705, 4;
	add.s64 	%rd603, %rd10, %rd602;
	ld.global.nc.f32 	%f6193, [%rd603];
	add.s64 	%rd604, %rd9, %rd602;
	ld.global.nc.f32 	%f6194, [%rd604];
	add.s64 	%rd605, %rd8, %rd602;
	ld.global.nc.f32 	%f6195, [%rd605];
	sub.f32 	%f3377, %f1, %f6193;
	sub.f32 	%f3378, %f2, %f6194;
	sub.f32 	%f3379, %f3, %f6195;
	mul.f32 	%f6196, %f3379, %f3379;
	fma.rn.f32 	%f6197, %f3378, %f3378, %f6196;
	fma.rn.f32 	%f3380, %f3377, %f3377, %f6197;
	setp.geu.f32 	%p552, %f3380, %f4;
	setp.leu.f32 	%p553, %f3380, 0f358637BD;
	or.pred  	%p554, %p552, %p553;
	@%p554 bra 	$L__BB2_1310;
	sqrt.rn.f32 	%f6198, %f3380;
	add.f32 	%f6199, %f3380, %f6;
	div.rn.f32 	%f6200, %f5, %f6199;
	ld.global.nc.f32 	%f6201, [%rd93];
	mul.wide.s32 	%rd606, %r705, 4;
	add.s64 	%rd607, %rd4, %rd606;
	ld.global.nc.f32 	%f6202, [%rd607];
	mul.f32 	%f6203, %f6201, %f6202;
	mul.f32 	%f6204, %f6200, %f6203;
	min.f32 	%f3382, %f6204, %f7;
	abs.f32 	%f6205, %f3382;
	setp.equ.f32 	%p555, %f6205, 0f7F800000;
	setp.leu.f32 	%p556, %f6198, 0f00000000;
	or.pred  	%p557, %p555, %p556;
	@%p557 bra 	$L__BB2_1310;
	div.rn.f32 	%f6206, %f3382, %f6198;
	fma.rn.f32 	%f10272, %f3377, %f6206, %f10272;
	fma.rn.f32 	%f10273, %f3378, %f6206, %f10273;
	fma.rn.f32 	%f10274, %f3379, %f6206, %f10274;
$L__BB2_1310:
	add.s32 	%r1434, %r700, 2;
	setp.eq.s32 	%p558, %r702, 2;
	@%p558 bra 	$L__BB2_1316;
	ld.global.nc.u32 	%r707, [%rd118+8];
	setp.eq.s32 	%p559, %r4, %r707;
	@%p559 bra 	$L__BB2_1315;
	mul.wide.s32 	%rd608, %r707, 4;
	add.s64 	%rd609, %rd10, %rd608;
	ld.global.nc.f32 	%f6207, [%rd609];
	add.s64 	%rd610, %rd9, %rd608;
	ld.global.nc.f32 	%f6208, [%rd610];
	add.s64 	%rd611, %rd8, %rd608;
	ld.global.nc.f32 	%f6209, [%rd611];
	sub.f32 	%f3389, %f1, %f6207;
	sub.f32 	%f3390, %f2, %f6208;
	sub.f32 	%f3391, %f3, %f6209;
	mul.f32 	%f6210, %f3391, %f3391;
	fma.rn.f32 	%f6211, %f3390, %f3390, %f6210;
	fma.rn.f32 	%f3392, %f3389, %f3389, %f6211;
	setp.geu.f32 	%p560, %f3392, %f4;
	setp.leu.f32 	%p561, %f3392, 0f358637BD;
	or.pred  	%p562, %p560, %p561;
	@%p562 bra 	$L__BB2_1315;
	sqrt.rn.f32 	%f6212, %f3392;
	add.f32 	%f6213, %f3392, %f6;
	div.rn.f32 	%f6214, %f5, %f6213;
	ld.global.nc.f32 	%f6215, [%rd93];
	mul.wide.s32 	%rd612, %r707, 4;
	add.s64 	%rd613, %rd4, %rd612;
	ld.global.nc.f32 	%f6216, [%rd613];
	mul.f32 	%f6217, %f6215, %f6216;
	mul.f32 	%f6218, %f6214, %f6217;
	min.f32 	%f3394, %f6218, %f7;
	abs.f32 	%f6219, %f3394;
	setp.equ.f32 	%p563, %f6219, 0f7F800000;
	setp.leu.f32 	%p564, %f6212, 0f00000000;
	or.pred  	%p565, %p563, %p564;
	@%p565 bra 	$L__BB2_1315;
	div.rn.f32 	%f6220, %f3394, %f6212;
	fma.rn.f32 	%f10272, %f3389, %f6220, %f10272;
	fma.rn.f32 	%f10273, %f3390, %f6220, %f10273;
	fma.rn.f32 	%f10274, %f3391, %f6220, %f10274;
$L__BB2_1315:
	add.s32 	%r1434, %r700, 3;
$L__BB2_1316:
	sub.s32 	%r1162, %r700, %r701;
	setp.gt.u32 	%p566, %r1162, -4;
	@%p566 bra 	$L__BB2_1335;
	sub.s32 	%r1435, %r1434, %r701;
	add.s64 	%rd119, %rd5, 8;
$L__BB2_1318:
	mul.wide.s32 	%rd614, %r1434, 4;
	add.s64 	%rd120, %rd119, %rd614;
	ld.global.nc.u32 	%r713, [%rd120+-8];
	setp.eq.s32 	%p567, %r4, %r713;
	@%p567 bra 	$L__BB2_1322;
	mul.wide.s32 	%rd615, %r713, 4;
	add.s64 	%rd616, %rd10, %rd615;
	ld.global.nc.f32 	%f6221, [%rd616];
	add.s64 	%rd617, %rd9, %rd615;
	ld.global.nc.f32 	%f6222, [%rd617];
	add.s64 	%rd618, %rd8, %rd615;
	ld.global.nc.f32 	%f6223, [%rd618];
	sub.f32 	%f3410, %f1, %f6221;
	sub.f32 	%f3411, %f2, %f6222;
	sub.f32 	%f3412, %f3, %f6223;
	mul.f32 	%f6224, %f3412, %f3412;
	fma.rn.f32 	%f6225, %f3411, %f3411, %f6224;
	fma.rn.f32 	%f3413, %f3410, %f3410, %f6225;
	setp.geu.f32 	%p568, %f3413, %f4;
	setp.leu.f32 	%p569, %f3413, 0f358637BD;
	or.pred  	%p570, %p568, %p569;
	@%p570 bra 	$L__BB2_1322;
	sqrt.rn.f32 	%f6226, %f3413;
	add.f32 	%f6227, %f3413, %f6;
	div.rn.f32 	%f6228, %f5, %f6227;
	ld.global.nc.f32 	%f6229, [%rd93];
	mul.wide.s32 	%rd619, %r713, 4;
	add.s64 	%rd620, %rd4, %rd619;
	ld.global.nc.f32 	%f6230, [%rd620];
	mul.f32 	%f6231, %f6229, %f6230;
	mul.f32 	%f6232, %f6228, %f6231;
	min.f32 	%f3415, %f6232, %f7;
	abs.f32 	%f6233, %f3415;
	setp.equ.f32 	%p571, %f6233, 0f7F800000;
	setp.leu.f32 	%p572, %f6226, 0f00000000;
	or.pred  	%p573, %p571, %p572;
	@%p573 bra 	$L__BB2_1322;
	div.rn.f32 	%f6234, %f3415, %f6226;
	fma.rn.f32 	%f10272, %f3410, %f6234, %f10272;
	fma.rn.f32 	%f10273, %f3411, %f6234, %f10273;
	fma.rn.f32 	%f10274, %f3412, %f6234, %f10274;
$L__BB2_1322:
	ld.global.nc.u32 	%r714, [%rd120+-4];
	setp.eq.s32 	%p574, %r4, %r714;
	@%p574 bra 	$L__BB2_1326;
	mul.wide.s32 	%rd621, %r714, 4;
	add.s64 	%rd622, %rd10, %rd621;
	ld.global.nc.f32 	%f6235, [%rd622];
	add.s64 	%rd623, %rd9, %rd621;
	ld.global.nc.f32 	%f6236, [%rd623];
	add.s64 	%rd624, %rd8, %rd621;
	ld.global.nc.f32 	%f6237, [%rd624];
	sub.f32 	%f3422, %f1, %f6235;
	sub.f32 	%f3423, %f2, %f6236;
	sub.f32 	%f3424, %f3, %f6237;
	mul.f32 	%f6238, %f3424, %f3424;
	fma.rn.f32 	%f6239, %f3423, %f3423, %f6238;
	fma.rn.f32 	%f3425, %f3422, %f3422, %f6239;
	setp.geu.f32 	%p575, %f3425, %f4;
	setp.leu.f32 	%p576, %f3425, 0f358637BD;
	or.pred  	%p577, %p575, %p576;
	@%p577 bra 	$L__BB2_1326;
	sqrt.rn.f32 	%f6240, %f3425;
	add.f32 	%f6241, %f3425, %f6;
	div.rn.f32 	%f6242, %f5, %f6241;
	ld.global.nc.f32 	%f6243, [%rd93];
	mul.wide.s32 	%rd625, %r714, 4;
	add.s64 	%rd626, %rd4, %rd625;
	ld.global.nc.f32 	%f6244, [%rd626];
	mul.f32 	%f6245, %f6243, %f6244;
	mul.f32 	%f6246, %f6242, %f6245;
	min.f32 	%f3427, %f6246, %f7;
	abs.f32 	%f6247, %f3427;
	setp.equ.f32 	%p578, %f6247, 0f7F800000;
	setp.leu.f32 	%p579, %f6240, 0f00000000;
	or.pred  	%p580, %p578, %p579;
	@%p580 bra 	$L__BB2_1326;
	div.rn.f32 	%f6248, %f3427, %f6240;
	fma.rn.f32 	%f10272, %f3422, %f6248, %f10272;
	fma.rn.f32 	%f10273, %f3423, %f6248, %f10273;
	fma.rn.f32 	%f10274, %f3424, %f6248, %f10274;
$L__BB2_1326:
	ld.global.nc.u32 	%r715, [%rd120];
	setp.eq.s32 	%p581, %r4, %r715;
	@%p581 bra 	$L__BB2_1330;
	mul.wide.s32 	%rd627, %r715, 4;
	add.s64 	%rd628, %rd10, %rd627;
	ld.global.nc.f32 	%f6249, [%rd628];
	add.s64 	%rd629, %rd9, %rd627;
	ld.global.nc.f32 	%f6250, [%rd629];
	add.s64 	%rd630, %rd8, %rd627;
	ld.global.nc.f32 	%f6251, [%rd630];
	sub.f32 	%f3434, %f1, %f6249;
	sub.f32 	%f3435, %f2, %f6250;
	sub.f32 	%f3436, %f3, %f6251;
	mul.f32 	%f6252, %f3436, %f3436;
	fma.rn.f32 	%f6253, %f3435, %f3435, %f6252;
	fma.rn.f32 	%f3437, %f3434, %f3434, %f6253;
	setp.geu.f32 	%p582, %f3437, %f4;
	setp.leu.f32 	%p583, %f3437, 0f358637BD;
	or.pred  	%p584, %p582, %p583;
	@%p584 bra 	$L__BB2_1330;
	sqrt.rn.f32 	%f6254, %f3437;
	add.f32 	%f6255, %f3437, %f6;
	div.rn.f32 	%f6256, %f5, %f6255;
	ld.global.nc.f32 	%f6257, [%rd93];
	mul.wide.s32 	%rd631, %r715, 4;
	add.s64 	%rd632, %rd4, %rd631;
	ld.global.nc.f32 	%f6258, [%rd632];
	mul.f32 	%f6259, %f6257, %f6258;
	mul.f32 	%f6260, %f6256, %f6259;
	min.f32 	%f3439, %f6260, %f7;
	abs.f32 	%f6261, %f3439;
	setp.equ.f32 	%p585, %f6261, 0f7F800000;
	setp.leu.f32 	%p586, %f6254, 0f00000000;
	or.pred  	%p587, %p585, %p586;
	@%p587 bra 	$L__BB2_1330;
	div.rn.f32 	%f6262, %f3439, %f6254;
	fma.rn.f32 	%f10272, %f3434, %f6262, %f10272;
	fma.rn.f32 	%f10273, %f3435, %f6262, %f10273;
	fma.rn.f32 	%f10274, %f3436, %f6262, %f10274;
$L__BB2_1330:
	ld.global.nc.u32 	%r716, [%rd120+4];
	setp.eq.s32 	%p588, %r4, %r716;
	@%p588 bra 	$L__BB2_1334;
	mul.wide.s32 	%rd633, %r716, 4;
	add.s64 	%rd634, %rd10, %rd633;
	ld.global.nc.f32 	%f6263, [%rd634];
	add.s64 	%rd635, %rd9, %rd633;
	ld.global.nc.f32 	%f6264, [%rd635];
	add.s64 	%rd636, %rd8, %rd633;
	ld.global.nc.f32 	%f6265, [%rd636];
	sub.f32 	%f3446, %f1, %f6263;
	sub.f32 	%f3447, %f2, %f6264;
	sub.f32 	%f3448, %f3, %f6265;
	mul.f32 	%f6266, %f3448, %f3448;
	fma.rn.f32 	%f6267, %f3447, %f3447, %f6266;
	fma.rn.f32 	%f3449, %f3446, %f3446, %f6267;
	setp.geu.f32 	%p589, %f3449, %f4;
	setp.leu.f32 	%p590, %f3449, 0f358637BD;
	or.pred  	%p591, %p589, %p590;
	@%p591 bra 	$L__BB2_1334;
	sqrt.rn.f32 	%f6268, %f3449;
	add.f32 	%f6269, %f3449, %f6;
	div.rn.f32 	%f6270, %f5, %f6269;
	ld.global.nc.f32 	%f6271, [%rd93];
	mul.wide.s32 	%rd637, %r716, 4;
	add.s64 	%rd638, %rd4, %rd637;
	ld.global.nc.f32 	%f6272, [%rd638];
	mul.f32 	%f6273, %f6271, %f6272;
	mul.f32 	%f6274, %f6270, %f6273;
	min.f32 	%f3451, %f6274, %f7;
	abs.f32 	%f6275, %f3451;
	setp.equ.f32 	%p592, %f6275, 0f7F800000;
	setp.leu.f32 	%p593, %f6268, 0f00000000;
	or.pred  	%p594, %p592, %p593;
	@%p594 bra 	$L__BB2_1334;
	div.rn.f32 	%f6276, %f3451, %f6268;
	fma.rn.f32 	%f10272, %f3446, %f6276, %f10272;
	fma.rn.f32 	%f10273, %f3447, %f6276, %f10273;
	fma.rn.f32 	%f10274, %f3448, %f6276, %f10274;
$L__BB2_1334:
	add.s32 	%r1434, %r1434, 4;
	add.s32 	%r1435, %r1435, 4;
	setp.ne.s32 	%p595, %r1435, 0;
	@%p595 bra 	$L__BB2_1318;
$L__BB2_1335:
	setp.gt.s32 	%p596, %r7, -1;
	setp.lt.s32 	%p597, %r7, %r1118;
	and.pred  	%p598, %p596, %p597;
	add.s32 	%r719, %r541, %r1117;
	mul.lo.s32 	%r720, %r719, %r1116;
	and.pred  	%p599, %p16, %p598;
	not.pred 	%p600, %p599;
	@%p600 bra 	$L__BB2_1372;
	add.s32 	%r1163, %r539, %r720;
	mul.wide.s32 	%rd639, %r1163, 4;
	add.s64 	%rd640, %rd7, %rd639;
	ld.global.nc.u32 	%r721, [%rd640];
	add.s64 	%rd641, %rd6, %rd639;
	ld.global.nc.u32 	%r722, [%rd641];
	setp.ge.s32 	%p601, %r721, %r722;
	@%p601 bra 	$L__BB2_1372;
	sub.s32 	%r1164, %r722, %r721;
	and.b32  	%r723, %r1164, 3;
	setp.eq.s32 	%p602, %r723, 0;
	mov.u32 	%r1437, %r721;
	@%p602 bra 	$L__BB2_1353;
	mul.wide.s32 	%rd642, %r721, 4;
	add.s64 	%rd121, %rd5, %rd642;
	ld.global.nc.u32 	%r724, [%rd121];
	setp.eq.s32 	%p603, %r4, %r724;
	@%p603 bra 	$L__BB2_1342;
	mul.wide.s32 	%rd643, %r724, 4;
	add.s64 	%rd644, %rd10, %rd643;
	ld.global.nc.f32 	%f6278, [%rd644];
	add.s64 	%rd645, %rd9, %rd643;
	ld.global.nc.f32 	%f6279, [%rd645];
	add.s64 	%rd646, %rd8, %rd643;
	ld.global.nc.f32 	%f6280, [%rd646];
	sub.f32 	%f3461, %f1, %f6278;
	sub.f32 	%f3462, %f2, %f6279;
	sub.f32 	%f3463, %f3, %f6280;
	mul.f32 	%f6281, %f3463, %f3463;
	fma.rn.f32 	%f6282, %f3462, %f3462, %f6281;
	fma.rn.f32 	%f3464, %f3461, %f3461, %f6282;
	setp.geu.f32 	%p604, %f3464, %f4;
	setp.leu.f32 	%p605, %f3464, 0f358637BD;
	or.pred  	%p606, %p604, %p605;
	@%p606 bra 	$L__BB2_1342;
	sqrt.rn.f32 	%f6283, %f3464;
	add.f32 	%f6284, %f3464, %f6;
	div.rn.f32 	%f6285, %f5, %f6284;
	ld.global.nc.f32 	%f6286, [%rd93];
	mul.wide.s32 	%rd647, %r724, 4;
	add.s64 	%rd648, %rd4, %rd647;
	ld.global.nc.f32 	%f6287, [%rd648];
	mul.f32 	%f6288, %f6286, %f6287;
	mul.f32 	%f6289, %f6285, %f6288;
	min.f32 	%f3466, %f6289, %f7;
	abs.f32 	%f6290, %f3466;
	setp.equ.f32 	%p607, %f6290, 0f7F800000;
	setp.leu.f32 	%p608, %f6283, 0f00000000;
	or.pred  	%p609, %p607, %p608;
	@%p609 bra 	$L__BB2_1342;
	div.rn.f32 	%f6291, %f3466, %f6283;
	fma.rn.f32 	%f10272, %f3461, %f6291, %f10272;
	fma.rn.f32 	%f10273, %f3462, %f6291, %f10273;
	fma.rn.f32 	%f10274, %f3463, %f6291, %f10274;
$L__BB2_1342:
	add.s32 	%r1437, %r721, 1;
	setp.eq.s32 	%p610, %r723, 1;
	@%p610 bra 	$L__BB2_1353;
	ld.global.nc.u32 	%r726, [%rd121+4];
	setp.eq.s32 	%p611, %r4, %r726;
	@%p611 bra 	$L__BB2_1347;
	mul.wide.s32 	%rd649, %r726, 4;
	add.s64 	%rd650, %rd10, %rd649;
	ld.global.nc.f32 	%f6292, [%rd650];
	add.s64 	%rd651, %rd9, %rd649;
	ld.global.nc.f32 	%f6293, [%rd651];
	add.s64 	%rd652, %rd8, %rd649;
	ld.global.nc.f32 	%f6294, [%rd652];
	sub.f32 	%f3473, %f1, %f6292;
	sub.f32 	%f3474, %f2, %f6293;
	sub.f32 	%f3475, %f3, %f6294;
	mul.f32 	%f6295, %f3475, %f3475;
	fma.rn.f32 	%f6296, %f3474, %f3474, %f6295;
	fma.rn.f32 	%f3476, %f3473, %f3473, %f6296;
	setp.geu.f32 	%p612, %f3476, %f4;
	setp.leu.f32 	%p613, %f3476, 0f358637BD;
	or.pred  	%p614, %p612, %p613;
	@%p614 bra 	$L__BB2_1347;
	sqrt.rn.f32 	%f6297, %f3476;
	add.f32 	%f6298, %f3476, %f6;
	div.rn.f32 	%f6299, %f5, %f6298;
	ld.global.nc.f32 	%f6300, [%rd93];
	mul.wide.s32 	%rd653, %r726, 4;
	add.s64 	%rd654, %rd4, %rd653;
	ld.global.nc.f32 	%f6301, [%rd654];
	mul.f32 	%f6302, %f6300, %f6301;
	mul.f32 	%f6303, %f6299, %f6302;
	min.f32 	%f3478, %f6303, %f7;
	abs.f32 	%f6304, %f3478;
	setp.equ.f32 	%p615, %f6304, 0f7F800000;
	setp.leu.f32 	%p616, %f6297, 0f00000000;
	or.pred  	%p617, %p615, %p616;
	@%p617 bra 	$L__BB2_1347;
	div.rn.f32 	%f6305, %f3478, %f6297;
	fma.rn.f32 	%f10272, %f3473, %f6305, %f10272;
	fma.rn.f32 	%f10273, %f3474, %f6305, %f10273;
	fma.rn.f32 	%f10274, %f3475, %f6305, %f10274;
$L__BB2_1347:
	add.s32 	%r1437, %r721, 2;
	setp.eq.s32 	%p618, %r723, 2;
	@%p618 bra 	$L__BB2_1353;
	ld.global.nc.u32 	%r728, [%rd121+8];
	setp.eq.s32 	%p619, %r4, %r728;
	@%p619 bra 	$L__BB2_1352;
	mul.wide.s32 	%rd655, %r728, 4;
	add.s64 	%rd656, %rd10, %rd655;
	ld.global.nc.f32 	%f6306, [%rd656];
	add.s64 	%rd657, %rd9, %rd655;
	ld.global.nc.f32 	%f6307, [%rd657];
	add.s64 	%rd658, %rd8, %rd655;
	ld.global.nc.f32 	%f6308, [%rd658];
	sub.f32 	%f3485, %f1, %f6306;
	sub.f32 	%f3486, %f2, %f6307;
	sub.f32 	%f3487, %f3, %f6308;
	mul.f32 	%f6309, %f3487, %f3487;
	fma.rn.f32 	%f6310, %f3486, %f3486, %f6309;
	fma.rn.f32 	%f3488, %f3485, %f3485, %f6310;
	setp.geu.f32 	%p620, %f3488, %f4;
	setp.leu.f32 	%p621, %f3488, 0f358637BD;
	or.pred  	%p622, %p620, %p621;
	@%p622 bra 	$L__BB2_1352;
	sqrt.rn.f32 	%f6311, %f3488;
	add.f32 	%f6312, %f3488, %f6;
	div.rn.f32 	%f6313, %f5, %f6312;
	ld.global.nc.f32 	%f6314, [%rd93];
	mul.wide.s32 	%rd659, %r728, 4;
	add.s64 	%rd660, %rd4, %rd659;
	ld.global.nc.f32 	%f6315, [%rd660];
	mul.f32 	%f6316, %f6314, %f6315;
	mul.f32 	%f6317, %f6313, %f6316;
	min.f32 	%f3490, %f6317, %f7;
	abs.f32 	%f6318, %f3490;
	setp.equ.f32 	%p623, %f6318, 0f7F800000;
	setp.leu.f32 	%p624, %f6311, 0f00000000;
	or.pred  	%p625, %p623, %p624;
	@%p625 bra 	$L__BB2_1352;
	div.rn.f32 	%f6319, %f3490, %f6311;
	fma.rn.f32 	%f10272, %f3485, %f6319, %f10272;
	fma.rn.f32 	%f10273, %f3486, %f6319, %f10273;
	fma.rn.f32 	%f10274, %f3487, %f6319, %f10274;
$L__BB2_1352:
	add.s32 	%r1437, %r721, 3;
$L__BB2_1353:
	sub.s32 	%r1165, %r721, %r722;
	setp.gt.u32 	%p626, %r1165, -4;
	@%p626 bra 	$L__BB2_1372;
	sub.s32 	%r1438, %r1437, %r722;
	add.s64 	%rd122, %rd5, 8;
$L__BB2_1355:
	mul.wide.s32 	%rd661, %r1437, 4;
	add.s64 	%rd123, %rd122, %rd661;
	ld.global.nc.u32 	%r734, [%rd123+-8];
	setp.eq.s32 	%p627, %r4, %r734;
	@%p627 bra 	$L__BB2_1359;
	mul.wide.s32 	%rd662, %r734, 4;
	add.s64 	%rd663, %rd10, %rd662;
	ld.global.nc.f32 	%f6320, [%rd663];
	add.s64 	%rd664, %rd9, %rd662;
	ld.global.nc.f32 	%f6321, [%rd664];
	add.s64 	%rd665, %rd8, %rd662;
	ld.global.nc.f32 	%f6322, [%rd665];
	sub.f32 	%f3506, %f1, %f6320;
	sub.f32 	%f3507, %f2, %f6321;
	sub.f32 	%f3508, %f3, %f6322;
	mul.f32 	%f6323, %f3508, %f3508;
	fma.rn.f32 	%f6324, %f3507, %f3507, %f6323;
	fma.rn.f32 	%f3509, %f3506, %f3506, %f6324;
	setp.geu.f32 	%p628, %f3509, %f4;
	setp.leu.f32 	%p629, %f3509, 0f358637BD;
	or.pred  	%p630, %p628, %p629;
	@%p630 bra 	$L__BB2_1359;
	sqrt.rn.f32 	%f6325, %f3509;
	add.f32 	%f6326, %f3509, %f6;
	div.rn.f32 	%f6327, %f5, %f6326;
	ld.global.nc.f32 	%f6328, [%rd93];
	mul.wide.s32 	%rd666, %r734, 4;
	add.s64 	%rd667, %rd4, %rd666;
	ld.global.nc.f32 	%f6329, [%rd667];
	mul.f32 	%f6330, %f6328, %f6329;
	mul.f32 	%f6331, %f6327, %f6330;
	min.f32 	%f3511, %f6331, %f7;
	abs.f32 	%f6332, %f3511;
	setp.equ.f32 	%p631, %f6332, 0f7F800000;
	setp.leu.f32 	%p632, %f6325, 0f00000000;
	or.pred  	%p633, %p631, %p632;
	@%p633 bra 	$L__BB2_1359;
	div.rn.f32 	%f6333, %f3511, %f6325;
	fma.rn.f32 	%f10272, %f3506, %f6333, %f10272;
	fma.rn.f32 	%f10273, %f3507, %f6333, %f10273;
	fma.rn.f32 	%f10274, %f3508, %f6333, %f10274;
$L__BB2_1359:
	ld.global.nc.u32 	%r735, [%rd123+-4];
	setp.eq.s32 	%p634, %r4, %r735;
	@%p634 bra 	$L__BB2_1363;
	mul.wide.s32 	%rd668, %r735, 4;
	add.s64 	%rd669, %rd10, %rd668;
	ld.global.nc.f32 	%f6334, [%rd669];
	add.s64 	%rd670, %rd9, %rd668;
	ld.global.nc.f32 	%f6335, [%rd670];
	add.s64 	%rd671, %rd8, %rd668;
	ld.global.nc.f32 	%f6336, [%rd671];
	sub.f32 	%f3518, %f1, %f6334;
	sub.f32 	%f3519, %f2, %f6335;
	sub.f32 	%f3520, %f3, %f6336;
	mul.f32 	%f6337, %f3520, %f3520;
	fma.rn.f32 	%f6338, %f3519, %f3519, %f6337;
	fma.rn.f32 	%f3521, %f3518, %f3518, %f6338;
	setp.geu.f32 	%p635, %f3521, %f4;
	setp.leu.f32 	%p636, %f3521, 0f358637BD;
	or.pred  	%p637, %p635, %p636;
	@%p637 bra 	$L__BB2_1363;
	sqrt.rn.f32 	%f6339, %f3521;
	add.f32 	%f6340, %f3521, %f6;
	div.rn.f32 	%f6341, %f5, %f6340;
	ld.global.nc.f32 	%f6342, [%rd93];
	mul.wide.s32 	%rd672, %r735, 4;
	add.s64 	%rd673, %rd4, %rd672;
	ld.global.nc.f32 	%f6343, [%rd673];
	mul.f32 	%f6344, %f6342, %f6343;
	mul.f32 	%f6345, %f6341, %f6344;
	min.f32 	%f3523, %f6345, %f7;
	abs.f32 	%f6346, %f3523;
	setp.equ.f32 	%p638, %f6346, 0f7F800000;
	setp.leu.f32 	%p639, %f6339, 0f00000000;
	or.pred  	%p640, %p638, %p639;
	@%p640 bra 	$L__BB2_1363;
	div.rn.f32 	%f6347, %f3523, %f6339;
	fma.rn.f32 	%f10272, %f3518, %f6347, %f10272;
	fma.rn.f32 	%f10273, %f3519, %f6347, %f10273;
	fma.rn.f32 	%f10274, %f3520, %f6347, %f10274;
$L__BB2_1363:
	ld.global.nc.u32 	%r736, [%rd123];
	setp.eq.s32 	%p641, %r4, %r736;
	@%p641 bra 	$L__BB2_1367;
	mul.wide.s32 	%rd674, %r736, 4;
	add.s64 	%rd675, %rd10, %rd674;
	ld.global.nc.f32 	%f6348, [%rd675];
	add.s64 	%rd676, %rd9, %rd674;
	ld.global.nc.f32 	%f6349, [%rd676];
	add.s64 	%rd677, %rd8, %rd674;
	ld.global.nc.f32 	%f6350, [%rd677];
	sub.f32 	%f3530, %f1, %f6348;
	sub.f32 	%f3531, %f2, %f6349;
	sub.f32 	%f3532, %f3, %f6350;
	mul.f32 	%f6351, %f3532, %f3532;
	fma.rn.f32 	%f6352, %f3531, %f3531, %f6351;
	fma.rn.f32 	%f3533, %f3530, %f3530, %f6352;
	setp.geu.f32 	%p642, %f3533, %f4;
	setp.leu.f32 	%p643, %f3533, 0f358637BD;
	or.pred  	%p644, %p642, %p643;
	@%p644 bra 	$L__BB2_1367;
	sqrt.rn.f32 	%f6353, %f3533;
	add.f32 	%f6354, %f3533, %f6;
	div.rn.f32 	%f6355, %f5, %f6354;
	ld.global.nc.f32 	%f6356, [%rd93];
	mul.wide.s32 	%rd678, %r736, 4;
	add.s64 	%rd679, %rd4, %rd678;
	ld.global.nc.f32 	%f6357, [%rd679];
	mul.f32 	%f6358, %f6356, %f6357;
	mul.f32 	%f6359, %f6355, %f6358;
	min.f32 	%f3535, %f6359, %f7;
	abs.f32 	%f6360, %f3535;
	setp.equ.f32 	%p645, %f6360, 0f7F800000;
	setp.leu.f32 	%p646, %f6353, 0f00000000;
	or.pred  	%p647, %p645, %p646;
	@%p647 bra 	$L__BB2_1367;
	div.rn.f32 	%f6361, %f3535, %f6353;
	fma.rn.f32 	%f10272, %f3530, %f6361, %f10272;
	fma.rn.f32 	%f10273, %f3531, %f6361, %f10273;
	fma.rn.f32 	%f10274, %f3532, %f6361, %f10274;
$L__BB2_1367:
	ld.global.nc.u32 	%r737, [%rd123+4];
	setp.eq.s32 	%p648, %r4, %r737;
	@%p648 bra 	$L__BB2_1371;
	mul.wide.s32 	%rd680, %r737, 4;
	add.s64 	%rd681, %rd10, %rd680;
	ld.global.nc.f32 	%f6362, [%rd681];
	add.s64 	%rd682, %rd9, %rd680;
	ld.global.nc.f32 	%f6363, [%rd682];
	add.s64 	%rd683, %rd8, %rd680;
	ld.global.nc.f32 	%f6364, [%rd683];
	sub.f32 	%f3542, %f1, %f6362;
	sub.f32 	%f3543, %f2, %f6363;
	sub.f32 	%f3544, %f3, %f6364;
	mul.f32 	%f6365, %f3544, %f3544;
	fma.rn.f32 	%f6366, %f3543, %f3543, %f6365;
	fma.rn.f32 	%f3545, %f3542, %f3542, %f6366;
	setp.geu.f32 	%p649, %f3545, %f4;
	setp.leu.f32 	%p650, %f3545, 0f358637BD;
	or.pred  	%p651, %p649, %p650;
	@%p651 bra 	$L__BB2_1371;
	sqrt.rn.f32 	%f6367, %f3545;
	add.f32 	%f6368, %f3545, %f6;
	div.rn.f32 	%f6369, %f5, %f6368;
	ld.global.nc.f32 	%f6370, [%rd93];
	mul.wide.s32 	%rd684, %r737, 4;
	add.s64 	%rd685, %rd4, %rd684;
	ld.global.nc.f32 	%f6371, [%rd685];
	mul.f32 	%f6372, %f6370, %f6371;
	mul.f32 	%f6373, %f6369, %f6372;
	min.f32 	%f3547, %f6373, %f7;
	abs.f32 	%f6374, %f3547;
	setp.equ.f32 	%p652, %f6374, 0f7F800000;
	setp.leu.f32 	%p653, %f6367, 0f00000000;
	or.pred  	%p654, %p652, %p653;
	@%p654 bra 	$L__BB2_1371;
	div.rn.f32 	%f6375, %f3547, %f6367;
	fma.rn.f32 	%f10272, %f3542, %f6375, %f10272;
	fma.rn.f32 	%f10273, %f3543, %f6375, %f10273;
	fma.rn.f32 	%f10274, %f3544, %f6375, %f10274;
$L__BB2_1371:
	add.s32 	%r1437, %r1437, 4;
	add.s32 	%r1438, %r1438, 4;
	setp.ne.s32 	%p655, %r1438, 0;
	@%p655 bra 	$L__BB2_1355;
$L__BB2_1372:
	setp.gt.s32 	%p656, %r7, -1;
	setp.lt.s32 	%p657, %r7, %r1118;
	and.pred  	%p658, %p656, %p657;
	and.pred  	%p659, %p17, %p658;
	not.pred 	%p660, %p659;
	@%p660 bra 	$L__BB2_1409;
	add.s32 	%r1166, %r5, %r720;
	mul.wide.s32 	%rd686, %r1166, 4;
	add.s64 	%rd687, %rd7, %rd686;
	ld.global.nc.u32 	%r740, [%rd687];
	add.s64 	%rd688, %rd6, %rd686;
	ld.global.nc.u32 	%r741, [%rd688];
	setp.ge.s32 	%p661, %r740, %r741;
	@%p661 bra 	$L__BB2_1409;
	sub.s32 	%r1167, %r741, %r740;
	and.b32  	%r742, %r1167, 3;
	setp.eq.s32 	%p662, %r742, 0;
	mov.u32 	%r1440, %r740;
	@%p662 bra 	$L__BB2_1390;
	mul.wide.s32 	%rd689, %r740, 4;
	add.s64 	%rd124, %rd5, %rd689;
	ld.global.nc.u32 	%r743, [%rd124];
	setp.eq.s32 	%p663, %r4, %r743;
	@%p663 bra 	$L__BB2_1379;
	mul.wide.s32 	%rd690, %r743, 4;
	add.s64 	%rd691, %rd10, %rd690;
	ld.global.nc.f32 	%f6377, [%rd691];
	add.s64 	%rd692, %rd9, %rd690;
	ld.global.nc.f32 	%f6378, [%rd692];
	add.s64 	%rd693, %rd8, %rd690;
	ld.global.nc.f32 	%f6379, [%rd693];
	sub.f32 	%f3557, %f1, %f6377;
	sub.f32 	%f3558, %f2, %f6378;
	sub.f32 	%f3559, %f3, %f6379;
	mul.f32 	%f6380, %f3559, %f3559;
	fma.rn.f32 	%f6381, %f3558, %f3558, %f6380;
	fma.rn.f32 	%f3560, %f3557, %f3557, %f6381;
	setp.geu.f32 	%p664, %f3560, %f4;
	setp.leu.f32 	%p665, %f3560, 0f358637BD;
	or.pred  	%p666, %p664, %p665;
	@%p666 bra 	$L__BB2_1379;
	sqrt.rn.f32 	%f6382, %f3560;
	add.f32 	%f6383, %f3560, %f6;
	div.rn.f32 	%f6384, %f5, %f6383;
	ld.global.nc.f32 	%f6385, [%rd93];
	mul.wide.s32 	%rd694, %r743, 4;
	add.s64 	%rd695, %rd4, %rd694;
	ld.global.nc.f32 	%f6386, [%rd695];
	mul.f32 	%f6387, %f6385, %f6386;
	mul.f32 	%f6388, %f6384, %f6387;
	min.f32 	%f3562, %f6388, %f7;
	abs.f32 	%f6389, %f3562;
	setp.equ.f32 	%p667, %f6389, 0f7F800000;
	setp.leu.f32 	%p668, %f6382, 0f00000000;
	or.pred  	%p669, %p667, %p668;
	@%p669 bra 	$L__BB2_1379;
	div.rn.f32 	%f6390, %f3562, %f6382;
	fma.rn.f32 	%f10272, %f3557, %f6390, %f10272;
	fma.rn.f32 	%f10273, %f3558, %f6390, %f10273;
	fma.rn.f32 	%f10274, %f3559, %f6390, %f10274;
$L__BB2_1379:
	add.s32 	%r1440, %r740, 1;
	setp.eq.s32 	%p670, %r742, 1;
	@%p670 bra 	$L__BB2_1390;
	ld.global.nc.u32 	%r745, [%rd124+4];
	setp.eq.s32 	%p671, %r4, %r745;
	@%p671 bra 	$L__BB2_1384;
	mul.wide.s32 	%rd696, %r745, 4;
	add.s64 	%rd697, %rd10, %rd696;
	ld.global.nc.f32 	%f6391, [%rd697];
	add.s64 	%rd698, %rd9, %rd696;
	ld.global.nc.f32 	%f6392, [%rd698];
	add.s64 	%rd699, %rd8, %rd696;
	ld.global.nc.f32 	%f6393, [%rd699];
	sub.f32 	%f3569, %f1, %f6391;
	sub.f32 	%f3570, %f2, %f6392;
	sub.f32 	%f3571, %f3, %f6393;
	mul.f32 	%f6394, %f3571, %f3571;
	fma.rn.f32 	%f6395, %f3570, %f3570, %f6394;
	fma.rn.f32 	%f3572, %f3569, %f3569, %f6395;
	setp.geu.f32 	%p672, %f3572, %f4;
	setp.leu.f32 	%p673, %f3572, 0f358637BD;
	or.pred  	%p674, %p672, %p673;
	@%p674 bra 	$L__BB2_1384;
	sqrt.rn.f32 	%f6396, %f3572;
	add.f32 	%f6397, %f3572, %f6;
	div.rn.f32 	%f6398, %f5, %f6397;
	ld.global.nc.f32 	%f6399, [%rd93];
	mul.wide.s32 	%rd700, %r745, 4;
	add.s64 	%rd701, %rd4, %rd700;
	ld.global.nc.f32 	%f6400, [%rd701];
	mul.f32 	%f6401, %f6399, %f6400;
	mul.f32 	%f6402, %f6398, %f6401;
	min.f32 	%f3574, %f6402, %f7;
	abs.f32 	%f6403, %f3574;
	setp.equ.f32 	%p675, %f6403, 0f7F800000;
	setp.leu.f32 	%p676, %f6396, 0f00000000;
	or.pred  	%p677, %p675, %p676;
	@%p677 bra 	$L__BB2_1384;
	div.rn.f32 	%f6404, %f3574, %f6396;
	fma.rn.f32 	%f10272, %f3569, %f6404, %f10272;
	fma.rn.f32 	%f10273, %f3570, %f6404, %f10273;
	fma.rn.f32 	%f10274, %f3571, %f6404, %f10274;
$L__BB2_1384:
	add.s32 	%r1440, %r740, 2;
	setp.eq.s32 	%p678, %r742, 2;
	@%p678 bra 	$L__BB2_1390;
	ld.global.nc.u32 	%r747, [%rd124+8];
	setp.eq.s32 	%p679, %r4, %r747;
	@%p679 bra 	$L__BB2_1389;
	mul.wide.s32 	%rd702, %r747, 4;
	add.s64 	%rd703, %rd10, %rd702;
	ld.global.nc.f32 	%f6405, [%rd703];
	add.s64 	%rd704, %rd9, %rd702;
	ld.global.nc.f32 	%f6406, [%rd704];
	add.s64 	%rd705, %rd8, %rd702;
	ld.global.nc.f32 	%f6407, [%rd705];
	sub.f32 	%f3581, %f1, %f6405;
	sub.f32 	%f3582, %f2, %f6406;
	sub.f32 	%f3583, %f3, %f6407;
	mul.f32 	%f6408, %f3583, %f3583;
	fma.rn.f32 	%f6409, %f3582, %f3582, %f6408;
	fma.rn.f32 	%f3584, %f3581, %f3581, %f6409;
	setp.geu.f32 	%p680, %f3584, %f4;
	setp.leu.f32 	%p681, %f3584, 0f358637BD;
	or.pred  	%p682, %p680, %p681;
	@%p682 bra 	$L__BB2_1389;
	sqrt.rn.f32 	%f6410, %f3584;
	add.f32 	%f6411, %f3584, %f6;
	div.rn.f32 	%f6412, %f5, %f6411;
	ld.global.nc.f32 	%f6413, [%rd93];
	mul.wide.s32 	%rd706, %r747, 4;
	add.s64 	%rd707, %rd4, %rd706;
	ld.global.nc.f32 	%f6414, [%rd707];
	mul.f32 	%f6415, %f6413, %f6414;
	mul.f32 	%f6416, %f6412, %f6415;
	min.f32 	%f3586, %f6416, %f7;
	abs.f32 	%f6417, %f3586;
	setp.equ.f32 	%p683, %f6417, 0f7F800000;
	setp.leu.f32 	%p684, %f6410, 0f00000000;
	or.pred  	%p685, %p683, %p684;
	@%p685 bra 	$L__BB2_1389;
	div.rn.f32 	%f6418, %f3586, %f6410;
	fma.rn.f32 	%f10272, %f3581, %f6418, %f10272;
	fma.rn.f32 	%f10273, %f3582, %f6418, %f10273;
	fma.rn.f32 	%f10274, %f3583, %f6418, %f10274;
$L__BB2_1389:
	add.s32 	%r1440, %r740, 3;
$L__BB2_1390:
	sub.s32 	%r1168, %r740, %r741;
	setp.gt.u32 	%p686, %r1168, -4;
	@%p686 bra 	$L__BB2_1409;
	sub.s32 	%r1441, %r1440, %r741;
	add.s64 	%rd125, %rd5, 8;
$L__BB2_1392:
	mul.wide.s32 	%rd708, %r1440, 4;
	add.s64 	%rd126, %rd125, %rd708;
	ld.global.nc.u32 	%r753, [%rd126+-8];
	setp.eq.s32 	%p687, %r4, %r753;
	@%p687 bra 	$L__BB2_1396;
	mul.wide.s32 	%rd709, %r753, 4;
	add.s64 	%rd710, %rd10, %rd709;
	ld.global.nc.f32 	%f6419, [%rd710];
	add.s64 	%rd711, %rd9, %rd709;
	ld.global.nc.f32 	%f6420, [%rd711];
	add.s64 	%rd712, %rd8, %rd709;
	ld.global.nc.f32 	%f6421, [%rd712];
	sub.f32 	%f3602, %f1, %f6419;
	sub.f32 	%f3603, %f2, %f6420;
	sub.f32 	%f3604, %f3, %f6421;
	mul.f32 	%f6422, %f3604, %f3604;
	fma.rn.f32 	%f6423, %f3603, %f3603, %f6422;
	fma.rn.f32 	%f3605, %f3602, %f3602, %f6423;
	setp.geu.f32 	%p688, %f3605, %f4;
	setp.leu.f32 	%p689, %f3605, 0f358637BD;
	or.pred  	%p690, %p688, %p689;
	@%p690 bra 	$L__BB2_1396;
	sqrt.rn.f32 	%f6424, %f3605;
	add.f32 	%f6425, %f3605, %f6;
	div.rn.f32 	%f6426, %f5, %f6425;
	ld.global.nc.f32 	%f6427, [%rd93];
	mul.wide.s32 	%rd713, %r753, 4;
	add.s64 	%rd714, %rd4, %rd713;
	ld.global.nc.f32 	%f6428, [%rd714];
	mul.f32 	%f6429, %f6427, %f6428;
	mul.f32 	%f6430, %f6426, %f6429;
	min.f32 	%f3607, %f6430, %f7;
	abs.f32 	%f6431, %f3607;
	setp.equ.f32 	%p691, %f6431, 0f7F800000;
	setp.leu.f32 	%p692, %f6424, 0f00000000;
	or.pred  	%p693, %p691, %p692;
	@%p693 bra 	$L__BB2_1396;
	div.rn.f32 	%f6432, %f3607, %f6424;
	fma.rn.f32 	%f10272, %f3602, %f6432, %f10272;
	fma.rn.f32 	%f10273, %f3603, %f6432, %f10273;
	fma.rn.f32 	%f10274, %f3604, %f6432, %f10274;
$L__BB2_1396:
	ld.global.nc.u32 	%r754, [%rd126+-4];
	setp.eq.s32 	%p694, %r4, %r754;
	@%p694 bra 	$L__BB2_1400;
	mul.wide.s32 	%rd715, %r754, 4;
	add.s64 	%rd716, %rd10, %rd715;
	ld.global.nc.f32 	%f6433, [%rd716];
	add.s64 	%rd717, %rd9, %rd715;
	ld.global.nc.f32 	%f6434, [%rd717];
	add.s64 	%rd718, %rd8, %rd715;
	ld.global.nc.f32 	%f6435, [%rd718];
	sub.f32 	%f3614, %f1, %f6433;
	sub.f32 	%f3615, %f2, %f6434;
	sub.f32 	%f3616, %f3, %f6435;
	mul.f32 	%f6436, %f3616, %f3616;
	fma.rn.f32 	%f6437, %f3615, %f3615, %f6436;
	fma.rn.f32 	%f3617, %f3614, %f3614, %f6437;
	setp.geu.f32 	%p695, %f3617, %f4;
	setp.leu.f32 	%p696, %f3617, 0f358637BD;
	or.pred  	%p697, %p695, %p696;
	@%p697 bra 	$L__BB2_1400;
	sqrt.rn.f32 	%f6438, %f3617;
	add.f32 	%f6439, %f3617, %f6;
	div.rn.f32 	%f6440, %f5, %f6439;
	ld.global.nc.f32 	%f6441, [%rd93];
	mul.wide.s32 	%rd719, %r754, 4;
	add.s64 	%rd720, %rd4, %rd719;
	ld.global.nc.f32 	%f6442, [%rd720];
	mul.f32 	%f6443, %f6441, %f6442;
	mul.f32 	%f6444, %f6440, %f6443;
	min.f32 	%f3619, %f6444, %f7;
	abs.f32 	%f6445, %f3619;
	setp.equ.f32 	%p698, %f6445, 0f7F800000;
	setp.leu.f32 	%p699, %f6438, 0f00000000;
	or.pred  	%p700, %p698, %p699;
	@%p700 bra 	$L__BB2_1400;
	div.rn.f32 	%f6446, %f3619, %f6438;
	fma.rn.f32 	%f10272, %f3614, %f6446, %f10272;
	fma.rn.f32 	%f10273, %f3615, %f6446, %f10273;
	fma.rn.f32 	%f10274, %f3616, %f6446, %f10274;
$L__BB2_1400:
	ld.global.nc.u32 	%r755, [%rd126];
	setp.eq.s32 	%p701, %r4, %r755;
	@%p701 bra 	$L__BB2_1404;
	mul.wide.s32 	%rd721, %r755, 4;
	add.s64 	%rd722, %rd10, %rd721;
	ld.global.nc.f32 	%f6447, [%rd722];
	add.s64 	%rd723, %rd9, %rd721;
	ld.global.nc.f32 	%f6448, [%rd723];
	add.s64 	%rd724, %rd8, %rd721;
	ld.global.nc.f32 	%f6449, [%rd724];
	sub.f32 	%f3626, %f1, %f6447;
	sub.f32 	%f3627, %f2, %f6448;
	sub.f32 	%f3628, %f3, %f6449;
	mul.f32 	%f6450, %f3628, %f3628;
	fma.rn.f32 	%f6451, %f3627, %f3627, %f6450;
	fma.rn.f32 	%f3629, %f3626, %f3626, %f6451;
	setp.geu.f32 	%p702, %f3629, %f4;
	setp.leu.f32 	%p703, %f3629, 0f358637BD;
	or.pred  	%p704, %p702, %p703;
	@%p704 bra 	$L__BB2_1404;
	sqrt.rn.f32 	%f6452, %f3629;
	add.f32 	%f6453, %f3629, %f6;
	div.rn.f32 	%f6454, %f5, %f6453;
	ld.global.nc.f32 	%f6455, [%rd93];
	mul.wide.s32 	%rd725, %r755, 4;
	add.s64 	%rd726, %rd4, %rd725;
	ld.global.nc.f32 	%f6456, [%rd726];
	mul.f32 	%f6457, %f6455, %f6456;
	mul.f32 	%f6458, %f6454, %f6457;
	min.f32 	%f3631, %f6458, %f7;
	abs.f32 	%f6459, %f3631;
	setp.equ.f32 	%p705, %f6459, 0f7F800000;
	setp.leu.f32 	%p706, %f6452, 0f00000000;
	or.pred  	%p707, %p705, %p706;
	@%p707 bra 	$L__BB2_1404;
	div.rn.f32 	%f6460, %f3631, %f6452;
	fma.rn.f32 	%f10272, %f3626, %f6460, %f10272;
	fma.rn.f32 	%f10273, %f3627, %f6460, %f10273;
	fma.rn.f32 	%f10274, %f3628, %f6460, %f10274;
$L__BB2_1404:
	ld.global.nc.u32 	%r756, [%rd126+4];
	setp.eq.s32 	%p708, %r4, %r756;
	@%p708 bra 	$L__BB2_1408;
	mul.wide.s32 	%rd727, %r756, 4;
	add.s64 	%rd728, %rd10, %rd727;
	ld.global.nc.f32 	%f6461, [%rd728];
	add.s64 	%rd729, %rd9, %rd727;
	ld.global.nc.f32 	%f6462, [%rd729];
	add.s64 	%rd730, %rd8, %rd727;
	ld.global.nc.f32 	%f6463, [%rd730];
	sub.f32 	%f3638, %f1, %f6461;
	sub.f32 	%f3639, %f2, %f6462;
	sub.f32 	%f3640, %f3, %f6463;
	mul.f32 	%f6464, %f3640, %f3640;
	fma.rn.f32 	%f6465, %f3639, %f3639, %f6464;
	fma.rn.f32 	%f3641, %f3638, %f3638, %f6465;
	setp.geu.f32 	%p709, %f3641, %f4;
	setp.leu.f32 	%p710, %f3641, 0f358637BD;
	or.pred  	%p711, %p709, %p710;
	@%p711 bra 	$L__BB2_1408;
	sqrt.rn.f32 	%f6466, %f3641;
	add.f32 	%f6467, %f3641, %f6;
	div.rn.f32 	%f6468, %f5, %f6467;
	ld.global.nc.f32 	%f6469, [%rd93];
	mul.wide.s32 	%rd731, %r756, 4;
	add.s64 	%rd732, %rd4, %rd731;
	ld.global.nc.f32 	%f6470, [%rd732];
	mul.f32 	%f6471, %f6469, %f6470;
	mul.f32 	%f6472, %f6468, %f6471;
	min.f32 	%f3643, %f6472, %f7;
	abs.f32 	%f6473, %f3643;
	setp.equ.f32 	%p712, %f6473, 0f7F800000;
	setp.leu.f32 	%p713, %f6466, 0f00000000;
	or.pred  	%p714, %p712, %p713;
	@%p714 bra 	$L__BB2_1408;
	div.rn.f32 	%f6474, %f3643, %f6466;
	fma.rn.f32 	%f10272, %f3638, %f6474, %f10272;
	fma.rn.f32 	%f10273, %f3639, %f6474, %f10273;
	fma.rn.f32 	%f10274, %f3640, %f6474, %f10274;
$L__BB2_1408:
	add.s32 	%r1440, %r1440, 4;
	add.s32 	%r1441, %r1441, 4;
	setp.ne.s32 	%p715, %r1441, 0;
	@%p715 bra 	$L__BB2_1392;
$L__BB2_1409:
	setp.gt.s32 	%p716, %r7, -1;
	setp.lt.s32 	%p717, %r7, %r1118;
	and.pred  	%p718, %p716, %p717;
	and.pred  	%p719, %p18, %p718;
	not.pred 	%p720, %p719;
	@%p720 bra 	$L__BB2_1446;
	add.s32 	%r1169, %r582, %r720;
	mul.wide.s32 	%rd733, %r1169, 4;
	add.s64 	%rd734, %rd7, %rd733;
	ld.global.nc.u32 	%r759, [%rd734];
	add.s64 	%rd735, %rd6, %rd733;
	ld.global.nc.u32 	%r760, [%rd735];
	setp.ge.s32 	%p721, %r759, %r760;
	@%p721 bra 	$L__BB2_1446;
	sub.s32 	%r1170, %r760, %r759;
	and.b32  	%r761, %r1170, 3;
	setp.eq.s32 	%p722, %r761, 0;
	mov.u32 	%r1443, %r759;
	@%p722 bra 	$L__BB2_1427;
	mul.wide.s32 	%rd736, %r759, 4;
	add.s64 	%rd127, %rd5, %rd736;
	ld.global.nc.u32 	%r762, [%rd127];
	setp.eq.s32 	%p723, %r4, %r762;
	@%p723 bra 	$L__BB2_1416;
	mul.wide.s32 	%rd737, %r762, 4;
	add.s64 	%rd738, %rd10, %rd737;
	ld.global.nc.f32 	%f6476, [%rd738];
	add.s64 	%rd739, %rd9, %rd737;
	ld.global.nc.f32 	%f6477, [%rd739];
	add.s64 	%rd740, %rd8, %rd737;
	ld.global.nc.f32 	%f6478, [%rd740];
	sub.f32 	%f3653, %f1, %f6476;
	sub.f32 	%f3654, %f2, %f6477;
	sub.f32 	%f3655, %f3, %f6478;
	mul.f32 	%f6479, %f3655, %f3655;
	fma.rn.f32 	%f6480, %f3654, %f3654, %f6479;
	fma.rn.f32 	%f3656, %f3653, %f3653, %f6480;
	setp.geu.f32 	%p724, %f3656, %f4;
	setp.leu.f32 	%p725, %f3656, 0f358637BD;
	or.pred  	%p726, %p724, %p725;
	@%p726 bra 	$L__BB2_1416;
	sqrt.rn.f32 	%f6481, %f3656;
	add.f32 	%f6482, %f3656, %f6;
	div.rn.f32 	%f6483, %f5, %f6482;
	ld.global.nc.f32 	%f6484, [%rd93];
	mul.wide.s32 	%rd741, %r762, 4;
	add.s64 	%rd742, %rd4, %rd741;
	ld.global.nc.f32 	%f6485, [%rd742];
	mul.f32 	%f6486, %f6484, %f6485;
	mul.f32 	%f6487, %f6483, %f6486;
	min.f32 	%f3658, %f6487, %f7;
	abs.f32 	%f6488, %f3658;
	setp.equ.f32 	%p727, %f6488, 0f7F800000;
	setp.leu.f32 	%p728, %f6481, 0f00000000;
	or.pred  	%p729, %p727, %p728;
	@%p729 bra 	$L__BB2_1416;
	div.rn.f32 	%f6489, %f3658, %f6481;
	fma.rn.f32 	%f10272, %f3653, %f6489, %f10272;
	fma.rn.f32 	%f10273, %f3654, %f6489, %f10273;
	fma.rn.f32 	%f10274, %f3655, %f6489, %f10274;
$L__BB2_1416:
	add.s32 	%r1443, %r759, 1;
	setp.eq.s32 	%p730, %r761, 1;
	@%p730 bra 	$L__BB2_1427;
	ld.global.nc.u32 	%r764, [%rd127+4];
	setp.eq.s32 	%p731, %r4, %r764;
	@%p731 bra 	$L__BB2_1421;
	mul.wide.s32 	%rd743, %r764, 4;
	add.s64 	%rd744, %rd10, %rd743;
	ld.global.nc.f32 	%f6490, [%rd744];
	add.s64 	%rd745, %rd9, %rd743;
	ld.global.nc.f32 	%f6491, [%rd745];
	add.s64 	%rd746, %rd8, %rd743;
	ld.global.nc.f32 	%f6492, [%rd746];
	sub.f32 	%f3665, %f1, %f6490;
	sub.f32 	%f3666, %f2, %f6491;
	sub.f32 	%f3667, %f3, %f6492;
	mul.f32 	%f6493, %f3667, %f3667;
	fma.rn.f32 	%f6494, %f3666, %f3666, %f6493;
	fma.rn.f32 	%f3668, %f3665, %f3665, %f6494;
	setp.geu.f32 	%p732, %f3668, %f4;
	setp.leu.f32 	%p733, %f3668, 0f358637BD;
	or.pred  	%p734, %p732, %p733;
	@%p734 bra 	$L__BB2_1421;
	sqrt.rn.f32 	%f6495, %f3668;
	add.f32 	%f6496, %f3668, %f6;
	div.rn.f32 	%f6497, %f5, %f6496;
	ld.global.nc.f32 	%f6498, [%rd93];
	mul.wide.s32 	%rd747, %r764, 4;
	add.s64 	%rd748, %rd4, %rd747;
	ld.global.nc.f32 	%f6499, [%rd748];
	mul.f32 	%f6500, %f6498, %f6499;
	mul.f32 	%f6501, %f6497, %f6500;
	min.f32 	%f3670, %f6501, %f7;
	abs.f32 	%f6502, %f3670;
	setp.equ.f32 	%p735, %f6502, 0f7F800000;
	setp.leu.f32 	%p736, %f6495, 0f00000000;
	or.pred  	%p737, %p735, %p736;
	@%p737 bra 	$L__BB2_1421;
	div.rn.f32 	%f6503, %f3670, %f6495;
	fma.rn.f32 	%f10272, %f3665, %f6503, %f10272;
	fma.rn.f32 	%f10273, %f3666, %f6503, %f10273;
	fma.rn.f32 	%f10274, %f3667, %f6503, %f10274;
$L__BB2_1421:
	add.s32 	%r1443, %r759, 2;
	setp.eq.s32 	%p738, %r761, 2;
	@%p738 bra 	$L__BB2_1427;
	ld.global.nc.u32 	%r766, [%rd127+8];
	setp.eq.s32 	%p739, %r4, %r766;
	@%p739 bra 	$L__BB2_1426;
	mul.wide.s32 	%rd749, %r766, 4;
	add.s64 	%rd750, %rd10, %rd749;
	ld.global.nc.f32 	%f6504, [%rd750];
	add.s64 	%rd751, %rd9, %rd749;
	ld.global.nc.f32 	%f6505, [%rd751];
	add.s64 	%rd752, %rd8, %rd749;
	ld.global.nc.f32 	%f6506, [%rd752];
	sub.f32 	%f3677, %f1, %f6504;
	sub.f32 	%f3678, %f2, %f6505;
	sub.f32 	%f3679, %f3, %f6506;
	mul.f32 	%f6507, %f3679, %f3679;
	fma.rn.f32 	%f6508, %f3678, %f3678, %f6507;
	fma.rn.f32 	%f3680, %f3677, %f3677, %f6508;
	setp.geu.f32 	%p740, %f3680, %f4;
	setp.leu.f32 	%p741, %f3680, 0f358637BD;
	or.pred  	%p742, %p740, %p741;
	@%p742 bra 	$L__BB2_1426;
	sqrt.rn.f32 	%f6509, %f3680;
	add.f32 	%f6510, %f3680, %f6;
	div.rn.f32 	%f6511, %f5, %f6510;
	ld.global.nc.f32 	%f6512, [%rd93];
	mul.wide.s32 	%rd753, %r766, 4;
	add.s64 	%rd754, %rd4, %rd753;
	ld.global.nc.f32 	%f6513, [%rd754];
	mul.f32 	%f6514, %f6512, %f6513;
	mul.f32 	%f6515, %f6511, %f6514;
	min.f32 	%f3682, %f6515, %f7;
	abs.f32 	%f6516, %f3682;
	setp.equ.f32 	%p743, %f6516, 0f7F800000;
	setp.leu.f32 	%p744, %f6509, 0f00000000;
	or.pred  	%p745, %p743, %p744;
	@%p745 bra 	$L__BB2_1426;
	div.rn.f32 	%f6517, %f3682, %f6509;
	fma.rn.f32 	%f10272, %f3677, %f6517, %f10272;
	fma.rn.f32 	%f10273, %f3678, %f6517, %f10273;
	fma.rn.f32 	%f10274, %f3679, %f6517, %f10274;
$L__BB2_1426:
	add.s32 	%r1443, %r759, 3;
$L__BB2_1427:
	sub.s32 	%r1171, %r759, %r760;
	setp.gt.u32 	%p746, %r1171, -4;
	@%p746 bra 	$L__BB2_1446;
	sub.s32 	%r1444, %r1443, %r760;
	add.s64 	%rd128, %rd5, 8;
$L__BB2_1429:
	mul.wide.s32 	%rd755, %r1443, 4;
	add.s64 	%rd129, %rd128, %rd755;
	ld.global.nc.u32 	%r772, [%rd129+-8];
	setp.eq.s32 	%p747, %r4, %r772;
	@%p747 bra 	$L__BB2_1433;
	mul.wide.s32 	%rd756, %r772, 4;
	add.s64 	%rd757, %rd10, %rd756;
	ld.global.nc.f32 	%f6518, [%rd757];
	add.s64 	%rd758, %rd9, %rd756;
	ld.global.nc.f32 	%f6519, [%rd758];
	add.s64 	%rd759, %rd8, %rd756;
	ld.global.nc.f32 	%f6520, [%rd759];
	sub.f32 	%f3698, %f1, %f6518;
	sub.f32 	%f3699, %f2, %f6519;
	sub.f32 	%f3700, %f3, %f6520;
	mul.f32 	%f6521, %f3700, %f3700;
	fma.rn.f32 	%f6522, %f3699, %f3699, %f6521;
	fma.rn.f32 	%f3701, %f3698, %f3698, %f6522;
	setp.geu.f32 	%p748, %f3701, %f4;
	setp.leu.f32 	%p749, %f3701, 0f358637BD;
	or.pred  	%p750, %p748, %p749;
	@%p750 bra 	$L__BB2_1433;
	sqrt.rn.f32 	%f6523, %f3701;
	add.f32 	%f6524, %f3701, %f6;
	div.rn.f32 	%f6525, %f5, %f6524;
	ld.global.nc.f32 	%f6526, [%rd93];
	mul.wide.s32 	%rd760, %r772, 4;
	add.s64 	%rd761, %rd4, %rd760;
	ld.global.nc.f32 	%f6527, [%rd761];
	mul.f32 	%f6528, %f6526, %f6527;
	mul.f32 	%f6529, %f6525, %f6528;
	min.f32 	%f3703, %f6529, %f7;
	abs.f32 	%f6530, %f3703;
	setp.equ.f32 	%p751, %f6530, 0f7F800000;
	setp.leu.f32 	%p752, %f6523, 0f00000000;
	or.pred  	%p753, %p751, %p752;
	@%p753 bra 	$L__BB2_1433;
	div.rn.f32 	%f6531, %f3703, %f6523;
	fma.rn.f32 	%f10272, %f3698, %f6531, %f10272;
	fma.rn.f32 	%f10273, %f3699, %f6531, %f10273;
	fma.rn.f32 	%f10274, %f3700, %f6531, %f10274;
$L__BB2_1433:
	ld.global.nc.u32 	%r773, [%rd129+-4];
	setp.eq.s32 	%p754, %r4, %r773;
	@%p754 bra 	$L__BB2_1437;
	mul.wide.s32 	%rd762, %r773, 4;
	add.s64 	%rd763, %rd10, %rd762;
	ld.global.nc.f32 	%f6532, [%rd763];
	add.s64 	%rd764, %rd9, %rd762;
	ld.global.nc.f32 	%f6533, [%rd764];
	add.s64 	%rd765, %rd8, %rd762;
	ld.global.nc.f32 	%f6534, [%rd765];
	sub.f32 	%f3710, %f1, %f6532;
	sub.f32 	%f3711, %f2, %f6533;
	sub.f32 	%f3712, %f3, %f6534;
	mul.f32 	%f6535, %f3712, %f3712;
	fma.rn.f32 	%f6536, %f3711, %f3711, %f6535;
	fma.rn.f32 	%f3713, %f3710, %f3710, %f6536;
	setp.geu.f32 	%p755, %f3713, %f4;
	setp.leu.f32 	%p756, %f3713, 0f358637BD;
	or.pred  	%p757, %p755, %p756;
	@%p757 bra 	$L__BB2_1437;
	sqrt.rn.f32 	%f6537, %f3713;
	add.f32 	%f6538, %f3713, %f6;
	div.rn.f32 	%f6539, %f5, %f6538;
	ld.global.nc.f32 	%f6540, [%rd93];
	mul.wide.s32 	%rd766, %r773, 4;
	add.s64 	%rd767, %rd4, %rd766;
	ld.global.nc.f32 	%f6541, [%rd767];
	mul.f32 	%f6542, %f6540, %f6541;
	mul.f32 	%f6543, %f6539, %f6542;
	min.f32 	%f3715, %f6543, %f7;
	abs.f32 	%f6544, %f3715;
	setp.equ.f32 	%p758, %f6544, 0f7F800000;
	setp.leu.f32 	%p759, %f6537, 0f00000000;
	or.pred  	%p760, %p758, %p759;
	@%p760 bra 	$L__BB2_1437;
	div.rn.f32 	%f6545, %f3715, %f6537;
	fma.rn.f32 	%f10272, %f3710, %f6545, %f10272;
	fma.rn.f32 	%f10273, %f3711, %f6545, %f10273;
	fma.rn.f32 	%f10274, %f3712, %f6545, %f10274;
$L__BB2_1437:
	ld.global.nc.u32 	%r774, [%rd129];
	setp.eq.s32 	%p761, %r4, %r774;
	@%p761 bra 	$L__BB2_1441;
	mul.wide.s32 	%rd768, %r774, 4;
	add.s64 	%rd769, %rd10, %rd768;
	ld.global.nc.f32 	%f6546, [%rd769];
	add.s64 	%rd770, %rd9, %rd768;
	ld.global.nc.f32 	%f6547, [%rd770];
	add.s64 	%rd771, %rd8, %rd768;
	ld.global.nc.f32 	%f6548, [%rd771];
	sub.f32 	%f3722, %f1, %f6546;
	sub.f32 	%f3723, %f2, %f6547;
	sub.f32 	%f3724, %f3, %f6548;
	mul.f32 	%f6549, %f3724, %f3724;
	fma.rn.f32 	%f6550, %f3723, %f3723, %f6549;
	fma.rn.f32 	%f3725, %f3722, %f3722, %f6550;
	setp.geu.f32 	%p762, %f3725, %f4;
	setp.leu.f32 	%p763, %f3725, 0f358637BD;
	or.pred  	%p764, %p762, %p763;
	@%p764 bra 	$L__BB2_1441;
	sqrt.rn.f32 	%f6551, %f3725;
	add.f32 	%f6552, %f3725, %f6;
	div.rn.f32 	%f6553, %f5, %f6552;
	ld.global.nc.f32 	%f6554, [%rd93];
	mul.wide.s32 	%rd772, %r774, 4;
	add.s64 	%rd773, %rd4, %rd772;
	ld.global.nc.f32 	%f6555, [%rd773];
	mul.f32 	%f6556, %f6554, %f6555;
	mul.f32 	%f6557, %f6553, %f6556;
	min.f32 	%f3727, %f6557, %f7;
	abs.f32 	%f6558, %f3727;
	setp.equ.f32 	%p765, %f6558, 0f7F800000;
	setp.leu.f32 	%p766, %f6551, 0f00000000;
	or.pred  	%p767, %p765, %p766;
	@%p767 bra 	$L__BB2_1441;
	div.rn.f32 	%f6559, %f3727, %f6551;
	fma.rn.f32 	%f10272, %f3722, %f6559, %f10272;
	fma.rn.f32 	%f10273, %f3723, %f6559, %f10273;
	fma.rn.f32 	%f10274, %f3724, %f6559, %f10274;
$L__BB2_1441:
	ld.global.nc.u32 	%r775, [%rd129+4];
	setp.eq.s32 	%p768, %r4, %r775;
	@%p768 bra 	$L__BB2_1445;
	mul.wide.s32 	%rd774, %r775, 4;
	add.s64 	%rd775, %rd10, %rd774;
	ld.global.nc.f32 	%f6560, [%rd775];
	add.s64 	%rd776, %rd9, %rd774;
	ld.global.nc.f32 	%f6561, [%rd776];
	add.s64 	%rd777, %rd8, %rd774;
	ld.global.nc.f32 	%f6562, [%rd777];
	sub.f32 	%f3734, %f1, %f6560;
	sub.f32 	%f3735, %f2, %f6561;
	sub.f32 	%f3736, %f3, %f6562;
	mul.f32 	%f6563, %f3736, %f3736;
	fma.rn.f32 	%f6564, %f3735, %f3735, %f6563;
	fma.rn.f32 	%f3737, %f3734, %f3734, %f6564;
	setp.geu.f32 	%p769, %f3737, %f4;
	setp.leu.f32 	%p770, %f3737, 0f358637BD;
	or.pred  	%p771, %p769, %p770;
	@%p771 bra 	$L__BB2_1445;
	sqrt.rn.f32 	%f6565, %f3737;
	add.f32 	%f6566, %f3737, %f6;
	div.rn.f32 	%f6567, %f5, %f6566;
	ld.global.nc.f32 	%f6568, [%rd93];
	mul.wide.s32 	%rd778, %r775, 4;
	add.s64 	%rd779, %rd4, %rd778;
	ld.global.nc.f32 	%f6569, [%rd779];
	mul.f32 	%f6570, %f6568, %f6569;
	mul.f32 	%f6571, %f6567, %f6570;
	min.f32 	%f3739, %f6571, %f7;
	abs.f32 	%f6572, %f3739;
	setp.equ.f32 	%p772, %f6572, 0f7F800000;
	setp.leu.f32 	%p773, %f6565, 0f00000000;
	or.pred  	%p774, %p772, %p773;
	@%p774 bra 	$L__BB2_1445;
	div.rn.f32 	%f6573, %f3739, %f6565;
	fma.rn.f32 	%f10272, %f3734, %f6573, %f10272;
	fma.rn.f32 	%f10273, %f3735, %f6573, %f10273;
	fma.rn.f32 	%f10274, %f3736, %f6573, %f10274;
$L__BB2_1445:
	add.s32 	%r1443, %r1443, 4;
	add.s32 	%r1444, %r1444, 4;
	setp.ne.s32 	%p775, %r1444, 0;
	@%p775 bra 	$L__BB2_1429;
$L__BB2_1446:
	mad.lo.s32 	%r778, %r1116, %r719, %r1116;
	setp.gt.s32 	%p776, %r7, -1;
	setp.lt.s32 	%p777, %r7, %r1118;
	and.pred  	%p778, %p776, %p777;
	and.pred  	%p779, %p19, %p778;
	not.pred 	%p780, %p779;
	@%p780 bra 	$L__BB2_1483;
	add.s32 	%r1172, %r539, %r778;
	mul.wide.s32 	%rd780, %r1172, 4;
	add.s64 	%rd781, %rd7, %rd780;
	ld.global.nc.u32 	%r779, [%rd781];
	add.s64 	%rd782, %rd6, %rd780;
	ld.global.nc.u32 	%r780, [%rd782];
	setp.ge.s32 	%p781, %r779, %r780;
	@%p781 bra 	$L__BB2_1483;
	sub.s32 	%r1173, %r780, %r779;
	and.b32  	%r781, %r1173, 3;
	setp.eq.s32 	%p782, %r781, 0;
	mov.u32 	%r1446, %r779;
	@%p782 bra 	$L__BB2_1464;
	mul.wide.s32 	%rd783, %r779, 4;
	add.s64 	%rd130, %rd5, %rd783;
	ld.global.nc.u32 	%r782, [%rd130];
	setp.eq.s32 	%p783, %r4, %r782;
	@%p783 bra 	$L__BB2_1453;
	mul.wide.s32 	%rd784, %r782, 4;
	add.s64 	%rd785, %rd10, %rd784;
	ld.global.nc.f32 	%f6575, [%rd785];
	add.s64 	%rd786, %rd9, %rd784;
	ld.global.nc.f32 	%f6576, [%rd786];
	add.s64 	%rd787, %rd8, %rd784;
	ld.global.nc.f32 	%f6577, [%rd787];
	sub.f32 	%f3749, %f1, %f6575;
	sub.f32 	%f3750, %f2, %f6576;
	sub.f32 	%f3751, %f3, %f6577;
	mul.f32 	%f6578, %f3751, %f3751;
	fma.rn.f32 	%f6579, %f3750, %f3750, %f6578;
	fma.rn.f32 	%f3752, %f3749, %f3749, %f6579;
	setp.geu.f32 	%p784, %f3752, %f4;
	setp.leu.f32 	%p785, %f3752, 0f358637BD;
	or.pred  	%p786, %p784, %p785;
	@%p786 bra 	$L__BB2_1453;
	sqrt.rn.f32 	%f6580, %f3752;
	add.f32 	%f6581, %f3752, %f6;
	div.rn.f32 	%f6582, %f5, %f6581;
	ld.global.nc.f32 	%f6583, [%rd93];
	mul.wide.s32 	%rd788, %r782, 4;
	add.s64 	%rd789, %rd4, %rd788;
	ld.global.nc.f32 	%f6584, [%rd789];
	mul.f32 	%f6585, %f6583, %f6584;
	mul.f32 	%f6586, %f6582, %f6585;
	min.f32 	%f3754, %f6586, %f7;
	abs.f32 	%f6587, %f3754;
	setp.equ.f32 	%p787, %f6587, 0f7F800000;
	setp.leu.f32 	%p788, %f6580, 0f00000000;
	or.pred  	%p789, %p787, %p788;
	@%p789 bra 	$L__BB2_1453;
	div.rn.f32 	%f6588, %f3754, %f6580;
	fma.rn.f32 	%f10272, %f3749, %f6588, %f10272;
	fma.rn.f32 	%f10273, %f3750, %f6588, %f10273;
	fma.rn.f32 	%f10274, %f3751, %f6588, %f10274;
$L__BB2_1453:
	add.s32 	%r1446, %r779, 1;
	setp.eq.s32 	%p790, %r781, 1;
	@%p790 bra 	$L__BB2_1464;
	ld.global.nc.u32 	%r784, [%rd130+4];
	setp.eq.s32 	%p791, %r4, %r784;
	@%p791 bra 	$L__BB2_1458;
	mul.wide.s32 	%rd790, %r784, 4;
	add.s64 	%rd791, %rd10, %rd790;
	ld.global.nc.f32 	%f6589, [%rd791];
	add.s64 	%rd792, %rd9, %rd790;
	ld.global.nc.f32 	%f6590, [%rd792];
	add.s64 	%rd793, %rd8, %rd790;
	ld.global.nc.f32 	%f6591, [%rd793];
	sub.f32 	%f3761, %f1, %f6589;
	sub.f32 	%f3762, %f2, %f6590;
	sub.f32 	%f3763, %f3, %f6591;
	mul.f32 	%f6592, %f3763, %f3763;
	fma.rn.f32 	%f6593, %f3762, %f3762, %f6592;
	fma.rn.f32 	%f3764, %f3761, %f3761, %f6593;
	setp.geu.f32 	%p792, %f3764, %f4;
	setp.leu.f32 	%p793, %f3764, 0f358637BD;
	or.pred  	%p794, %p792, %p793;
	@%p794 bra 	$L__BB2_1458;
	sqrt.rn.f32 	%f6594, %f3764;
	add.f32 	%f6595, %f3764, %f6;
	div.rn.f32 	%f6596, %f5, %f6595;
	ld.global.nc.f32 	%f6597, [%rd93];
	mul.wide.s32 	%rd794, %r784, 4;
	add.s64 	%rd795, %rd4, %rd794;
	ld.global.nc.f32 	%f6598, [%rd795];
	mul.f32 	%f6599, %f6597, %f6598;
	mul.f32 	%f6600, %f6596, %f6599;
	min.f32 	%f3766, %f6600, %f7;
	abs.f32 	%f6601, %f3766;
	setp.equ.f32 	%p795, %f6601, 0f7F800000;
	setp.leu.f32 	%p796, %f6594, 0f00000000;
	or.pred  	%p797, %p795, %p796;
	@%p797 bra 	$L__BB2_1458;
	div.rn.f32 	%f6602, %f3766, %f6594;
	fma.rn.f32 	%f10272, %f3761, %f6602, %f10272;
	fma.rn.f32 	%f10273, %f3762, %f6602, %f10273;
	fma.rn.f32 	%f10274, %f3763, %f6602, %f10274;
$L__BB2_1458:
	add.s32 	%r1446, %r779, 2;
	setp.eq.s32 	%p798, %r781, 2;
	@%p798 bra 	$L__BB2_1464;
	ld.global.nc.u32 	%r786, [%rd130+8];
	setp.eq.s32 	%p799, %r4, %r786;
	@%p799 bra 	$L__BB2_1463;
	mul.wide.s32 	%rd796, %r786, 4;
	add.s64 	%rd797, %rd10, %rd796;
	ld.global.nc.f32 	%f6603, [%rd797];
	add.s64 	%rd798, %rd9, %rd796;
	ld.global.nc.f32 	%f6604, [%rd798];
	add.s64 	%rd799, %rd8, %rd796;
	ld.global.nc.f32 	%f6605, [%rd799];
	sub.f32 	%f3773, %f1, %f6603;
	sub.f32 	%f3774, %f2, %f6604;
	sub.f32 	%f3775, %f3, %f6605;
	mul.f32 	%f6606, %f3775, %f3775;
	fma.rn.f32 	%f6607, %f3774, %f3774, %f6606;
	fma.rn.f32 	%f3776, %f3773, %f3773, %f6607;
	setp.geu.f32 	%p800, %f3776, %f4;
	setp.leu.f32 	%p801, %f3776, 0f358637BD;
	or.pred  	%p802, %p800, %p801;
	@%p802 bra 	$L__BB2_1463;
	sqrt.rn.f32 	%f6608, %f3776;
	add.f32 	%f6609, %f3776, %f6;
	div.rn.f32 	%f6610, %f5, %f6609;
	ld.global.nc.f32 	%f6611, [%rd93];
	mul.wide.s32 	%rd800, %r786, 4;
	add.s64 	%rd801, %rd4, %rd800;
	ld.global.nc.f32 	%f6612, [%rd801];
	mul.f32 	%f6613, %f6611, %f6612;
	mul.f32 	%f6614, %f6610, %f6613;
	min.f32 	%f3778, %f6614, %f7;
	abs.f32 	%f6615, %f3778;
	setp.equ.f32 	%p803, %f6615, 0f7F800000;
	setp.leu.f32 	%p804, %f6608, 0f00000000;
	or.pred  	%p805, %p803, %p804;
	@%p805 bra 	$L__BB2_1463;
	div.rn.f32 	%f6616, %f3778, %f6608;
	fma.rn.f32 	%f10272, %f3773, %f6616, %f10272;
	fma.rn.f32 	%f10273, %f3774, %f6616, %f10273;
	fma.rn.f32 	%f10274, %f3775, %f6616, %f10274;
$L__BB2_1463:
	add.s32 	%r1446, %r779, 3;
$L__BB2_1464:
	sub.s32 	%r1174, %r779, %r780;
	setp.gt.u32 	%p806, %r1174, -4;
	@%p806 bra 	$L__BB2_1483;
	sub.s32 	%r1447, %r1446, %r780;
	add.s64 	%rd131, %rd5, 8;
$L__BB2_1466:
	mul.wide.s32 	%rd802, %r1446, 4;
	add.s64 	%rd132, %rd131, %rd802;
	ld.global.nc.u32 	%r792, [%rd132+-8];
	setp.eq.s32 	%p807, %r4, %r792;
	@%p807 bra 	$L__BB2_1470;
	mul.wide.s32 	%rd803, %r792, 4;
	add.s64 	%rd804, %rd10, %rd803;
	ld.global.nc.f32 	%f6617, [%rd804];
	add.s64 	%rd805, %rd9, %rd803;
	ld.global.nc.f32 	%f6618, [%rd805];
	add.s64 	%rd806, %rd8, %rd803;
	ld.global.nc.f32 	%f6619, [%rd806];
	sub.f32 	%f3794, %f1, %f6617;
	sub.f32 	%f3795, %f2, %f6618;
	sub.f32 	%f3796, %f3, %f6619;
	mul.f32 	%f6620, %f3796, %f3796;
	fma.rn.f32 	%f6621, %f3795, %f3795, %f6620;
	fma.rn.f32 	%f3797, %f3794, %f3794, %f6621;
	setp.geu.f32 	%p808, %f3797, %f4;
	setp.leu.f32 	%p809, %f3797, 0f358637BD;
	or.pred  	%p810, %p808, %p809;
	@%p810 bra 	$L__BB2_1470;
	sqrt.rn.f32 	%f6622, %f3797;
	add.f32 	%f6623, %f3797, %f6;
	div.rn.f32 	%f6624, %f5, %f6623;
	ld.global.nc.f32 	%f6625, [%rd93];
	mul.wide.s32 	%rd807, %r792, 4;
	add.s64 	%rd808, %rd4, %rd807;
	ld.global.nc.f32 	%f6626, [%rd808];
	mul.f32 	%f6627, %f6625, %f6626;
	mul.f32 	%f6628, %f6624, %f6627;
	min.f32 	%f3799, %f6628, %f7;
	abs.f32 	%f6629, %f3799;
	setp.equ.f32 	%p811, %f6629, 0f7F800000;
	setp.leu.f32 	%p812, %f6622, 0f00000000;
	or.pred  	%p813, %p811, %p812;
	@%p813 bra 	$L__BB2_1470;
	div.rn.f32 	%f6630, %f3799, %f6622;
	fma.rn.f32 	%f10272, %f3794, %f6630, %f10272;
	fma.rn.f32 	%f10273, %f3795, %f6630, %f10273;
	fma.rn.f32 	%f10274, %f3796, %f6630, %f10274;
$L__BB2_1470:
	ld.global.nc.u32 	%r793, [%rd132+-4];
	setp.eq.s32 	%p814, %r4, %r793;
	@%p814 bra 	$L__BB2_1474;
	mul.wide.s32 	%rd809, %r793, 4;
	add.s64 	%rd810, %rd10, %rd809;
	ld.global.nc.f32 	%f6631, [%rd810];
	add.s64 	%rd811, %rd9, %rd809;
	ld.global.nc.f32 	%f6632, [%rd811];
	add.s64 	%rd812, %rd8, %rd809;
	ld.global.nc.f32 	%f6633, [%rd812];
	sub.f32 	%f3806, %f1, %f6631;
	sub.f32 	%f3807, %f2, %f6632;
	sub.f32 	%f3808, %f3, %f6633;
	mul.f32 	%f6634, %f3808, %f3808;
	fma.rn.f32 	%f6635, %f3807, %f3807, %f6634;
	fma.rn.f32 	%f3809, %f3806, %f3806, %f6635;
	setp.geu.f32 	%p815, %f3809, %f4;
	setp.leu.f32 	%p816, %f3809, 0f358637BD;
	or.pred  	%p817, %p815, %p816;
	@%p817 bra 	$L__BB2_1474;
	sqrt.rn.f32 	%f6636, %f3809;
	add.f32 	%f6637, %f3809, %f6;
	div.rn.f32 	%f6638, %f5, %f6637;
	ld.global.nc.f32 	%f6639, [%rd93];
	mul.wide.s32 	%rd813, %r793, 4;
	add.s64 	%rd814, %rd4, %rd813;
	ld.global.nc.f32 	%f6640, [%rd814];
	mul.f32 	%f6641, %f6639, %f6640;
	mul.f32 	%f6642, %f6638, %f6641;
	min.f32 	%f3811, %f6642, %f7;
	abs.f32 	%f6643, %f3811;
	setp.equ.f32 	%p818, %f6643, 0f7F800000;
	setp.leu.f32 	%p819, %f6636, 0f00000000;
	or.pred  	%p820, %p818, %p819;
	@%p820 bra 	$L__BB2_1474;
	div.rn.f32 	%f6644, %f3811, %f6636;
	fma.rn.f32 	%f10272, %f3806, %f6644, %f10272;
	fma.rn.f32 	%f10273, %f3807, %f6644, %f10273;
	fma.rn.f32 	%f10274, %f3808, %f6644, %f10274;
$L__BB2_1474:
	ld.global.nc.u32 	%r794, [%rd132];
	setp.eq.s32 	%p821, %r4, %r794;
	@%p821 bra 	$L__BB2_1478;
	mul.wide.s32 	%rd815, %r794, 4;
	add.s64 	%rd816, %rd10, %rd815;
	ld.global.nc.f32 	%f6645, [%rd816];
	add.s64 	%rd817, %rd9, %rd815;
	ld.global.nc.f32 	%f6646, [%rd817];
	add.s64 	%rd818, %rd8, %rd815;
	ld.global.nc.f32 	%f6647, [%rd818];
	sub.f32 	%f3818, %f1, %f6645;
	sub.f32 	%f3819, %f2, %f6646;
	sub.f32 	%f3820, %f3, %f6647;
	mul.f32 	%f6648, %f3820, %f3820;
	fma.rn.f32 	%f6649, %f3819, %f3819, %f6648;
	fma.rn.f32 	%f3821, %f3818, %f3818, %f6649;
	setp.geu.f32 	%p822, %f3821, %f4;
	setp.leu.f32 	%p823, %f3821, 0f358637BD;
	or.pred  	%p824, %p822, %p823;
	@%p824 bra 	$L__BB2_1478;
	sqrt.rn.f32 	%f6650, %f3821;
	add.f32 	%f6651, %f3821, %f6;
	div.rn.f32 	%f6652, %f5, %f6651;
	ld.global.nc.f32 	%f6653, [%rd93];
	mul.wide.s32 	%rd819, %r794, 4;
	add.s64 	%rd820, %rd4, %rd819;
	ld.global.nc.f32 	%f6654, [%rd820];
	mul.f32 	%f6655, %f6653, %f6654;
	mul.f32 	%f6656, %f6652, %f6655;
	min.f32 	%f3823, %f6656, %f7;
	abs.f32 	%f6657, %f3823;
	setp.equ.f32 	%p825, %f6657, 0f7F800000;
	setp.leu.f32 	%p826, %f6650, 0f00000000;
	or.pred  	%p827, %p825, %p826;
	@%p827 bra 	$L__BB2_1478;
	div.rn.f32 	%f6658, %f3823, %f6650;
	fma.rn.f32 	%f10272, %f3818, %f6658, %f10272;
	fma.rn.f32 	%f10273, %f3819, %f6658, %f10273;
	fma.rn.f32 	%f10274, %f3820, %f6658, %f10274;
$L__BB2_1478:
	ld.global.nc.u32 	%r795, [%rd132+4];
	setp.eq.s32 	%p828, %r4, %r795;
	@%p828 bra 	$L__BB2_1482;
	mul.wide.s32 	%rd821, %r795, 4;
	add.s64 	%rd822, %rd10, %rd821;
	ld.global.nc.f32 	%f6659, [%rd822];
	add.s64 	%rd823, %rd9, %rd821;
	ld.global.nc.f32 	%f6660, [%rd823];
	add.s64 	%rd824, %rd8, %rd821;
	ld.global.nc.f32 	%f6661, [%rd824];
	sub.f32 	%f3830, %f1, %f6659;
	sub.f32 	%f3831, %f2, %f6660;
	sub.f32 	%f3832, %f3, %f6661;
	mul.f32 	%f6662, %f3832, %f3832;
	fma.rn.f32 	%f6663, %f3831, %f3831, %f6662;
	fma.rn.f32 	%f3833, %f3830, %f3830, %f6663;
	setp.geu.f32 	%p829, %f3833, %f4;
	setp.leu.f32 	%p830, %f3833, 0f358637BD;
	or.pred  	%p831, %p829, %p830;
	@%p831 bra 	$L__BB2_1482;
	sqrt.rn.f32 	%f6664, %f3833;
	add.f32 	%f6665, %f3833, %f6;
	div.rn.f32 	%f6666, %f5, %f6665;
	ld.global.nc.f32 	%f6667, [%rd93];
	mul.wide.s32 	%rd825, %r795, 4;
	add.s64 	%rd826, %rd4, %rd825;
	ld.global.nc.f32 	%f6668, [%rd826];
	mul.f32 	%f6669, %f6667, %f6668;
	mul.f32 	%f6670, %f6666, %f6669;
	min.f32 	%f3835, %f6670, %f7;
	abs.f32 	%f6671, %f3835;
	setp.equ.f32 	%p832, %f6671, 0f7F800000;
	setp.leu.f32 	%p833, %f6664, 0f00000000;
	or.pred  	%p834, %p832, %p833;
	@%p834 bra 	$L__BB2_1482;
	div.rn.f32 	%f6672, %f3835, %f6664;
	fma.rn.f32 	%f10272, %f3830, %f6672, %f10272;
	fma.rn.f32 	%f10273, %f3831, %f6672, %f10273;
	fma.rn.f32 	%f10274, %f3832, %f6672, %f10274;
$L__BB2_1482:
	add.s32 	%r1446, %r1446, 4;
	add.s32 	%r1447, %r1447, 4;
	setp.ne.s32 	%p835, %r1447, 0;
	@%p835 bra 	$L__BB2_1466;
$L__BB2_1483:
	setp.gt.s32 	%p836, %r7, -1;
	setp.lt.s32 	%p837, %r7, %r1118;
	and.pred  	%p838, %p836, %p837;
	and.pred  	%p839, %p20, %p838;
	not.pred 	%p840, %p839;
	@%p840 bra 	$L__BB2_1520;
	add.s32 	%r1175, %r5, %r778;
	mul.wide.s32 	%rd827, %r1175, 4;
	add.s64 	%rd828, %rd7, %rd827;
	ld.global.nc.u32 	%r798, [%rd828];
	add.s64 	%rd829, %rd6, %rd827;
	ld.global.nc.u32 	%r799, [%rd829];
	setp.ge.s32 	%p841, %r798, %r799;
	@%p841 bra 	$L__BB2_1520;
	sub.s32 	%r1176, %r799, %r798;
	and.b32  	%r800, %r1176, 3;
	setp.eq.s32 	%p842, %r800, 0;
	mov.u32 	%r1449, %r798;
	@%p842 bra 	$L__BB2_1501;
	mul.wide.s32 	%rd830, %r798, 4;
	add.s64 	%rd133, %rd5, %rd830;
	ld.global.nc.u32 	%r801, [%rd133];
	setp.eq.s32 	%p843, %r4, %r801;
	@%p843 bra 	$L__BB2_1490;
	mul.wide.s32 	%rd831, %r801, 4;
	add.s64 	%rd832, %rd10, %rd831;
	ld.global.nc.f32 	%f6674, [%rd832];
	add.s64 	%rd833, %rd9, %rd831;
	ld.global.nc.f32 	%f6675, [%rd833];
	add.s64 	%rd834, %rd8, %rd831;
	ld.global.nc.f32 	%f6676, [%rd834];
	sub.f32 	%f3845, %f1, %f6674;
	sub.f32 	%f3846, %f2, %f6675;
	sub.f32 	%f3847, %f3, %f6676;
	mul.f32 	%f6677, %f3847, %f3847;
	fma.rn.f32 	%f6678, %f3846, %f3846, %f6677;
	fma.rn.f32 	%f3848, %f3845, %f3845, %f6678;
	setp.geu.f32 	%p844, %f3848, %f4;
	setp.leu.f32 	%p845, %f3848, 0f358637BD;
	or.pred  	%p846, %p844, %p845;
	@%p846 bra 	$L__BB2_1490;
	sqrt.rn.f32 	%f6679, %f3848;
	add.f32 	%f6680, %f3848, %f6;
	div.rn.f32 	%f6681, %f5, %f6680;
	ld.global.nc.f32 	%f6682, [%rd93];
	mul.wide.s32 	%rd835, %r801, 4;
	add.s64 	%rd836, %rd4, %rd835;
	ld.global.nc.f32 	%f6683, [%rd836];
	mul.f32 	%f6684, %f6682, %f6683;
	mul.f32 	%f6685, %f6681, %f6684;
	min.f32 	%f3850, %f6685, %f7;
	abs.f32 	%f6686, %f3850;
	setp.equ.f32 	%p847, %f6686, 0f7F800000;
	setp.leu.f32 	%p848, %f6679, 0f00000000;
	or.pred  	%p849, %p847, %p848;
	@%p849 bra 	$L__BB2_1490;
	div.rn.f32 	%f6687, %f3850, %f6679;
	fma.rn.f32 	%f10272, %f3845, %f6687, %f10272;
	fma.rn.f32 	%f10273, %f3846, %f6687, %f10273;
	fma.rn.f32 	%f10274, %f3847, %f6687, %f10274;
$L__BB2_1490:
	add.s32 	%r1449, %r798, 1;
	setp.eq.s32 	%p850, %r800, 1;
	@%p850 bra 	$L__BB2_1501;
	ld.global.nc.u32 	%r803, [%rd133+4];
	setp.eq.s32 	%p851, %r4, %r803;
	@%p851 bra 	$L__BB2_1495;
	mul.wide.s32 	%rd837, %r803, 4;
	add.s64 	%rd838, %rd10, %rd837;
	ld.global.nc.f32 	%f6688, [%rd838];
	add.s64 	%rd839, %rd9, %rd837;
	ld.global.nc.f32 	%f6689, [%rd839];
	add.s64 	%rd840, %rd8, %rd837;
	ld.global.nc.f32 	%f6690, [%rd840];
	sub.f32 	%f3857, %f1, %f6688;
	sub.f32 	%f3858, %f2, %f6689;
	sub.f32 	%f3859, %f3, %f6690;
	mul.f32 	%f6691, %f3859, %f3859;
	fma.rn.f32 	%f6692, %f3858, %f3858, %f6691;
	fma.rn.f32 	%f3860, %f3857, %f3857, %f6692;
	setp.geu.f32 	%p852, %f3860, %f4;
	setp.leu.f32 	%p853, %f3860, 0f358637BD;
	or.pred  	%p854, %p852, %p853;
	@%p854 bra 	$L__BB2_1495;
	sqrt.rn.f32 	%f6693, %f3860;
	add.f32 	%f6694, %f3860, %f6;
	div.rn.f32 	%f6695, %f5, %f6694;
	ld.global.nc.f32 	%f6696, [%rd93];
	mul.wide.s32 	%rd841, %r803, 4;
	add.s64 	%rd842, %rd4, %rd841;
	ld.global.nc.f32 	%f6697, [%rd842];
	mul.f32 	%f6698, %f6696, %f6697;
	mul.f32 	%f6699, %f6695, %f6698;
	min.f32 	%f3862, %f6699, %f7;
	abs.f32 	%f6700, %f3862;
	setp.equ.f32 	%p855, %f6700, 0f7F800000;
	setp.leu.f32 	%p856, %f6693, 0f00000000;
	or.pred  	%p857, %p855, %p856;
	@%p857 bra 	$L__BB2_1495;
	div.rn.f32 	%f6701, %f3862, %f6693;
	fma.rn.f32 	%f10272, %f3857, %f6701, %f10272;
	fma.rn.f32 	%f10273, %f3858, %f6701, %f10273;
	fma.rn.f32 	%f10274, %f3859, %f6701, %f10274;
$L__BB2_1495:
	add.s32 	%r1449, %r798, 2;
	setp.eq.s32 	%p858, %r800, 2;
	@%p858 bra 	$L__BB2_1501;
	ld.global.nc.u32 	%r805, [%rd133+8];
	setp.eq.s32 	%p859, %r4, %r805;
	@%p859 bra 	$L__BB2_1500;
	mul.wide.s32 	%rd843, %r805, 4;
	add.s64 	%rd844, %rd10, %rd843;
	ld.global.nc.f32 	%f6702, [%rd844];
	add.s64 	%rd845, %rd9, %rd843;
	ld.global.nc.f32 	%f6703, [%rd845];
	add.s64 	%rd846, %rd8, %rd843;
	ld.global.nc.f32 	%f6704, [%rd846];
	sub.f32 	%f3869, %f1, %f6702;
	sub.f32 	%f3870, %f2, %f6703;
	sub.f32 	%f3871, %f3, %f6704;
	mul.f32 	%f6705, %f3871, %f3871;
	fma.rn.f32 	%f6706, %f3870, %f3870, %f6705;
	fma.rn.f32 	%f3872, %f3869, %f3869, %f6706;
	setp.geu.f32 	%p860, %f3872, %f4;
	setp.leu.f32 	%p861, %f3872, 0f358637BD;
	or.pred  	%p862, %p860, %p861;
	@%p862 bra 	$L__BB2_1500;
	sqrt.rn.f32 	%f6707, %f3872;
	add.f32 	%f6708, %f3872, %f6;
	div.rn.f32 	%f6709, %f5, %f6708;
	ld.global.nc.f32 	%f6710, [%rd93];
	mul.wide.s32 	%rd847, %r805, 4;
	add.s64 	%rd848, %rd4, %rd847;
	ld.global.nc.f32 	%f6711, [%rd848];
	mul.f32 	%f6712, %f6710, %f6711;
	mul.f32 	%f6713, %f6709, %f6712;
	min.f32 	%f3874, %f6713, %f7;
	abs.f32 	%f6714, %f3874;
	setp.equ.f32 	%p863, %f6714, 0f7F800000;
	setp.leu.f32 	%p864, %f6707, 0f00000000;
	or.pred  	%p865, %p863, %p864;
	@%p865 bra 	$L__BB2_1500;
	div.rn.f32 	%f6715, %f3874, %f6707;
	fma.rn.f32 	%f10272, %f3869, %f6715, %f10272;
	fma.rn.f32 	%f10273, %f3870, %f6715, %f10273;
	fma.rn.f32 	%f10274, %f3871, %f6715, %f10274;
$L__BB2_1500:
	add.s32 	%r1449, %r798, 3;
$L__BB2_1501:
	sub.s32 	%r1177, %r798, %r799;
	setp.gt.u32 	%p866, %r1177, -4;
	@%p866 bra 	$L__BB2_1520;
	sub.s32 	%r1450, %r1449, %r799;
	add.s64 	%rd134, %rd5, 8;
$L__BB2_1503:
	mul.wide.s32 	%rd849, %r1449, 4;
	add.s64 	%rd135, %rd134, %rd849;
	ld.global.nc.u32 	%r811, [%rd135+-8];
	setp.eq.s32 	%p867, %r4, %r811;
	@%p867 bra 	$L__BB2_1507;
	mul.wide.s32 	%rd850, %r811, 4;
	add.s64 	%rd851, %rd10, %rd850;
	ld.global.nc.f32 	%f6716, [%rd851];
	add.s64 	%rd852, %rd9, %rd850;
	ld.global.nc.f32 	%f6717, [%rd852];
	add.s64 	%rd853, %rd8, %rd850;
	ld.global.nc.f32 	%f6718, [%rd853];
	sub.f32 	%f3890, %f1, %f6716;
	sub.f32 	%f3891, %f2, %f6717;
	sub.f32 	%f3892, %f3, %f6718;
	mul.f32 	%f6719, %f3892, %f3892;
	fma.rn.f32 	%f6720, %f3891, %f3891, %f6719;
	fma.rn.f32 	%f3893, %f3890, %f3890, %f6720;
	setp.geu.f32 	%p868, %f3893, %f4;
	setp.leu.f32 	%p869, %f3893, 0f358637BD;
	or.pred  	%p870, %p868, %p869;
	@%p870 bra 	$L__BB2_1507;
	sqrt.rn.f32 	%f6721, %f3893;
	add.f32 	%f6722, %f3893, %f6;
	div.rn.f32 	%f6723, %f5, %f6722;
	ld.global.nc.f32 	%f6724, [%rd93];
	mul.wide.s32 	%rd854, %r811, 4;
	add.s64 	%rd855, %rd4, %rd854;
	ld.global.nc.f32 	%f6725, [%rd855];
	mul.f32 	%f6726, %f6724, %f6725;
	mul.f32 	%f6727, %f6723, %f6726;
	min.f32 	%f3895, %f6727, %f7;
	abs.f32 	%f6728, %f3895;
	setp.equ.f32 	%p871, %f6728, 0f7F800000;
	setp.leu.f32 	%p872, %f6721, 0f00000000;
	or.pred  	%p873, %p871, %p872;
	@%p873 bra 	$L__BB2_1507;
	div.rn.f32 	%f6729, %f3895, %f6721;
	fma.rn.f32 	%f10272, %f3890, %f6729, %f10272;
	fma.rn.f32 	%f10273, %f3891, %f6729, %f10273;
	fma.rn.f32 	%f10274, %f3892, %f6729, %f10274;
$L__BB2_1507:
	ld.global.nc.u32 	%r812, [%rd135+-4];
	setp.eq.s32 	%p874, %r4, %r812;
	@%p874 bra 	$L__BB2_1511;
	mul.wide.s32 	%rd856, %r812, 4;
	add.s64 	%rd857, %rd10, %rd856;
	ld.global.nc.f32 	%f6730, [%rd857];
	add.s64 	%rd858, %rd9, %rd856;
	ld.global.nc.f32 	%f6731, [%rd858];
	add.s64 	%rd859, %rd8, %rd856;
	ld.global.nc.f32 	%f6732, [%rd859];
	sub.f32 	%f3902, %f1, %f6730;
	sub.f32 	%f3903, %f2, %f6731;
	sub.f32 	%f3904, %f3, %f6732;
	mul.f32 	%f6733, %f3904, %f3904;
	fma.rn.f32 	%f6734, %f3903, %f3903, %f6733;
	fma.rn.f32 	%f3905, %f3902, %f3902, %f6734;
	setp.geu.f32 	%p875, %f3905, %f4;
	setp.leu.f32 	%p876, %f3905, 0f358637BD;
	or.pred  	%p877, %p875, %p876;
	@%p877 bra 	$L__BB2_1511;
	sqrt.rn.f32 	%f6735, %f3905;
	add.f32 	%f6736, %f3905, %f6;
	div.rn.f32 	%f6737, %f5, %f6736;
	ld.global.nc.f32 	%f6738, [%rd93];
	mul.wide.s32 	%rd860, %r812, 4;
	add.s64 	%rd861, %rd4, %rd860;
	ld.global.nc.f32 	%f6739, [%rd861];
	mul.f32 	%f6740, %f6738, %f6739;
	mul.f32 	%f6741, %f6737, %f6740;
	min.f32 	%f3907, %f6741, %f7;
	abs.f32 	%f6742, %f3907;
	setp.equ.f32 	%p878, %f6742, 0f7F800000;
	setp.leu.f32 	%p879, %f6735, 0f00000000;
	or.pred  	%p880, %p878, %p879;
	@%p880 bra 	$L__BB2_1511;
	div.rn.f32 	%f6743, %f3907, %f6735;
	fma.rn.f32 	%f10272, %f3902, %f6743, %f10272;
	fma.rn.f32 	%f10273, %f3903, %f6743, %f10273;
	fma.rn.f32 	%f10274, %f3904, %f6743, %f10274;
$L__BB2_1511:
	ld.global.nc.u32 	%r813, [%rd135];
	setp.eq.s32 	%p881, %r4, %r813;
	@%p881 bra 	$L__BB2_1515;
	mul.wide.s32 	%rd862, %r813, 4;
	add.s64 	%rd863, %rd10, %rd862;
	ld.global.nc.f32 	%f6744, [%rd863];
	add.s64 	%rd864, %rd9, %rd862;
	ld.global.nc.f32 	%f6745, [%rd864];
	add.s64 	%rd865, %rd8, %rd862;
	ld.global.nc.f32 	%f6746, [%rd865];
	sub.f32 	%f3914, %f1, %f6744;
	sub.f32 	%f3915, %f2, %f6745;
	sub.f32 	%f3916, %f3, %f6746;
	mul.f32 	%f6747, %f3916, %f3916;
	fma.rn.f32 	%f6748, %f3915, %f3915, %f6747;
	fma.rn.f32 	%f3917, %f3914, %f3914, %f6748;
	setp.geu.f32 	%p882, %f3917, %f4;
	setp.leu.f32 	%p883, %f3917, 0f358637BD;
	or.pred  	%p884, %p882, %p883;
	@%p884 bra 	$L__BB2_1515;
	sqrt.rn.f32 	%f6749, %f3917;
	add.f32 	%f6750, %f3917, %f6;
	div.rn.f32 	%f6751, %f5, %f6750;
	ld.global.nc.f32 	%f6752, [%rd93];
	mul.wide.s32 	%rd866, %r813, 4;
	add.s64 	%rd867, %rd4, %rd866;
	ld.global.nc.f32 	%f6753, [%rd867];
	mul.f32 	%f6754, %f6752, %f6753;
	mul.f32 	%f6755, %f6751, %f6754;
	min.f32 	%f3919, %f6755, %f7;
	abs.f32 	%f6756, %f3919;
	setp.equ.f32 	%p885, %f6756, 0f7F800000;
	setp.leu.f32 	%p886, %f6749, 0f00000000;
	or.pred  	%p887, %p885, %p886;
	@%p887 bra 	$L__BB2_1515;
	div.rn.f32 	%f6757, %f3919, %f6749;
	fma.rn.f32 	%f10272, %f3914, %f6757, %f10272;
	fma.rn.f32 	%f10273, %f3915, %f6757, %f10273;
	fma.rn.f32 	%f10274, %f3916, %f6757, %f10274;
$L__BB2_1515:
	ld.global.nc.u32 	%r814, [%rd135+4];
	setp.eq.s32 	%p888, %r4, %r814;
	@%p888 bra 	$L__BB2_1519;
	mul.wide.s32 	%rd868, %r814, 4;
	add.s64 	%rd869, %rd10, %rd868;
	ld.global.nc.f32 	%f6758, [%rd869];
	add.s64 	%rd870, %rd9, %rd868;
	ld.global.nc.f32 	%f6759, [%rd870];
	add.s64 	%rd871, %rd8, %rd868;
	ld.global.nc.f32 	%f6760, [%rd871];
	sub.f32 	%f3926, %f1, %f6758;
	sub.f32 	%f3927, %f2, %f6759;
	sub.f32 	%f3928, %f3, %f6760;
	mul.f32 	%f6761, %f3928, %f3928;
	fma.rn.f32 	%f6762, %f3927, %f3927, %f6761;
	fma.rn.f32 	%f3929, %f3926, %f3926, %f6762;
	setp.geu.f32 	%p889, %f3929, %f4;
	setp.leu.f32 	%p890, %f3929, 0f358637BD;
	or.pred  	%p891, %p889, %p890;
	@%p891 bra 	$L__BB2_1519;
	sqrt.rn.f32 	%f6763, %f3929;
	add.f32 	%f6764, %f3929, %f6;
	div.rn.f32 	%f6765, %f5, %f6764;
	ld.global.nc.f32 	%f6766, [%rd93];
	mul.wide.s32 	%rd872, %r814, 4;
	add.s64 	%rd873, %rd4, %rd872;
	ld.global.nc.f32 	%f6767, [%rd873];
	mul.f32 	%f6768, %f6766, %f6767;
	mul.f32 	%f6769, %f6765, %f6768;
	min.f32 	%f3931, %f6769, %f7;
	abs.f32 	%f6770, %f3931;
	setp.equ.f32 	%p892, %f6770, 0f7F800000;
	setp.leu.f32 	%p893, %f6763, 0f00000000;
	or.pred  	%p894, %p892, %p893;
	@%p894 bra 	$L__BB2_1519;
	div.rn.f32 	%f6771, %f3931, %f6763;
	fma.rn.f32 	%f10272, %f3926, %f6771, %f10272;
	fma.rn.f32 	%f10273, %f3927, %f6771, %f10273;
	fma.rn.f32 	%f10274, %f3928, %f6771, %f10274;
$L__BB2_1519:
	add.s32 	%r1449, %r1449, 4;
	add.s32 	%r1450, %r1450, 4;
	setp.ne.s32 	%p895, %r1450, 0;
	@%p895 bra 	$L__BB2_1503;
$L__BB2_1520:
	setp.gt.s32 	%p896, %r7, -1;
	setp.lt.s32 	%p897, %r7, %r1118;
	and.pred  	%p898, %p896, %p897;
	and.pred  	%p899, %p21, %p898;
	not.pred 	%p900, %p899;
	@%p900 bra 	$L__BB2_1557;
	add.s32 	%r1178, %r582, %r778;
	mul.wide.s32 	%rd874, %r1178, 4;
	add.s64 	%rd875, %rd7, %rd874;
	ld.global.nc.u32 	%r817, [%rd875];
	add.s64 	%rd876, %rd6, %rd874;
	ld.global.nc.u32 	%r818, [%rd876];
	setp.ge.s32 	%p901, %r817, %r818;
	@%p901 bra 	$L__BB2_1557;
	sub.s32 	%r1179, %r818, %r817;
	and.b32  	%r819, %r1179, 3;
	setp.eq.s32 	%p902, %r819, 0;
	mov.u32 	%r1452, %r817;
	@%p902 bra 	$L__BB2_1538;
	mul.wide.s32 	%rd877, %r817, 4;
	add.s64 	%rd136, %rd5, %rd877;
	ld.global.nc.u32 	%r820, [%rd136];
	setp.eq.s32 	%p903, %r4, %r820;
	@%p903 bra 	$L__BB2_1527;
	mul.wide.s32 	%rd878, %r820, 4;
	add.s64 	%rd879, %rd10, %rd878;
	ld.global.nc.f32 	%f6773, [%rd879];
	add.s64 	%rd880, %rd9, %rd878;
	ld.global.nc.f32 	%f6774, [%rd880];
	add.s64 	%rd881, %rd8, %rd878;
	ld.global.nc.f32 	%f6775, [%rd881];
	sub.f32 	%f3941, %f1, %f6773;
	sub.f32 	%f3942, %f2, %f6774;
	sub.f32 	%f3943, %f3, %f6775;
	mul.f32 	%f6776, %f3943, %f3943;
	fma.rn.f32 	%f6777, %f3942, %f3942, %f6776;
	fma.rn.f32 	%f3944, %f3941, %f3941, %f6777;
	setp.geu.f32 	%p904, %f3944, %f4;
	setp.leu.f32 	%p905, %f3944, 0f358637BD;
	or.pred  	%p906, %p904, %p905;
	@%p906 bra 	$L__BB2_1527;
	sqrt.rn.f32 	%f6778, %f3944;
	add.f32 	%f6779, %f3944, %f6;
	div.rn.f32 	%f6780, %f5, %f6779;
	ld.global.nc.f32 	%f6781, [%rd93];
	mul.wide.s32 	%rd882, %r820, 4;
	add.s64 	%rd883, %rd4, %rd882;
	ld.global.nc.f32 	%f6782, [%rd883];
	mul.f32 	%f6783, %f6781, %f6782;
	mul.f32 	%f6784, %f6780, %f6783;
	min.f32 	%f3946, %f6784, %f7;
	abs.f32 	%f6785, %f3946;
	setp.equ.f32 	%p907, %f6785, 0f7F800000;
	setp.leu.f32 	%p908, %f6778, 0f00000000;
	or.pred  	%p909, %p907, %p908;
	@%p909 bra 	$L__BB2_1527;
	div.rn.f32 	%f6786, %f3946, %f6778;
	fma.rn.f32 	%f10272, %f3941, %f6786, %f10272;
	fma.rn.f32 	%f10273, %f3942, %f6786, %f10273;
	fma.rn.f32 	%f10274, %f3943, %f6786, %f10274;
$L__BB2_1527:
	add.s32 	%r1452, %r817, 1;
	setp.eq.s32 	%p910, %r819, 1;
	@%p910 bra 	$L__BB2_1538;
	ld.global.nc.u32 	%r822, [%rd136+4];
	setp.eq.s32 	%p911, %r4, %r822;
	@%p911 bra 	$L__BB2_1532;
	mul.wide.s32 	%rd884, %r822, 4;
	add.s64 	%rd885, %rd10, %rd884;
	ld.global.nc.f32 	%f6787, [%rd885];
	add.s64 	%rd886, %rd9, %rd884;
	ld.global.nc.f32 	%f6788, [%rd886];
	add.s64 	%rd887, %rd8, %rd884;
	ld.global.nc.f32 	%f6789, [%rd887];
	sub.f32 	%f3953, %f1, %f6787;
	sub.f32 	%f3954, %f2, %f6788;
	sub.f32 	%f3955, %f3, %f6789;
	mul.f32 	%f6790, %f3955, %f3955;
	fma.rn.f32 	%f6791, %f3954, %f3954, %f6790;
	fma.rn.f32 	%f3956, %f3953, %f3953, %f6791;
	setp.geu.f32 	%p912, %f3956, %f4;
	setp.leu.f32 	%p913, %f3956, 0f358637BD;
	or.pred  	%p914, %p912, %p913;
	@%p914 bra 	$L__BB2_1532;
	sqrt.rn.f32 	%f6792, %f3956;
	add.f32 	%f6793, %f3956, %f6;
	div.rn.f32 	%f6794, %f5, %f6793;
	ld.global.nc.f32 	%f6795, [%rd93];
	mul.wide.s32 	%rd888, %r822, 4;
	add.s64 	%rd889, %rd4, %rd888;
	ld.global.nc.f32 	%f6796, [%rd889];
	mul.f32 	%f6797, %f6795, %f6796;
	mul.f32 	%f6798, %f6794, %f6797;
	min.f32 	%f3958, %f6798, %f7;
	abs.f32 	%f6799, %f3958;
	setp.equ.f32 	%p915, %f6799, 0f7F800000;
	setp.leu.f32 	%p916, %f6792, 0f00000000;
	or.pred  	%p917, %p915, %p916;
	@%p917 bra 	$L__BB2_1532;
	div.rn.f32 	%f6800, %f3958, %f6792;
	fma.rn.f32 	%f10272, %f3953, %f6800, %f10272;
	fma.rn.f32 	%f10273, %f3954, %f6800, %f10273;
	fma.rn.f32 	%f10274, %f3955, %f6800, %f10274;
$L__BB2_1532:
	add.s32 	%r1452, %r817, 2;
	setp.eq.s32 	%p918, %r819, 2;
	@%p918 bra 	$L__BB2_1538;
	ld.global.nc.u32 	%r824, [%rd136+8];
	setp.eq.s32 	%p919, %r4, %r824;
	@%p919 bra 	$L__BB2_1537;
	mul.wide.s32 	%rd890, %r824, 4;
	add.s64 	%rd891, %rd10, %rd890;
	ld.global.nc.f32 	%f6801, [%rd891];
	add.s64 	%rd892, %rd9, %rd890;
	ld.global.nc.f32 	%f6802, [%rd892];
	add.s64 	%rd893, %rd8, %rd890;
	ld.global.nc.f32 	%f6803, [%rd893];
	sub.f32 	%f3965, %f1, %f6801;
	sub.f32 	%f3966, %f2, %f6802;
	sub.f32 	%f3967, %f3, %f6803;
	mul.f32 	%f6804, %f3967, %f3967;
	fma.rn.f32 	%f6805, %f3966, %f3966, %f6804;
	fma.rn.f32 	%f3968, %f3965, %f3965, %f6805;
	setp.geu.f32 	%p920, %f3968, %f4;
	setp.leu.f32 	%p921, %f3968, 0f358637BD;
	or.pred  	%p922, %p920, %p921;
	@%p922 bra 	$L__BB2_1537;
	sqrt.rn.f32 	%f6806, %f3968;
	add.f32 	%f6807, %f3968, %f6;
	div.rn.f32 	%f6808, %f5, %f6807;
	ld.global.nc.f32 	%f6809, [%rd93];
	mul.wide.s32 	%rd894, %r824, 4;
	add.s64 	%rd895, %rd4, %rd894;
	ld.global.nc.f32 	%f6810, [%rd895];
	mul.f32 	%f6811, %f6809, %f6810;
	mul.f32 	%f6812, %f6808, %f6811;
	min.f32 	%f3970, %f6812, %f7;
	abs.f32 	%f6813, %f3970;
	setp.equ.f32 	%p923, %f6813, 0f7F800000;
	setp.leu.f32 	%p924, %f6806, 0f00000000;
	or.pred  	%p925, %p923, %p924;
	@%p925 bra 	$L__BB2_1537;
	div.rn.f32 	%f6814, %f3970, %f6806;
	fma.rn.f32 	%f10272, %f3965, %f6814, %f10272;
	fma.rn.f32 	%f10273, %f3966, %f6814, %f10273;
	fma.rn.f32 	%f10274, %f3967, %f6814, %f10274;
$L__BB2_1537:
	add.s32 	%r1452, %r817, 3;
$L__BB2_1538:
	sub.s32 	%r1180, %r817, %r818;
	setp.gt.u32 	%p926, %r1180, -4;
	@%p926 bra 	$L__BB2_1557;
	sub.s32 	%r1453, %r1452, %r818;
	add.s64 	%rd137, %rd5, 8;
$L__BB2_1540:
	mul.wide.s32 	%rd896, %r1452, 4;
	add.s64 	%rd138, %rd137, %rd896;
	ld.global.nc.u32 	%r830, [%rd138+-8];
	setp.eq.s32 	%p927, %r4, %r830;
	@%p927 bra 	$L__BB2_1544;
	mul.wide.s32 	%rd897, %r830, 4;
	add.s64 	%rd898, %rd10, %rd897;
	ld.global.nc.f32 	%f6815, [%rd898];
	add.s64 	%rd899, %rd9, %rd897;
	ld.global.nc.f32 	%f6816, [%rd899];
	add.s64 	%rd900, %rd8, %rd897;
	ld.global.nc.f32 	%f6817, [%rd900];
	sub.f32 	%f3986, %f1, %f6815;
	sub.f32 	%f3987, %f2, %f6816;
	sub.f32 	%f3988, %f3, %f6817;
	mul.f32 	%f6818, %f3988, %f3988;
	fma.rn.f32 	%f6819, %f3987, %f3987, %f6818;
	fma.rn.f32 	%f3989, %f3986, %f3986, %f6819;
	setp.geu.f32 	%p928, %f3989, %f4;
	setp.leu.f32 	%p929, %f3989, 0f358637BD;
	or.pred  	%p930, %p928, %p929;
	@%p930 bra 	$L__BB2_1544;
	sqrt.rn.f32 	%f6820, %f3989;
	add.f32 	%f6821, %f3989, %f6;
	div.rn.f32 	%f6822, %f5, %f6821;
	ld.global.nc.f32 	%f6823, [%rd93];
	mul.wide.s32 	%rd901, %r830, 4;
	add.s64 	%rd902, %rd4, %rd901;
	ld.global.nc.f32 	%f6824, [%rd902];
	mul.f32 	%f6825, %f6823, %f6824;
	mul.f32 	%f6826, %f6822, %f6825;
	min.f32 	%f3991, %f6826, %f7;
	abs.f32 	%f6827, %f3991;
	setp.equ.f32 	%p931, %f6827, 0f7F800000;
	setp.leu.f32 	%p932, %f6820, 0f00000000;
	or.pred  	%p933, %p931, %p932;
	@%p933 bra 	$L__BB2_1544;
	div.rn.f32 	%f6828, %f3991, %f6820;
	fma.rn.f32 	%f10272, %f3986, %f6828, %f10272;
	fma.rn.f32 	%f10273, %f3987, %f6828, %f10273;
	fma.rn.f32 	%f10274, %f3988, %f6828, %f10274;
$L__BB2_1544:
	ld.global.nc.u32 	%r831, [%rd138+-4];
	setp.eq.s32 	%p934, %r4, %r831;
	@%p934 bra 	$L__BB2_1548;
	mul.wide.s32 	%rd903, %r831, 4;
	add.s64 	%rd904, %rd10, %rd903;
	ld.global.nc.f32 	%f6829, [%rd904];
	add.s64 	%rd905, %rd9, %rd903;
	ld.global.nc.f32 	%f6830, [%rd905];
	add.s64 	%rd906, %rd8, %rd903;
	ld.global.nc.f32 	%f6831, [%rd906];
	sub.f32 	%f3998, %f1, %f6829;
	sub.f32 	%f3999, %f2, %f6830;
	sub.f32 	%f4000, %f3, %f6831;
	mul.f32 	%f6832, %f4000, %f4000;
	fma.rn.f32 	%f6833, %f3999, %f3999, %f6832;
	fma.rn.f32 	%f4001, %f3998, %f3998, %f6833;
	setp.geu.f32 	%p935, %f4001, %f4;
	setp.leu.f32 	%p936, %f4001, 0f358637BD;
	or.pred  	%p937, %p935, %p936;
	@%p937 bra 	$L__BB2_1548;
	sqrt.rn.f32 	%f6834, %f4001;
	add.f32 	%f6835, %f4001, %f6;
	div.rn.f32 	%f6836, %f5, %f6835;
	ld.global.nc.f32 	%f6837, [%rd93];
	mul.wide.s32 	%rd907, %r831, 4;
	add.s64 	%rd908, %rd4, %rd907;
	ld.global.nc.f32 	%f6838, [%rd908];
	mul.f32 	%f6839, %f6837, %f6838;
	mul.f32 	%f6840, %f6836, %f6839;
	min.f32 	%f4003, %f6840, %f7;
	abs.f32 	%f6841, %f4003;
	setp.equ.f32 	%p938, %f6841, 0f7F800000;
	setp.leu.f32 	%p939, %f6834, 0f00000000;
	or.pred  	%p940, %p938, %p939;
	@%p940 bra 	$L__BB2_1548;
	div.rn.f32 	%f6842, %f4003, %f6834;
	fma.rn.f32 	%f10272, %f3998, %f6842, %f10272;
	fma.rn.f32 	%f10273, %f3999, %f6842, %f10273;
	fma.rn.f32 	%f10274, %f4000, %f6842, %f10274;
$L__BB2_1548:
	ld.global.nc.u32 	%r832, [%rd138];
	setp.eq.s32 	%p941, %r4, %r832;
	@%p941 bra 	$L__BB2_1552;
	mul.wide.s32 	%rd909, %r832, 4;
	add.s64 	%rd910, %rd10, %rd909;
	ld.global.nc.f32 	%f6843, [%rd910];
	add.s64 	%rd911, %rd9, %rd909;
	ld.global.nc.f32 	%f6844, [%rd911];
	add.s64 	%rd912, %rd8, %rd909;
	ld.global.nc.f32 	%f6845, [%rd912];
	sub.f32 	%f4010, %f1, %f6843;
	sub.f32 	%f4011, %f2, %f6844;
	sub.f32 	%f4012, %f3, %f6845;
	mul.f32 	%f6846, %f4012, %f4012;
	fma.rn.f32 	%f6847, %f4011, %f4011, %f6846;
	fma.rn.f32 	%f4013, %f4010, %f4010, %f6847;
	setp.geu.f32 	%p942, %f4013, %f4;
	setp.leu.f32 	%p943, %f4013, 0f358637BD;
	or.pred  	%p944, %p942, %p943;
	@%p944 bra 	$L__BB2_1552;
	sqrt.rn.f32 	%f6848, %f4013;
	add.f32 	%f6849, %f4013, %f6;
	div.rn.f32 	%f6850, %f5, %f6849;
	ld.global.nc.f32 	%f6851, [%rd93];
	mul.wide.s32 	%rd913, %r832, 4;
	add.s64 	%rd914, %rd4, %rd913;
	ld.global.nc.f32 	%f6852, [%rd914];
	mul.f32 	%f6853, %f6851, %f6852;
	mul.f32 	%f6854, %f6850, %f6853;
	min.f32 	%f4015, %f6854, %f7;
	abs.f32 	%f6855, %f4015;
	setp.equ.f32 	%p945, %f6855, 0f7F800000;
	setp.leu.f32 	%p946, %f6848, 0f00000000;
	or.pred  	%p947, %p945, %p946;
	@%p947 bra 	$L__BB2_1552;
	div.rn.f32 	%f6856, %f4015, %f6848;
	fma.rn.f32 	%f10272, %f4010, %f6856, %f10272;
	fma.rn.f32 	%f10273, %f4011, %f6856, %f10273;
	fma.rn.f32 	%f10274, %f4012, %f6856, %f10274;
$L__BB2_1552:
	ld.global.nc.u32 	%r833, [%rd138+4];
	setp.eq.s32 	%p948, %r4, %r833;
	@%p948 bra 	$L__BB2_1556;
	mul.wide.s32 	%rd915, %r833, 4;
	add.s64 	%rd916, %rd10, %rd915;
	ld.global.nc.f32 	%f6857, [%rd916];
	add.s64 	%rd917, %rd9, %rd915;
	ld.global.nc.f32 	%f6858, [%rd917];
	add.s64 	%rd918, %rd8, %rd915;
	ld.global.nc.f32 	%f6859, [%rd918];
	sub.f32 	%f4022, %f1, %f6857;
	sub.f32 	%f4023, %f2, %f6858;
	sub.f32 	%f4024, %f3, %f6859;
	mul.f32 	%f6860, %f4024, %f4024;
	fma.rn.f32 	%f6861, %f4023, %f4023, %f6860;
	fma.rn.f32 	%f4025, %f4022, %f4022, %f6861;
	setp.geu.f32 	%p949, %f4025, %f4;
	setp.leu.f32 	%p950, %f4025, 0f358637BD;
	or.pred  	%p951, %p949, %p950;
	@%p951 bra 	$L__BB2_1556;
	sqrt.rn.f32 	%f6862, %f4025;
	add.f32 	%f6863, %f4025, %f6;
	div.rn.f32 	%f6864, %f5, %f6863;
	ld.global.nc.f32 	%f6865, [%rd93];
	mul.wide.s32 	%rd919, %r833, 4;
	add.s64 	%rd920, %rd4, %rd919;
	ld.global.nc.f32 	%f6866, [%rd920];
	mul.f32 	%f6867, %f6865, %f6866;
	mul.f32 	%f6868, %f6864, %f6867;
	min.f32 	%f4027, %f6868, %f7;
	abs.f32 	%f6869, %f4027;
	setp.equ.f32 	%p952, %f6869, 0f7F800000;
	setp.leu.f32 	%p953, %f6862, 0f00000000;
	or.pred  	%p954, %p952, %p953;
	@%p954 bra 	$L__BB2_1556;
	div.rn.f32 	%f6870, %f4027, %f6862;
	fma.rn.f32 	%f10272, %f4022, %f6870, %f10272;
	fma.rn.f32 	%f10273, %f4023, %f6870, %f10273;
	fma.rn.f32 	%f10274, %f4024, %f6870, %f10274;
$L__BB2_1556:
	add.s32 	%r1452, %r1452, 4;
	add.s32 	%r1453, %r1453, 4;
	setp.ne.s32 	%p955, %r1453, 0;
	@%p955 bra 	$L__BB2_1540;
$L__BB2_1557:
	add.s32 	%r1181, %r719, 2;
	mul.lo.s32 	%r836, %r1181, %r1116;
	setp.gt.s32 	%p956, %r7, -1;
	setp.lt.s32 	%p957, %r7, %r1118;
	and.pred  	%p958, %p956, %p957;
	and.pred  	%p959, %p23, %p958;
	not.pred 	%p960, %p959;
	@%p960 bra 	$L__BB2_1594;
	add.s32 	%r1182, %r539, %r836;
	mul.wide.s32 	%rd921, %r1182, 4;
	add.s64 	%rd922, %rd7, %rd921;
	ld.global.nc.u32 	%r837, [%rd922];
	add.s64 	%rd923, %rd6, %rd921;
	ld.global.nc.u32 	%r838, [%rd923];
	setp.ge.s32 	%p961, %r837, %r838;
	@%p961 bra 	$L__BB2_1594;
	sub.s32 	%r1183, %r838, %r837;
	and.b32  	%r839, %r1183, 3;
	setp.eq.s32 	%p962, %r839, 0;
	mov.u32 	%r1455, %r837;
	@%p962 bra 	$L__BB2_1575;
	mul.wide.s32 	%rd924, %r837, 4;
	add.s64 	%rd139, %rd5, %rd924;
	ld.global.nc.u32 	%r840, [%rd139];
	setp.eq.s32 	%p963, %r4, %r840;
	@%p963 bra 	$L__BB2_1564;
	mul.wide.s32 	%rd925, %r840, 4;
	add.s64 	%rd926, %rd10, %rd925;
	ld.global.nc.f32 	%f6872, [%rd926];
	add.s64 	%rd927, %rd9, %rd925;
	ld.global.nc.f32 	%f6873, [%rd927];
	add.s64 	%rd928, %rd8, %rd925;
	ld.global.nc.f32 	%f6874, [%rd928];
	sub.f32 	%f4037, %f1, %f6872;
	sub.f32 	%f4038, %f2, %f6873;
	sub.f32 	%f4039, %f3, %f6874;
	mul.f32 	%f6875, %f4039, %f4039;
	fma.rn.f32 	%f6876, %f4038, %f4038, %f6875;
	fma.rn.f32 	%f4040, %f4037, %f4037, %f6876;
	setp.geu.f32 	%p964, %f4040, %f4;
	setp.leu.f32 	%p965, %f4040, 0f358637BD;
	or.pred  	%p966, %p964, %p965;
	@%p966 bra 	$L__BB2_1564;
	sqrt.rn.f32 	%f6877, %f4040;
	add.f32 	%f6878, %f4040, %f6;
	div.rn.f32 	%f6879, %f5, %f6878;
	ld.global.nc.f32 	%f6880, [%rd93];
	mul.wide.s32 	%rd929, %r840, 4;
	add.s64 	%rd930, %rd4, %rd929;
	ld.global.nc.f32 	%f6881, [%rd930];
	mul.f32 	%f6882, %f6880, %f6881;
	mul.f32 	%f6883, %f6879, %f6882;
	min.f32 	%f4042, %f6883, %f7;
	abs.f32 	%f6884, %f4042;
	setp.equ.f32 	%p967, %f6884, 0f7F800000;
	setp.leu.f32 	%p968, %f6877, 0f00000000;
	or.pred  	%p969, %p967, %p968;
	@%p969 bra 	$L__BB2_1564;
	div.rn.f32 	%f6885, %f4042, %f6877;
	fma.rn.f32 	%f10272, %f4037, %f6885, %f10272;
	fma.rn.f32 	%f10273, %f4038, %f6885, %f10273;
	fma.rn.f32 	%f10274, %f4039, %f6885, %f10274;
$L__BB2_1564:
	add.s32 	%r1455, %r837, 1;
	setp.eq.s32 	%p970, %r839, 1;
	@%p970 bra 	$L__BB2_1575;
	ld.global.nc.u32 	%r842, [%rd139+4];
	setp.eq.s32 	%p971, %r4, %r842;
	@%p971 bra 	$L__BB2_1569;
	mul.wide.s32 	%rd931, %r842, 4;
	add.s64 	%rd932, %rd10, %rd931;
	ld.global.nc.f32 	%f6886, [%rd932];
	add.s64 	%rd933, %rd9, %rd931;
	ld.global.nc.f32 	%f6887, [%rd933];
	add.s64 	%rd934, %rd8, %rd931;
	ld.global.nc.f32 	%f6888, [%rd934];
	sub.f32 	%f4049, %f1, %f6886;
	sub.f32 	%f4050, %f2, %f6887;
	sub.f32 	%f4051, %f3, %f6888;
	mul.f32 	%f6889, %f4051, %f4051;
	fma.rn.f32 	%f6890, %f4050, %f4050, %f6889;
	fma.rn.f32 	%f4052, %f4049, %f4049, %f6890;
	setp.geu.f32 	%p972, %f4052, %f4;
	setp.leu.f32 	%p973, %f4052, 0f358637BD;
	or.pred  	%p974, %p972, %p973;
	@%p974 bra 	$L__BB2_1569;
	sqrt.rn.f32 	%f6891, %f4052;
	add.f32 	%f6892, %f4052, %f6;
	div.rn.f32 	%f6893, %f5, %f6892;
	ld.global.nc.f32 	%f6894, [%rd93];
	mul.wide.s32 	%rd935, %r842, 4;
	add.s64 	%rd936, %rd4, %rd935;
	ld.global.nc.f32 	%f6895, [%rd936];
	mul.f32 	%f6896, %f6894, %f6895;
	mul.f32 	%f6897, %f6893, %f6896;
	min.f32 	%f4054, %f6897, %f7;
	abs.f32 	%f6898, %f4054;
	setp.equ.f32 	%p975, %f6898, 0f7F800000;
	setp.leu.f32 	%p976, %f6891, 0f00000000;
	or.pred  	%p977, %p975, %p976;
	@%p977 bra 	$L__BB2_1569;
	div.rn.f32 	%f6899, %f4054, %f6891;
	fma.rn.f32 	%f10272, %f4049, %f6899, %f10272;
	fma.rn.f32 	%f10273, %f4050, %f6899, %f10273;
	fma.rn.f32 	%f10274, %f4051, %f6899, %f10274;
$L__BB2_1569:
	add.s32 	%r1455, %r837, 2;
	setp.eq.s32 	%p978, %r839, 2;
	@%p978 bra 	$L__BB2_1575;
	ld.global.nc.u32 	%r844, [%rd139+8];
	setp.eq.s32 	%p979, %r4, %r844;
	@%p979 bra 	$L__BB2_1574;
	mul.wide.s32 	%rd937, %r844, 4;
	add.s64 	%rd938, %rd10, %rd937;
	ld.global.nc.f32 	%f6900, [%rd938];
	add.s64 	%rd939, %rd9, %rd937;
	ld.global.nc.f32 	%f6901, [%rd939];
	add.s64 	%rd940, %rd8, %rd937;
	ld.global.nc.f32 	%f6902, [%rd940];
	sub.f32 	%f4061, %f1, %f6900;
	sub.f32 	%f4062, %f2, %f6901;
	sub.f32 	%f4063, %f3, %f6902;
	mul.f32 	%f6903, %f4063, %f4063;
	fma.rn.f32 	%f6904, %f4062, %f4062, %f6903;
	fma.rn.f32 	%f4064, %f4061, %f4061, %f6904;
	setp.geu.f32 	%p980, %f4064, %f4;
	setp.leu.f32 	%p981, %f4064, 0f358637BD;
	or.pred  	%p982, %p980, %p981;
	@%p982 bra 	$L__BB2_1574;
	sqrt.rn.f32 	%f6905, %f4064;
	add.f32 	%f6906, %f4064, %f6;
	div.rn.f32 	%f6907, %f5, %f6906;
	ld.global.nc.f32 	%f6908, [%rd93];
	mul.wide.s32 	%rd941, %r844, 4;
	add.s64 	%rd942, %rd4, %rd941;
	ld.global.nc.f32 	%f6909, [%rd942];
	mul.f32 	%f6910, %f6908, %f6909;
	mul.f32 	%f6911, %f6907, %f6910;
	min.f32 	%f4066, %f6911, %f7;
	abs.f32 	%f6912, %f4066;
	setp.equ.f32 	%p983, %f6912, 0f7F800000;
	setp.leu.f32 	%p984, %f6905, 0f00000000;
	or.pred  	%p985, %p983, %p984;
	@%p985 bra 	$L__BB2_1574;
	div.rn.f32 	%f6913, %f4066, %f6905;
	fma.rn.f32 	%f10272, %f4061, %f6913, %f10272;
	fma.rn.f32 	%f10273, %f4062, %f6913, %f10273;
	fma.rn.f32 	%f10274, %f4063, %f6913, %f10274;
$L__BB2_1574:
	add.s32 	%r1455, %r837, 3;
$L__BB2_1575:
	sub.s32 	%r1184, %r837, %r838;
	setp.gt.u32 	%p986, %r1184, -4;
	@%p986 bra 	$L__BB2_1594;
	sub.s32 	%r1456, %r1455, %r838;
	add.s64 	%rd140, %rd5, 8;
$L__BB2_1577:
	mul.wide.s32 	%rd943, %r1455, 4;
	add.s64 	%rd141, %rd140, %rd943;
	ld.global.nc.u32 	%r850, [%rd141+-8];
	setp.eq.s32 	%p987, %r4, %r850;
	@%p987 bra 	$L__BB2_1581;
	mul.wide.s32 	%rd944, %r850, 4;
	add.s64 	%rd945, %rd10, %rd944;
	ld.global.nc.f32 	%f6914, [%rd945];
	add.s64 	%rd946, %rd9, %rd944;
	ld.global.nc.f32 	%f6915, [%rd946];
	add.s64 	%rd947, %rd8, %rd944;
	ld.global.nc.f32 	%f6916, [%rd947];
	sub.f32 	%f4082, %f1, %f6914;
	sub.f32 	%f4083, %f2, %f6915;
	sub.f32 	%f4084, %f3, %f6916;
	mul.f32 	%f6917, %f4084, %f4084;
	fma.rn.f32 	%f6918, %f4083, %f4083, %f6917;
	fma.rn.f32 	%f4085, %f4082, %f4082, %f6918;
	setp.geu.f32 	%p988, %f4085, %f4;
	setp.leu.f32 	%p989, %f4085, 0f358637BD;
	or.pred  	%p990, %p988, %p989;
	@%p990 bra 	$L__BB2_1581;
	sqrt.rn.f32 	%f6919, %f4085;
	add.f32 	%f6920, %f4085, %f6;
	div.rn.f32 	%f6921, %f5, %f6920;
	ld.global.nc.f32 	%f6922, [%rd93];
	mul.wide.s32 	%rd948, %r850, 4;
	add.s64 	%rd949, %rd4, %rd948;
	ld.global.nc.f32 	%f6923, [%rd949];
	mul.f32 	%f6924, %f6922, %f6923;
	mul.f32 	%f6925, %f6921, %f6924;
	min.f32 	%f4087, %f6925, %f7;
	abs.f32 	%f6926, %f4087;
	setp.equ.f32 	%p991, %f6926, 0f7F800000;
	setp.leu.f32 	%p992, %f6919, 0f00000000;
	or.pred  	%p993, %p991, %p992;
	@%p993 bra 	$L__BB2_1581;
	div.rn.f32 	%f6927, %f4087, %f6919;
	fma.rn.f32 	%f10272, %f4082, %f6927, %f10272;
	fma.rn.f32 	%f10273, %f4083, %f6927, %f10273;
	fma.rn.f32 	%f10274, %f4084, %f6927, %f10274;
$L__BB2_1581:
	ld.global.nc.u32 	%r851, [%rd141+-4];
	setp.eq.s32 	%p994, %r4, %r851;
	@%p994 bra 	$L__BB2_1585;
	mul.wide.s32 	%rd950, %r851, 4;
	add.s64 	%rd951, %rd10, %rd950;
	ld.global.nc.f32 	%f6928, [%rd951];
	add.s64 	%rd952, %rd9, %rd950;
	ld.global.nc.f32 	%f6929, [%rd952];
	add.s64 	%rd953, %rd8, %rd950;
	ld.global.nc.f32 	%f6930, [%rd953];
	sub.f32 	%f4094, %f1, %f6928;
	sub.f32 	%f4095, %f2, %f6929;
	sub.f32 	%f4096, %f3, %f6930;
	mul.f32 	%f6931, %f4096, %f4096;
	fma.rn.f32 	%f6932, %f4095, %f4095, %f6931;
	fma.rn.f32 	%f4097, %f4094, %f4094, %f6932;
	setp.geu.f32 	%p995, %f4097, %f4;
	setp.leu.f32 	%p996, %f4097, 0f358637BD;
	or.pred  	%p997, %p995, %p996;
	@%p997 bra 	$L__BB2_1585;
	sqrt.rn.f32 	%f6933, %f4097;
	add.f32 	%f6934, %f4097, %f6;
	div.rn.f32 	%f6935, %f5, %f6934;
	ld.global.nc.f32 	%f6936, [%rd93];
	mul.wide.s32 	%rd954, %r851, 4;
	add.s64 	%rd955, %rd4, %rd954;
	ld.global.nc.f32 	%f6937, [%rd955];
	mul.f32 	%f6938, %f6936, %f6937;
	mul.f32 	%f6939, %f6935, %f6938;
	min.f32 	%f4099, %f6939, %f7;
	abs.f32 	%f6940, %f4099;
	setp.equ.f32 	%p998, %f6940, 0f7F800000;
	setp.leu.f32 	%p999, %f6933, 0f00000000;
	or.pred  	%p1000, %p998, %p999;
	@%p1000 bra 	$L__BB2_1585;
	div.rn.f32 	%f6941, %f4099, %f6933;
	fma.rn.f32 	%f10272, %f4094, %f6941, %f10272;
	fma.rn.f32 	%f10273, %f4095, %f6941, %f10273;
	fma.rn.f32 	%f10274, %f4096, %f6941, %f10274;
$L__BB2_1585:
	ld.global.nc.u32 	%r852, [%rd141];
	setp.eq.s32 	%p1001, %r4, %r852;
	@%p1001 bra 	$L__BB2_1589;
	mul.wide.s32 	%rd956, %r852, 4;
	add.s64 	%rd957, %rd10, %rd956;
	ld.global.nc.f32 	%f6942, [%rd957];
	add.s64 	%rd958, %rd9, %rd956;
	ld.global.nc.f32 	%f6943, [%rd958];
	add.s64 	%rd959, %rd8, %rd956;
	ld.global.nc.f32 	%f6944, [%rd959];
	sub.f32 	%f4106, %f1, %f6942;
	sub.f32 	%f4107, %f2, %f6943;
	sub.f32 	%f4108, %f3, %f6944;
	mul.f32 	%f6945, %f4108, %f4108;
	fma.rn.f32 	%f6946, %f4107, %f4107, %f6945;
	fma.rn.f32 	%f4109, %f4106, %f4106, %f6946;
	setp.geu.f32 	%p1002, %f4109, %f4;
	setp.leu.f32 	%p1003, %f4109, 0f358637BD;
	or.pred  	%p1004, %p1002, %p1003;
	@%p1004 bra 	$L__BB2_1589;
	sqrt.rn.f32 	%f6947, %f4109;
	add.f32 	%f6948, %f4109, %f6;
	div.rn.f32 	%f6949, %f5, %f6948;
	ld.global.nc.f32 	%f6950, [%rd93];
	mul.wide.s32 	%rd960, %r852, 4;
	add.s64 	%rd961, %rd4, %rd960;
	ld.global.nc.f32 	%f6951, [%rd961];
	mul.f32 	%f6952, %f6950, %f6951;
	mul.f32 	%f6953, %f6949, %f6952;
	min.f32 	%f4111, %f6953, %f7;
	abs.f32 	%f6954, %f4111;
	setp.equ.f32 	%p1005, %f6954, 0f7F800000;
	setp.leu.f32 	%p1006, %f6947, 0f00000000;
	or.pred  	%p1007, %p1005, %p1006;
	@%p1007 bra 	$L__BB2_1589;
	div.rn.f32 	%f6955, %f4111, %f6947;
	fma.rn.f32 	%f10272, %f4106, %f6955, %f10272;
	fma.rn.f32 	%f10273, %f4107, %f6955, %f10273;
	fma.rn.f32 	%f10274, %f4108, %f6955, %f10274;
$L__BB2_1589:
	ld.global.nc.u32 	%r853, [%rd141+4];
	setp.eq.s32 	%p1008, %r4, %r853;
	@%p1008 bra 	$L__BB2_1593;
	mul.wide.s32 	%rd962, %r853, 4;
	add.s64 	%rd963, %rd10, %rd962;
	ld.global.nc.f32 	%f6956, [%rd963];
	add.s64 	%rd964, %rd9, %rd962;
	ld.global.nc.f32 	%f6957, [%rd964];
	add.s64 	%rd965, %rd8, %rd962;
	ld.global.nc.f32 	%f6958, [%rd965];
	sub.f32 	%f4118, %f1, %f6956;
	sub.f32 	%f4119, %f2, %f6957;
	sub.f32 	%f4120, %f3, %f6958;
	mul.f32 	%f6959, %f4120, %f4120;
	fma.rn.f32 	%f6960, %f4119, %f4119, %f6959;
	fma.rn.f32 	%f4121, %f4118, %f4118, %f6960;
	setp.geu.f32 	%p1009, %f4121, %f4;
	setp.leu.f32 	%p1010, %f4121, 0f358637BD;
	or.pred  	%p1011, %p1009, %p1010;
	@%p1011 bra 	$L__BB2_1593;
	sqrt.rn.f32 	%f6961, %f4121;
	add.f32 	%f6962, %f4121, %f6;
	div.rn.f32 	%f6963, %f5, %f6962;
	ld.global.nc.f32 	%f6964, [%rd93];
	mul.wide.s32 	%rd966, %r853, 4;
	add.s64 	%rd967, %rd4, %rd966;
	ld.global.nc.f32 	%f6965, [%rd967];
	mul.f32 	%f6966, %f6964, %f6965;
	mul.f32 	%f6967, %f6963, %f6966;
	min.f32 	%f4123, %f6967, %f7;
	abs.f32 	%f6968, %f4123;
	setp.equ.f32 	%p1012, %f6968, 0f7F800000;
	setp.leu.f32 	%p1013, %f6961, 0f00000000;
	or.pred  	%p1014, %p1012, %p1013;
	@%p1014 bra 	$L__BB2_1593;
	div.rn.f32 	%f6969, %f4123, %f6961;
	fma.rn.f32 	%f10272, %f4118, %f6969, %f10272;
	fma.rn.f32 	%f10273, %f4119, %f6969, %f10273;
	fma.rn.f32 	%f10274, %f4120, %f6969, %f10274;
$L__BB2_1593:
	add.s32 	%r1455, %r1455, 4;
	add.s32 	%r1456, %r1456, 4;
	setp.ne.s32 	%p1015, %r1456, 0;
	@%p1015 bra 	$L__BB2_1577;
$L__BB2_1594:
	setp.gt.s32 	%p1016, %r7, -1;
	setp.lt.s32 	%p1017, %r7, %r1118;
	and.pred  	%p1018, %p1016, %p1017;
	and.pred  	%p1019, %p24, %p1018;
	not.pred 	%p1020, %p1019;
	@%p1020 bra 	$L__BB2_1631;
	add.s32 	%r1185, %r5, %r836;
	mul.wide.s32 	%rd968, %r1185, 4;
	add.s64 	%rd969, %rd7, %rd968;
	ld.global.nc.u32 	%r856, [%rd969];
	add.s64 	%rd970, %rd6, %rd968;
	ld.global.nc.u32 	%r857, [%rd970];
	setp.ge.s32 	%p1021, %r856, %r857;
	@%p1021 bra 	$L__BB2_1631;
	sub.s32 	%r1186, %r857, %r856;
	and.b32  	%r858, %r1186, 3;
	setp.eq.s32 	%p1022, %r858, 0;
	mov.u32 	%r1458, %r856;
	@%p1022 bra 	$L__BB2_1612;
	mul.wide.s32 	%rd971, %r856, 4;
	add.s64 	%rd142, %rd5, %rd971;
	ld.global.nc.u32 	%r859, [%rd142];
	setp.eq.s32 	%p1023, %r4, %r859;
	@%p1023 bra 	$L__BB2_1601;
	mul.wide.s32 	%rd972, %r859, 4;
	add.s64 	%rd973, %rd10, %rd972;
	ld.global.nc.f32 	%f6971, [%rd973];
	add.s64 	%rd974, %rd9, %rd972;
	ld.global.nc.f32 	%f6972, [%rd974];
	add.s64 	%rd975, %rd8, %rd972;
	ld.global.nc.f32 	%f6973, [%rd975];
	sub.f32 	%f4133, %f1, %f6971;
	sub.f32 	%f4134, %f2, %f6972;
	sub.f32 	%f4135, %f3, %f6973;
	mul.f32 	%f6974, %f4135, %f4135;
	fma.rn.f32 	%f6975, %f4134, %f4134, %f6974;
	fma.rn.f32 	%f4136, %f4133, %f4133, %f6975;
	setp.geu.f32 	%p1024, %f4136, %f4;
	setp.leu.f32 	%p1025, %f4136, 0f358637BD;
	or.pred  	%p1026, %p1024, %p1025;
	@%p1026 bra 	$L__BB2_1601;
	sqrt.rn.f32 	%f6976, %f4136;
	add.f32 	%f6977, %f4136, %f6;
	div.rn.f32 	%f6978, %f5, %f6977;
	ld.global.nc.f32 	%f6979, [%rd93];
	mul.wide.s32 	%rd976, %r859, 4;
	add.s64 	%rd977, %rd4, %rd976;
	ld.global.nc.f32 	%f6980, [%rd977];
	mul.f32 	%f6981, %f6979, %f6980;
	mul.f32 	%f6982, %f6978, %f6981;
	min.f32 	%f4138, %f6982, %f7;
	abs.f32 	%f6983, %f4138;
	setp.equ.f32 	%p1027, %f6983, 0f7F800000;
	setp.leu.f32 	%p1028, %f6976, 0f00000000;
	or.pred  	%p1029, %p1027, %p1028;
	@%p1029 bra 	$L__BB2_1601;
	div.rn.f32 	%f6984, %f4138, %f6976;
	fma.rn.f32 	%f10272, %f4133, %f6984, %f10272;
	fma.rn.f32 	%f10273, %f4134, %f6984, %f10273;
	fma.rn.f32 	%f10274, %f4135, %f6984, %f10274;
$L__BB2_1601:
	add.s32 	%r1458, %r856, 1;
	setp.eq.s32 	%p1030, %r858, 1;
	@%p1030 bra 	$L__BB2_1612;
	ld.global.nc.u32 	%r861, [%rd142+4];
	setp.eq.s32 	%p1031, %r4, %r861;
	@%p1031 bra 	$L__BB2_1606;
	mul.wide.s32 	%rd978, %r861, 4;
	add.s64 	%rd979, %rd10, %rd978;
	ld.global.nc.f32 	%f6985, [%rd979];
	add.s64 	%rd980, %rd9, %rd978;
	ld.global.nc.f32 	%f6986, [%rd980];
	add.s64 	%rd981, %rd8, %rd978;
	ld.global.nc.f32 	%f6987, [%rd981];
	sub.f32 	%f4145, %f1, %f6985;
	sub.f32 	%f4146, %f2, %f6986;
	sub.f32 	%f4147, %f3, %f6987;
	mul.f32 	%f6988, %f4147, %f4147;
	fma.rn.f32 	%f6989, %f4146, %f4146, %f6988;
	fma.rn.f32 	%f4148, %f4145, %f4145, %f6989;
	setp.geu.f32 	%p1032, %f4148, %f4;
	setp.leu.f32 	%p1033, %f4148, 0f358637BD;
	or.pred  	%p1034, %p1032, %p1033;
	@%p1034 bra 	$L__BB2_1606;
	sqrt.rn.f32 	%f6990, %f4148;
	add.f32 	%f6991, %f4148, %f6;
	div.rn.f32 	%f6992, %f5, %f6991;
	ld.global.nc.f32 	%f6993, [%rd93];
	mul.wide.s32 	%rd982, %r861, 4;
	add.s64 	%rd983, %rd4, %rd982;
	ld.global.nc.f32 	%f6994, [%rd983];
	mul.f32 	%f6995, %f6993, %f6994;
	mul.f32 	%f6996, %f6992, %f6995;
	min.f32 	%f4150, %f6996, %f7;
	abs.f32 	%f6997, %f4150;
	setp.equ.f32 	%p1035, %f6997, 0f7F800000;
	setp.leu.f32 	%p1036, %f6990, 0f00000000;
	or.pred  	%p1037, %p1035, %p1036;
	@%p1037 bra 	$L__BB2_1606;
	div.rn.f32 	%f6998, %f4150, %f6990;
	fma.rn.f32 	%f10272, %f4145, %f6998, %f10272;
	fma.rn.f32 	%f10273, %f4146, %f6998, %f10273;
	fma.rn.f32 	%f10274, %f4147, %f6998, %f10274;
$L__BB2_1606:
	add.s32 	%r1458, %r856, 2;
	setp.eq.s32 	%p1038, %r858, 2;
	@%p1038 bra 	$L__BB2_1612;
	ld.global.nc.u32 	%r863, [%rd142+8];
	setp.eq.s32 	%p1039, %r4, %r863;
	@%p1039 bra 	$L__BB2_1611;
	mul.wide.s32 	%rd984, %r863, 4;
	add.s64 	%rd985, %rd10, %rd984;
	ld.global.nc.f32 	%f6999, [%rd985];
	add.s64 	%rd986, %rd9, %rd984;
	ld.global.nc.f32 	%f7000, [%rd986];
	add.s64 	%rd987, %rd8, %rd984;
	ld.global.nc.f32 	%f7001, [%rd987];
	sub.f32 	%f4157, %f1, %f6999;
	sub.f32 	%f4158, %f2, %f7000;
	sub.f32 	%f4159, %f3, %f7001;
	mul.f32 	%f7002, %f4159, %f4159;
	fma.rn.f32 	%f7003, %f4158, %f4158, %f7002;
	fma.rn.f32 	%f4160, %f4157, %f4157, %f7003;
	setp.geu.f32 	%p1040, %f4160, %f4;
	setp.leu.f32 	%p1041, %f4160, 0f358637BD;
	or.pred  	%p1042, %p1040, %p1041;
	@%p1042 bra 	$L__BB2_1611;
	sqrt.rn.f32 	%f7004, %f4160;
	add.f32 	%f7005, %f4160, %f6;
	div.rn.f32 	%f7006, %f5, %f7005;
	ld.global.nc.f32 	%f7007, [%rd93];
	mul.wide.s32 	%rd988, %r863, 4;
	add.s64 	%rd989, %rd4, %rd988;
	ld.global.nc.f32 	%f7008, [%rd989];
	mul.f32 	%f7009, %f7007, %f7008;
	mul.f32 	%f7010, %f7006, %f7009;
	min.f32 	%f4162, %f7010, %f7;
	abs.f32 	%f7011, %f4162;
	setp.equ.f32 	%p1043, %f7011, 0f7F800000;
	setp.leu.f32 	%p1044, %f7004, 0f00000000;
	or.pred  	%p1045, %p1043, %p1044;
	@%p1045 bra 	$L__BB2_1611;
	div.rn.f32 	%f7012, %f4162, %f7004;
	fma.rn.f32 	%f10272, %f4157, %f7012, %f10272;
	fma.rn.f32 	%f10273, %f4158, %f7012, %f10273;
	fma.rn.f32 	%f10274, %f4159, %f7012, %f10274;
$L__BB2_1611:
	add.s32 	%r1458, %r856, 3;
$L__BB2_1612:
	sub.s32 	%r1187, %r856, %r857;
	setp.gt.u32 	%p1046, %r1187, -4;
	@%p1046 bra 	$L__BB2_1631;
	sub.s32 	%r1459, %r1458, %r857;
	add.s64 	%rd143, %rd5, 8;
$L__BB2_1614:
	mul.wide.s32 	%rd990, %r1458, 4;
	add.s64 	%rd144, %rd143, %rd990;
	ld.global.nc.u32 	%r869, [%rd144+-8];
	setp.eq.s32 	%p1047, %r4, %r869;
	@%p1047 bra 	$L__BB2_1618;
	mul.wide.s32 	%rd991, %r869, 4;
	add.s64 	%rd992, %rd10, %rd991;
	ld.global.nc.f32 	%f7013, [%rd992];
	add.s64 	%rd993, %rd9, %rd991;
	ld.global.nc.f32 	%f7014, [%rd993];
	add.s64 	%rd994, %rd8, %rd991;
	ld.global.nc.f32 	%f7015, [%rd994];
	sub.f32 	%f4178, %f1, %f7013;
	sub.f32 	%f4179, %f2, %f7014;
	sub.f32 	%f4180, %f3, %f7015;
	mul.f32 	%f7016, %f4180, %f4180;
	fma.rn.f32 	%f7017, %f4179, %f4179, %f7016;
	fma.rn.f32 	%f4181, %f4178, %f4178, %f7017;
	setp.geu.f32 	%p1048, %f4181, %f4;
	setp.leu.f32 	%p1049, %f4181, 0f358637BD;
	or.pred  	%p1050, %p1048, %p1049;
	@%p1050 bra 	$L__BB2_1618;
	sqrt.rn.f32 	%f7018, %f4181;
	add.f32 	%f7019, %f4181, %f6;
	div.rn.f32 	%f7020, %f5, %f7019;
	ld.global.nc.f32 	%f7021, [%rd93];
	mul.wide.s32 	%rd995, %r869, 4;
	add.s64 	%rd996, %rd4, %rd995;
	ld.global.nc.f32 	%f7022, [%rd996];
	mul.f32 	%f7023, %f7021, %f7022;
	mul.f32 	%f7024, %f7020, %f7023;
	min.f32 	%f4183, %f7024, %f7;
	abs.f32 	%f7025, %f4183;
	setp.equ.f32 	%p1051, %f7025, 0f7F800000;
	setp.leu.f32 	%p1052, %f7018, 0f00000000;
	or.pred  	%p1053, %p1051, %p1052;
	@%p1053 bra 	$L__BB2_1618;
	div.rn.f32 	%f7026, %f4183, %f7018;
	fma.rn.f32 	%f10272, %f4178, %f7026, %f10272;
	fma.rn.f32 	%f10273, %f4179, %f7026, %f10273;
	fma.rn.f32 	%f10274, %f4180, %f7026, %f10274;
$L__BB2_1618:
	ld.global.nc.u32 	%r870, [%rd144+-4];
	setp.eq.s32 	%p1054, %r4, %r870;
	@%p1054 bra 	$L__BB2_1622;
	mul.wide.s32 	%rd997, %r870, 4;
	add.s64 	%rd998, %rd10, %rd997;
	ld.global.nc.f32 	%f7027, [%rd998];
	add.s64 	%rd999, %rd9, %rd997;
	ld.global.nc.f32 	%f7028, [%rd999];
	add.s64 	%rd1000, %rd8, %rd997;
	ld.global.nc.f32 	%f7029, [%rd1000];
	sub.f32 	%f4190, %f1, %f7027;
	sub.f32 	%f4191, %f2, %f7028;
	sub.f32 	%f4192, %f3, %f7029;
	mul.f32 	%f7030, %f4192, %f4192;
	fma.rn.f32 	%f7031, %f4191, %f4191, %f7030;
	fma.rn.f32 	%f4193, %f4190, %f4190, %f7031;
	setp.geu.f32 	%p1055, %f4193, %f4;
	setp.leu.f32 	%p1056, %f4193, 0f358637BD;
	or.pred  	%p1057, %p1055, %p1056;
	@%p1057 bra 	$L__BB2_1622;
	sqrt.rn.f32 	%f7032, %f4193;
	add.f32 	%f7033, %f4193, %f6;
	div.rn.f32 	%f7034, %f5, %f7033;
	ld.global.nc.f32 	%f7035, [%rd93];
	mul.wide.s32 	%rd1001, %r870, 4;
	add.s64 	%rd1002, %rd4, %rd1001;
	ld.global.nc.f32 	%f7036, [%rd1002];
	mul.f32 	%f7037, %f7035, %f7036;
	mul.f32 	%f7038, %f7034, %f7037;
	min.f32 	%f4195, %f7038, %f7;
	abs.f32 	%f7039, %f4195;
	setp.equ.f32 	%p1058, %f7039, 0f7F800000;
	setp.leu.f32 	%p1059, %f7032, 0f00000000;
	or.pred  	%p1060, %p1058, %p1059;
	@%p1060 bra 	$L__BB2_1622;
	div.rn.f32 	%f7040, %f4195, %f7032;
	fma.rn.f32 	%f10272, %f4190, %f7040, %f10272;
	fma.rn.f32 	%f10273, %f4191, %f7040, %f10273;
	fma.rn.f32 	%f10274, %f4192, %f7040, %f10274;
$L__BB2_1622:
	ld.global.nc.u32 	%r871, [%rd144];
	setp.eq.s32 	%p1061, %r4, %r871;
	@%p1061 bra 	$L__BB2_1626;
	mul.wide.s32 	%rd1003, %r871, 4;
	add.s64 	%rd1004, %rd10, %rd1003;
	ld.global.nc.f32 	%f7041, [%rd1004];
	add.s64 	%rd1005, %rd9, %rd1003;
	ld.global.nc.f32 	%f7042, [%rd1005];
	add.s64 	%rd1006, %rd8, %rd1003;
	ld.global.nc.f32 	%f7043, [%rd1006];
	sub.f32 	%f4202, %f1, %f7041;
	sub.f32 	%f4203, %f2, %f7042;
	sub.f32 	%f4204, %f3, %f7043;
	mul.f32 	%f7044, %f4204, %f4204;
	fma.rn.f32 	%f7045, %f4203, %f4203, %f7044;
	fma.rn.f32 	%f4205, %f4202, %f4202, %f7045;
	setp.geu.f32 	%p1062, %f4205, %f4;
	setp.leu.f32 	%p1063, %f4205, 0f358637BD;
	or.pred  	%p1064, %p1062, %p1063;
	@%p1064 bra 	$L__BB2_1626;
	sqrt.rn.f32 	%f7046, %f4205;
	add.f32 	%f7047, %f4205, %f6;
	div.rn.f32 	%f7048, %f5, %f7047;
	ld.global.nc.f32 	%f7049, [%rd93];
	mul.wide.s32 	%rd1007, %r871, 4;
	add.s64 	%rd1008, %rd4, %rd1007;
	ld.global.nc.f32 	%f7050, [%rd1008];
	mul.f32 	%f7051, %f7049, %f7050;
	mul.f32 	%f7052, %f7048, %f7051;
	min.f32 	%f4207, %f7052, %f7;
	abs.f32 	%f7053, %f4207;
	setp.equ.f32 	%p1065, %f7053, 0f7F800000;
	setp.leu.f32 	%p1066, %f7046, 0f00000000;
	or.pred  	%p1067, %p1065, %p1066;
	@%p1067 bra 	$L__BB2_1626;
	div.rn.f32 	%f7054, %f4207, %f7046;
	fma.rn.f32 	%f10272, %f4202, %f7054, %f10272;
	fma.rn.f32 	%f10273, %f4203, %f7054, %f10273;
	fma.rn.f32 	%f10274, %f4204, %f7054, %f10274;
$L__BB2_1626:
	ld.global.nc.u32 	%r872, [%rd144+4];
	setp.eq.s32 	%p1068, %r4, %r872;
	@%p1068 bra 	$L__BB2_1630;
	mul.wide.s32 	%rd1009, %r872, 4;
	add.s64 	%rd1010, %rd10, %rd1009;
	ld.global.nc.f32 	%f7055, [%rd1010];
	add.s64 	%rd1011, %rd9, %rd1009;
	ld.global.nc.f32 	%f7056, [%rd1011];
	add.s64 	%rd1012, %rd8, %rd1009;
	ld.global.nc.f32 	%f7057, [%rd1012];
	sub.f32 	%f4214, %f1, %f7055;
	sub.f32 	%f4215, %f2, %f7056;
	sub.f32 	%f4216, %f3, %f7057;
	mul.f32 	%f7058, %f4216, %f4216;
	fma.rn.f32 	%f7059, %f4215, %f4215, %f7058;
	fma.rn.f32 	%f4217, %f4214, %f4214, %f7059;
	setp.geu.f32 	%p1069, %f4217, %f4;
	setp.leu.f32 	%p1070, %f4217, 0f358637BD;
	or.pred  	%p1071, %p1069, %p1070;
	@%p1071 bra 	$L__BB2_1630;
	sqrt.rn.f32 	%f7060, %f4217;
	add.f32 	%f7061, %f4217, %f6;
	div.rn.f32 	%f7062, %f5, %f7061;
	ld.global.nc.f32 	%f7063, [%rd93];
	mul.wide.s32 	%rd1013, %r872, 4;
	add.s64 	%rd1014, %rd4, %rd1013;
	ld.global.nc.f32 	%f7064, [%rd1014];
	mul.f32 	%f7065, %f7063, %f7064;
	mul.f32 	%f7066, %f7062, %f7065;
	min.f32 	%f4219, %f7066, %f7;
	abs.f32 	%f7067, %f4219;
	setp.equ.f32 	%p1072, %f7067, 0f7F800000;
	setp.leu.f32 	%p1073, %f7060, 0f00000000;
	or.pred  	%p1074, %p1072, %p1073;
	@%p1074 bra 	$L__BB2_1630;
	div.rn.f32 	%f7068, %f4219, %f7060;
	fma.rn.f32 	%f10272, %f4214, %f7068, %f10272;
	fma.rn.f32 	%f10273, %f4215, %f7068, %f10273;
	fma.rn.f32 	%f10274, %f4216, %f7068, %f10274;
$L__BB2_1630:
	add.s32 	%r1458, %r1458, 4;
	add.s32 	%r1459, %r1459, 4;
	setp.ne.s32 	%p1075, %r1459, 0;
	@%p1075 bra 	$L__BB2_1614;
$L__BB2_1631:
	setp.gt.s32 	%p1076, %r7, -1;
	setp.lt.s32 	%p1077, %r7, %r1118;
	and.pred  	%p1078, %p1076, %p1077;
	and.pred  	%p1079, %p25, %p1078;
	not.pred 	%p1080, %p1079;
	@%p1080 bra 	$L__BB2_1668;
	add.s32 	%r1188, %r582, %r836;
	mul.wide.s32 	%rd1015, %r1188, 4;
	add.s64 	%rd1016, %rd7, %rd1015;
	ld.global.nc.u32 	%r875, [%rd1016];
	add.s64 	%rd1017, %rd6, %rd1015;
	ld.global.nc.u32 	%r876, [%rd1017];
	setp.ge.s32 	%p1081, %r875, %r876;
	@%p1081 bra 	$L__BB2_1668;
	sub.s32 	%r1189, %r876, %r875;
	and.b32  	%r877, %r1189, 3;
	setp.eq.s32 	%p1082, %r877, 0;
	mov.u32 	%r1461, %r875;
	@%p1082 bra 	$L__BB2_1649;
	mul.wide.s32 	%rd1018, %r875, 4;
	add.s64 	%rd145, %rd5, %rd1018;
	ld.global.nc.u32 	%r878, [%rd145];
	setp.eq.s32 	%p1083, %r4, %r878;
	@%p1083 bra 	$L__BB2_1638;
	mul.wide.s32 	%rd1019, %r878, 4;
	add.s64 	%rd1020, %rd10, %rd1019;
	ld.global.nc.f32 	%f7070, [%rd1020];
	add.s64 	%rd1021, %rd9, %rd1019;
	ld.global.nc.f32 	%f7071, [%rd1021];
	add.s64 	%rd1022, %rd8, %rd1019;
	ld.global.nc.f32 	%f7072, [%rd1022];
	sub.f32 	%f4229, %f1, %f7070;
	sub.f32 	%f4230, %f2, %f7071;
	sub.f32 	%f4231, %f3, %f7072;
	mul.f32 	%f7073, %f4231, %f4231;
	fma.rn.f32 	%f7074, %f4230, %f4230, %f7073;
	fma.rn.f32 	%f4232, %f4229, %f4229, %f7074;
	setp.geu.f32 	%p1084, %f4232, %f4;
	setp.leu.f32 	%p1085, %f4232, 0f358637BD;
	or.pred  	%p1086, %p1084, %p1085;
	@%p1086 bra 	$L__BB2_1638;
	sqrt.rn.f32 	%f7075, %f4232;
	add.f32 	%f7076, %f4232, %f6;
	div.rn.f32 	%f7077, %f5, %f7076;
	ld.global.nc.f32 	%f7078, [%rd93];
	mul.wide.s32 	%rd1023, %r878, 4;
	add.s64 	%rd1024, %rd4, %rd1023;
	ld.global.nc.f32 	%f7079, [%rd1024];
	mul.f32 	%f7080, %f7078, %f7079;
	mul.f32 	%f7081, %f7077, %f7080;
	min.f32 	%f4234, %f7081, %f7;
	abs.f32 	%f7082, %f4234;
	setp.equ.f32 	%p1087, %f7082, 0f7F800000;
	setp.leu.f32 	%p1088, %f7075, 0f00000000;
	or.pred  	%p1089, %p1087, %p1088;
	@%p1089 bra 	$L__BB2_1638;
	div.rn.f32 	%f7083, %f4234, %f7075;
	fma.rn.f32 	%f10272, %f4229, %f7083, %f10272;
	fma.rn.f32 	%f10273, %f4230, %f7083, %f10273;
	fma.rn.f32 	%f10274, %f4231, %f7083, %f10274;
$L__BB2_1638:
	add.s32 	%r1461, %r875, 1;
	setp.eq.s32 	%p1090, %r877, 1;
	@%p1090 bra 	$L__BB2_1649;
	ld.global.nc.u32 	%r880, [%rd145+4];
	setp.eq.s32 	%p1091, %r4, %r880;
	@%p1091 bra 	$L__BB2_1643;
	mul.wide.s32 	%rd1025, %r880, 4;
	add.s64 	%rd1026, %rd10, %rd1025;
	ld.global.nc.f32 	%f7084, [%rd1026];
	add.s64 	%rd1027, %rd9, %rd1025;
	ld.global.nc.f32 	%f7085, [%rd1027];
	add.s64 	%rd1028, %rd8, %rd1025;
	ld.global.nc.f32 	%f7086, [%rd1028];
	sub.f32 	%f4241, %f1, %f7084;
	sub.f32 	%f4242, %f2, %f7085;
	sub.f32 	%f4243, %f3, %f7086;
	mul.f32 	%f7087, %f4243, %f4243;
	fma.rn.f32 	%f7088, %f4242, %f4242, %f7087;
	fma.rn.f32 	%f4244, %f4241, %f4241, %f7088;
	setp.geu.f32 	%p1092, %f4244, %f4;
	setp.leu.f32 	%p1093, %f4244, 0f358637BD;
	or.pred  	%p1094, %p1092, %p1093;
	@%p1094 bra 	$L__BB2_1643;
	sqrt.rn.f32 	%f7089, %f4244;
	add.f32 	%f7090, %f4244, %f6;
	div.rn.f32 	%f7091, %f5, %f7090;
	ld.global.nc.f32 	%f7092, [%rd93];
	mul.wide.s32 	%rd1029, %r880, 4;
	add.s64 	%rd1030, %rd4, %rd1029;
	ld.global.nc.f32 	%f7093, [%rd1030];
	mul.f32 	%f7094, %f7092, %f7093;
	mul.f32 	%f7095, %f7091, %f7094;
	min.f32 	%f4246, %f7095, %f7;
	abs.f32 	%f7096, %f4246;
	setp.equ.f32 	%p1095, %f7096, 0f7F800000;
	setp.leu.f32 	%p1096, %f7089, 0f00000000;
	or.pred  	%p1097, %p1095, %p1096;
	@%p1097 bra 	$L__BB2_1643;
	div.rn.f32 	%f7097, %f4246, %f7089;
	fma.rn.f32 	%f10272, %f4241, %f7097, %f10272;
	fma.rn.f32 	%f10273, %f4242, %f7097, %f10273;
	fma.rn.f32 	%f10274, %f4243, %f7097, %f10274;
$L__BB2_1643:
	add.s32 	%r1461, %r875, 2;
	setp.eq.s32 	%p1098, %r877, 2;
	@%p1098 bra 	$L__BB2_1649;
	ld.global.nc.u32 	%r882, [%rd145+8];
	setp.eq.s32 	%p1099, %r4, %r882;
	@%p1099 bra 	$L__BB2_1648;
	mul.wide.s32 	%rd1031, %r882, 4;
	add.s64 	%rd1032, %rd10, %rd1031;
	ld.global.nc.f32 	%f7098, [%rd1032];
	add.s64 	%rd1033, %rd9, %rd1031;
	ld.global.nc.f32 	%f7099, [%rd1033];
	add.s64 	%rd1034, %rd8, %rd1031;
	ld.global.nc.f32 	%f7100, [%rd1034];
	sub.f32 	%f4253, %f1, %f7098;
	sub.f32 	%f4254, %f2, %f7099;
	sub.f32 	%f4255, %f3, %f7100;
	mul.f32 	%f7101, %f4255, %f4255;
	fma.rn.f32 	%f7102, %f4254, %f4254, %f7101;
	fma.rn.f32 	%f4256, %f4253, %f4253, %f7102;
	setp.geu.f32 	%p1100, %f4256, %f4;
	setp.leu.f32 	%p1101, %f4256, 0f358637BD;
	or.pred  	%p1102, %p1100, %p1101;
	@%p1102 bra 	$L__BB2_1648;
	sqrt.rn.f32 	%f7103, %f4256;
	add.f32 	%f7104, %f4256, %f6;
	div.rn.f32 	%f7105, %f5, %f7104;
	ld.global.nc.f32 	%f7106, [%rd93];
	mul.wide.s32 	%rd1035, %r882, 4;
	add.s64 	%rd1036, %rd4, %rd1035;
	ld.global.nc.f32 	%f7107, [%rd1036];
	mul.f32 	%f7108, %f7106, %f7107;
	mul.f32 	%f7109, %f7105, %f7108;
	min.f32 	%f4258, %f7109, %f7;
	abs.f32 	%f7110, %f4258;
	setp.equ.f32 	%p1103, %f7110, 0f7F800000;
	setp.leu.f32 	%p1104, %f7103, 0f00000000;
	or.pred  	%p1105, %p1103, %p1104;
	@%p1105 bra 	$L__BB2_1648;
	div.rn.f32 	%f7111, %f4258, %f7103;
	fma.rn.f32 	%f10272, %f4253, %f7111, %f10272;
	fma.rn.f32 	%f10273, %f4254, %f7111, %f10273;
	fma.rn.f32 	%f10274, %f4255, %f7111, %f10274;
$L__BB2_1648:
	add.s32 	%r1461, %r875, 3;
$L__BB2_1649:
	sub.s32 	%r1190, %r875, %r876;
	setp.gt.u32 	%p1106, %r1190, -4;
	@%p1106 bra 	$L__BB2_1668;
	sub.s32 	%r1462, %r1461, %r876;
	add.s64 	%rd146, %rd5, 8;
$L__BB2_1651:
	mul.wide.s32 	%rd1037, %r1461, 4;
	add.s64 	%rd147, %rd146, %rd1037;
	ld.global.nc.u32 	%r888, [%rd147+-8];
	setp.eq.s32 	%p1107, %r4, %r888;
	@%p1107 bra 	$L__BB2_1655;
	mul.wide.s32 	%rd1038, %r888, 4;
	add.s64 	%rd1039, %rd10, %rd1038;
	ld.global.nc.f32 	%f7112, [%rd1039];
	add.s64 	%rd1040, %rd9, %rd1038;
	ld.global.nc.f32 	%f7113, [%rd1040];
	add.s64 	%rd1041, %rd8, %rd1038;
	ld.global.nc.f32 	%f7114, [%rd1041];
	sub.f32 	%f4274, %f1, %f7112;
	sub.f32 	%f4275, %f2, %f7113;
	sub.f32 	%f4276, %f3, %f7114;
	mul.f32 	%f7115, %f4276, %f4276;
	fma.rn.f32 	%f7116, %f4275, %f4275, %f7115;
	fma.rn.f32 	%f4277, %f4274, %f4274, %f7116;
	setp.geu.f32 	%p1108, %f4277, %f4;
	setp.leu.f32 	%p1109, %f4277, 0f358637BD;
	or.pred  	%p1110, %p1108, %p1109;
	@%p1110 bra 	$L__BB2_1655;
	sqrt.rn.f32 	%f7117, %f4277;
	add.f32 	%f7118, %f4277, %f6;
	div.rn.f32 	%f7119, %f5, %f7118;
	ld.global.nc.f32 	%f7120, [%rd93];
	mul.wide.s32 	%rd1042, %r888, 4;
	add.s64 	%rd1043, %rd4, %rd1042;
	ld.global.nc.f32 	%f7121, [%rd1043];
	mul.f32 	%f7122, %f7120, %f7121;
	mul.f32 	%f7123, %f7119, %f7122;
	min.f32 	%f4279, %f7123, %f7;
	abs.f32 	%f7124, %f4279;
	setp.equ.f32 	%p1111, %f7124, 0f7F800000;
	setp.leu.f32 	%p1112, %f7117, 0f00000000;
	or.pred  	%p1113, %p1111, %p1112;
	@%p1113 bra 	$L__BB2_1655;
	div.rn.f32 	%f7125, %f4279, %f7117;
	fma.rn.f32 	%f10272, %f4274, %f7125, %f10272;
	fma.rn.f32 	%f10273, %f4275, %f7125, %f10273;
	fma.rn.f32 	%f10274, %f4276, %f7125, %f10274;
$L__BB2_1655:
	ld.global.nc.u32 	%r889, [%rd147+-4];
	setp.eq.s32 	%p1114, %r4, %r889;
	@%p1114 bra 	$L__BB2_1659;
	mul.wide.s32 	%rd1044, %r889, 4;
	add.s64 	%rd1045, %rd10, %rd1044;
	ld.global.nc.f32 	%f7126, [%rd1045];
	add.s64 	%rd1046, %rd9, %rd1044;
	ld.global.nc.f32 	%f7127, [%rd1046];
	add.s64 	%rd1047, %rd8, %rd1044;
	ld.global.nc.f32 	%f7128, [%rd1047];
	sub.f32 	%f4286, %f1, %f7126;
	sub.f32 	%f4287, %f2, %f7127;
	sub.f32 	%f4288, %f3, %f7128;
	mul.f32 	%f7129, %f4288, %f4288;
	fma.rn.f32 	%f7130, %f4287, %f4287, %f7129;
	fma.rn.f32 	%f4289, %f4286, %f4286, %f7130;
	setp.geu.f32 	%p1115, %f4289, %f4;
	setp.leu.f32 	%p1116, %f4289, 0f358637BD;
	or.pred  	%p1117, %p1115, %p1116;
	@%p1117 bra 	$L__BB2_1659;
	sqrt.rn.f32 	%f7131, %f4289;
	add.f32 	%f7132, %f4289, %f6;
	div.rn.f32 	%f7133, %f5, %f7132;
	ld.global.nc.f32 	%f7134, [%rd93];
	mul.wide.s32 	%rd1048, %r889, 4;
	add.s64 	%rd1049, %rd4, %rd1048;
	ld.global.nc.f32 	%f7135, [%rd1049];
	mul.f32 	%f7136, %f7134, %f7135;
	mul.f32 	%f7137, %f7133, %f7136;
	min.f32 	%f4291, %f7137, %f7;
	abs.f32 	%f7138, %f4291;
	setp.equ.f32 	%p1118, %f7138, 0f7F800000;
	setp.leu.f32 	%p1119, %f7131, 0f00000000;
	or.pred  	%p1120, %p1118, %p1119;
	@%p1120 bra 	$L__BB2_1659;
	div.rn.f32 	%f7139, %f4291, %f7131;
	fma.rn.f32 	%f10272, %f4286, %f7139, %f10272;
	fma.rn.f32 	%f10273, %f4287, %f7139, %f10273;
	fma.rn.f32 	%f10274, %f4288, %f7139, %f10274;
$L__BB2_1659:
	ld.global.nc.u32 	%r890, [%rd147];
	setp.eq.s32 	%p1121, %r4, %r890;
	@%p1121 bra 	$L__BB2_1663;
	mul.wide.s32 	%rd1050, %r890, 4;
	add.s64 	%rd1051, %rd10, %rd1050;
	ld.global.nc.f32 	%f7140, [%rd1051];
	add.s64 	%rd1052, %rd9, %rd1050;
	ld.global.nc.f32 	%f7141, [%rd1052];
	add.s64 	%rd1053, %rd8, %rd1050;
	ld.global.nc.f32 	%f7142, [%rd1053];
	sub.f32 	%f4298, %f1, %f7140;
	sub.f32 	%f4299, %f2, %f7141;
	sub.f32 	%f4300, %f3, %f7142;
	mul.f32 	%f7143, %f4300, %f4300;
	fma.rn.f32 	%f7144, %f4299, %f4299, %f7143;
	fma.rn.f32 	%f4301, %f4298, %f4298, %f7144;
	setp.geu.f32 	%p1122, %f4301, %f4;
	setp.leu.f32 	%p1123, %f4301, 0f358637BD;
	or.pred  	%p1124, %p1122, %p1123;
	@%p1124 bra 	$L__BB2_1663;
	sqrt.rn.f32 	%f7145, %f4301;
	add.f32 	%f7146, %f4301, %f6;
	div.rn.f32 	%f7147, %f5, %f7146;
	ld.global.nc.f32 	%f7148, [%rd93];
	mul.wide.s32 	%rd1054, %r890, 4;
	add.s64 	%rd1055, %rd4, %rd1054;
	ld.global.nc.f32 	%f7149, [%rd1055];
	mul.f32 	%f7150, %f7148, %f7149;
	mul.f32 	%f7151, %f7147, %f7150;
	min.f32 	%f4303, %f7151, %f7;
	abs.f32 	%f7152, %f4303;
	setp.equ.f32 	%p1125, %f7152, 0f7F800000;
	setp.leu.f32 	%p1126, %f7145, 0f00000000;
	or.pred  	%p1127, %p1125, %p1126;
	@%p1127 bra 	$L__BB2_1663;
	div.rn.f32 	%f7153, %f4303, %f7145;
	fma.rn.f32 	%f10272, %f4298, %f7153, %f10272;
	fma.rn.f32 	%f10273, %f4299, %f7153, %f10273;
	fma.rn.f32 	%f10274, %f4300, %f7153, %f10274;
$L__BB2_1663:
	ld.global.nc.u32 	%r891, [%rd147+4];
	setp.eq.s32 	%p1128, %r4, %r891;
	@%p1128 bra 	$L__BB2_1667;
	mul.wide.s32 	%rd1056, %r891, 4;
	add.s64 	%rd1057, %rd10, %rd1056;
	ld.global.nc.f32 	%f7154, [%rd1057];
	add.s64 	%rd1058, %rd9, %rd1056;
	ld.global.nc.f32 	%f7155, [%rd1058];
	add.s64 	%rd1059, %rd8, %rd1056;
	ld.global.nc.f32 	%f7156, [%rd1059];
	sub.f32 	%f4310, %f1, %f7154;
	sub.f32 	%f4311, %f2, %f7155;
	sub.f32 	%f4312, %f3, %f7156;
	mul.f32 	%f7157, %f4312, %f4312;
	fma.rn.f32 	%f7158, %f4311, %f4311, %f7157;
	fma.rn.f32 	%f4313, %f4310, %f4310, %f7158;
	setp.geu.f32 	%p1129, %f4313, %f4;
	setp.leu.f32 	%p1130, %f4313, 0f358637BD;
	or.pred  	%p1131, %p1129, %p1130;
	@%p1131 bra 	$L__BB2_1667;
	sqrt.rn.f32 	%f7159, %f4313;
	add.f32 	%f7160, %f4313, %f6;
	div.rn.f32 	%f7161, %f5, %f7160;
	ld.global.nc.f32 	%f7162, [%rd93];
	mul.wide.s32 	%rd1060, %r891, 4;
	add.s64 	%rd1061, %rd4, %rd1060;
	ld.global.nc.f32 	%f7163, [%rd1061];
	mul.f32 	%f7164, %f7162, %f7163;
	mul.f32 	%f7165, %f7161, %f7164;
	min.f32 	%f4315, %f7165, %f7;
	abs.f32 	%f7166, %f4315;
	setp.equ.f32 	%p1132, %f7166, 0f7F800000;
	setp.leu.f32 	%p1133, %f7159, 0f00000000;
	or.pred  	%p1134, %p1132, %p1133;
	@%p1134 bra 	$L__BB2_1667;
	div.rn.f32 	%f7167, %f4315, %f7159;
	fma.rn.f32 	%f10272, %f4310, %f7167, %f10272;
	fma.rn.f32 	%f10273, %f4311, %f7167, %f10273;
	fma.rn.f32 	%f10274, %f4312, %f7167, %f10274;
$L__BB2_1667:
	add.s32 	%r1461, %r1461, 4;
	add.s32 	%r1462, %r1462, 4;
	setp.ne.s32 	%p1135, %r1462, 0;
	@%p1135 bra 	$L__BB2_1651;
$L__BB2_1668:
	add.s32 	%r1191, %r7, 1;
	setp.gt.s32 	%p1136, %r7, -2;
	setp.lt.s32 	%p1137, %r1191, %r1118;
	and.pred  	%p26, %p1136, %p1137;
	add.s32 	%r894, %r719, %r1117;
	mul.lo.s32 	%r895, %r894, %r1116;
	and.pred  	%p1138, %p16, %p26;
	not.pred 	%p1139, %p1138;
	@%p1139 bra 	$L__BB2_1705;
	add.s32 	%r1192, %r539, %r895;
	mul.wide.s32 	%rd1062, %r1192, 4;
	add.s64 	%rd1063, %rd7, %rd1062;
	ld.global.nc.u32 	%r896, [%rd1063];
	add.s64 	%rd1064, %rd6, %rd1062;
	ld.global.nc.u32 	%r897, [%rd1064];
	setp.ge.s32 	%p1140, %r896, %r897;
	@%p1140 bra 	$L__BB2_1705;
	sub.s32 	%r1193, %r897, %r896;
	and.b32  	%r898, %r1193, 3;
	setp.eq.s32 	%p1141, %r898, 0;
	mov.u32 	%r1464, %r896;
	@%p1141 bra 	$L__BB2_1686;
	mul.wide.s32 	%rd1065, %r896, 4;
	add.s64 	%rd148, %rd5, %rd1065;
	ld.global.nc.u32 	%r899, [%rd148];
	setp.eq.s32 	%p1142, %r4, %r899;
	@%p1142 bra 	$L__BB2_1675;
	mul.wide.s32 	%rd1066, %r899, 4;
	add.s64 	%rd1067, %rd10, %rd1066;
	ld.global.nc.f32 	%f7169, [%rd1067];
	add.s64 	%rd1068, %rd9, %rd1066;
	ld.global.nc.f32 	%f7170, [%rd1068];
	add.s64 	%rd1069, %rd8, %rd1066;
	ld.global.nc.f32 	%f7171, [%rd1069];
	sub.f32 	%f4325, %f1, %f7169;
	sub.f32 	%f4326, %f2, %f7170;
	sub.f32 	%f4327, %f3, %f7171;
	mul.f32 	%f7172, %f4327, %f4327;
	fma.rn.f32 	%f7173, %f4326, %f4326, %f7172;
	fma.rn.f32 	%f4328, %f4325, %f4325, %f7173;
	setp.geu.f32 	%p1143, %f4328, %f4;
	setp.leu.f32 	%p1144, %f4328, 0f358637BD;
	or.pred  	%p1145, %p1143, %p1144;
	@%p1145 bra 	$L__BB2_1675;
	sqrt.rn.f32 	%f7174, %f4328;
	add.f32 	%f7175, %f4328, %f6;
	div.rn.f32 	%f7176, %f5, %f7175;
	ld.global.nc.f32 	%f7177, [%rd93];
	mul.wide.s32 	%rd1070, %r899, 4;
	add.s64 	%rd1071, %rd4, %rd1070;
	ld.global.nc.f32 	%f7178, [%rd1071];
	mul.f32 	%f7179, %f7177, %f7178;
	mul.f32 	%f7180, %f7176, %f7179;
	min.f32 	%f4330, %f7180, %f7;
	abs.f32 	%f7181, %f4330;
	setp.equ.f32 	%p1146, %f7181, 0f7F800000;
	setp.leu.f32 	%p1147, %f7174, 0f00000000;
	or.pred  	%p1148, %p1146, %p1147;
	@%p1148 bra 	$L__BB2_1675;
	div.rn.f32 	%f7182, %f4330, %f7174;
	fma.rn.f32 	%f10272, %f4325, %f7182, %f10272;
	fma.rn.f32 	%f10273, %f4326, %f7182, %f10273;
	fma.rn.f32 	%f10274, %f4327, %f7182, %f10274;
$L__BB2_1675:
	add.s32 	%r1464, %r896, 1;
	setp.eq.s32 	%p1149, %r898, 1;
	@%p1149 bra 	$L__BB2_1686;
	ld.global.nc.u32 	%r901, [%rd148+4];
	setp.eq.s32 	%p1150, %r4, %r901;
	@%p1150 bra 	$L__BB2_1680;
	mul.wide.s32 	%rd1072, %r901, 4;
	add.s64 	%rd1073, %rd10, %rd1072;
	ld.global.nc.f32 	%f7183, [%rd1073];
	add.s64 	%rd1074, %rd9, %rd1072;
	ld.global.nc.f32 	%f7184, [%rd1074];
	add.s64 	%rd1075, %rd8, %rd1072;
	ld.global.nc.f32 	%f7185, [%rd1075];
	sub.f32 	%f4337, %f1, %f7183;
	sub.f32 	%f4338, %f2, %f7184;
	sub.f32 	%f4339, %f3, %f7185;
	mul.f32 	%f7186, %f4339, %f4339;
	fma.rn.f32 	%f7187, %f4338, %f4338, %f7186;
	fma.rn.f32 	%f4340, %f4337, %f4337, %f7187;
	setp.geu.f32 	%p1151, %f4340, %f4;
	setp.leu.f32 	%p1152, %f4340, 0f358637BD;
	or.pred  	%p1153, %p1151, %p1152;
	@%p1153 bra 	$L__BB2_1680;
	sqrt.rn.f32 	%f7188, %f4340;
	add.f32 	%f7189, %f4340, %f6;
	div.rn.f32 	%f7190, %f5, %f7189;
	ld.global.nc.f32 	%f7191, [%rd93];
	mul.wide.s32 	%rd1076, %r901, 4;
	add.s64 	%rd1077, %rd4, %rd1076;
	ld.global.nc.f32 	%f7192, [%rd1077];
	mul.f32 	%f7193, %f7191, %f7192;
	mul.f32 	%f7194, %f7190, %f7193;
	min.f32 	%f4342, %f7194, %f7;
	abs.f32 	%f7195, %f4342;
	setp.equ.f32 	%p1154, %f7195, 0f7F800000;
	setp.leu.f32 	%p1155, %f7188, 0f00000000;
	or.pred  	%p1156, %p1154, %p1155;
	@%p1156 bra 	$L__BB2_1680;
	div.rn.f32 	%f7196, %f4342, %f7188;
	fma.rn.f32 	%f10272, %f4337, %f7196, %f10272;
	fma.rn.f32 	%f10273, %f4338, %f7196, %f10273;
	fma.rn.f32 	%f10274, %f4339, %f7196, %f10274;
$L__BB2_1680:
	add.s32 	%r1464, %r896, 2;
	setp.eq.s32 	%p1157, %r898, 2;
	@%p1157 bra 	$L__BB2_1686;
	ld.global.nc.u32 	%r903, [%rd148+8];
	setp.eq.s32 	%p1158, %r4, %r903;
	@%p1158 bra 	$L__BB2_1685;
	mul.wide.s32 	%rd1078, %r903, 4;
	add.s64 	%rd1079, %rd10, %rd1078;
	ld.global.nc.f32 	%f7197, [%rd1079];
	add.s64 	%rd1080, %rd9, %rd1078;
	ld.global.nc.f32 	%f7198, [%rd1080];
	add.s64 	%rd1081, %rd8, %rd1078;
	ld.global.nc.f32 	%f7199, [%rd1081];
	sub.f32 	%f4349, %f1, %f7197;
	sub.f32 	%f4350, %f2, %f7198;
	sub.f32 	%f4351, %f3, %f7199;
	mul.f32 	%f7200, %f4351, %f4351;
	fma.rn.f32 	%f7201, %f4350, %f4350, %f7200;
	fma.rn.f32 	%f4352, %f4349, %f4349, %f7201;
	setp.geu.f32 	%p1159, %f4352, %f4;
	setp.leu.f32 	%p1160, %f4352, 0f358637BD;
	or.pred  	%p1161, %p1159, %p1160;
	@%p1161 bra 	$L__BB2_1685;
	sqrt.rn.f32 	%f7202, %f4352;
	add.f32 	%f7203, %f4352, %f6;
	div.rn.f32 	%f7204, %f5, %f7203;
	ld.global.nc.f32 	%f7205, [%rd93];
	mul.wide.s32 	%rd1082, %r903, 4;
	add.s64 	%rd1083, %rd4, %rd1082;
	ld.global.nc.f32 	%f7206, [%rd1083];
	mul.f32 	%f7207, %f7205, %f7206;
	mul.f32 	%f7208, %f7204, %f7207;
	min.f32 	%f4354, %f7208, %f7;
	abs.f32 	%f7209, %f4354;
	setp.equ.f32 	%p1162, %f7209, 0f7F800000;
	setp.leu.f32 	%p1163, %f7202, 0f00000000;
	or.pred  	%p1164, %p1162, %p1163;
	@%p1164 bra 	$L__BB2_1685;
	div.rn.f32 	%f7210, %f4354, %f7202;
	fma.rn.f32 	%f10272, %f4349, %f7210, %f10272;
	fma.rn.f32 	%f10273, %f4350, %f7210, %f10273;
	fma.rn.f32 	%f10274, %f4351, %f7210, %f10274;
$L__BB2_1685:
	add.s32 	%r1464, %r896, 3;
$L__BB2_1686:
	sub.s32 	%r1194, %r896, %r897;
	setp.gt.u32 	%p1165, %r1194, -4;
	@%p1165 bra 	$L__BB2_1705;
	sub.s32 	%r1465, %r1464, %r897;
	add.s64 	%rd149, %rd5, 8;
$L__BB2_1688:
	mul.wide.s32 	%rd1084, %r1464, 4;
	add.s64 	%rd150, %rd149, %rd1084;
	ld.global.nc.u32 	%r909, [%rd150+-8];
	setp.eq.s32 	%p1166, %r4, %r909;
	@%p1166 bra 	$L__BB2_1692;
	mul.wide.s32 	%rd1085, %r909, 4;
	add.s64 	%rd1086, %rd10, %rd1085;
	ld.global.nc.f32 	%f7211, [%rd1086];
	add.s64 	%rd1087, %rd9, %rd1085;
	ld.global.nc.f32 	%f7212, [%rd1087];
	add.s64 	%rd1088, %rd8, %rd1085;
	ld.global.nc.f32 	%f7213, [%rd1088];
	sub.f32 	%f4370, %f1, %f7211;
	sub.f32 	%f4371, %f2, %f7212;
	sub.f32 	%f4372, %f3, %f7213;
	mul.f32 	%f7214, %f4372, %f4372;
	fma.rn.f32 	%f7215, %f4371, %f4371, %f7214;
	fma.rn.f32 	%f4373, %f4370, %f4370, %f7215;
	setp.geu.f32 	%p1167, %f4373, %f4;
	setp.leu.f32 	%p1168, %f4373, 0f358637BD;
	or.pred  	%p1169, %p1167, %p1168;
	@%p1169 bra 	$L__BB2_1692;
	sqrt.rn.f32 	%f7216, %f4373;
	add.f32 	%f7217, %f4373, %f6;
	div.rn.f32 	%f7218, %f5, %f7217;
	ld.global.nc.f32 	%f7219, [%rd93];
	mul.wide.s32 	%rd1089, %r909, 4;
	add.s64 	%rd1090, %rd4, %rd1089;
	ld.global.nc.f32 	%f7220, [%rd1090];
	mul.f32 	%f7221, %f7219, %f7220;
	mul.f32 	%f7222, %f7218, %f7221;
	min.f32 	%f4375, %f7222, %f7;
	abs.f32 	%f7223, %f4375;
	setp.equ.f32 	%p1170, %f7223, 0f7F800000;
	setp.leu.f32 	%p1171, %f7216, 0f00000000;
	or.pred  	%p1172, %p1170, %p1171;
	@%p1172 bra 	$L__BB2_1692;
	div.rn.f32 	%f7224, %f4375, %f7216;
	fma.rn.f32 	%f10272, %f4370, %f7224, %f10272;
	fma.rn.f32 	%f10273, %f4371, %f7224, %f10273;
	fma.rn.f32 	%f10274, %f4372, %f7224, %f10274;
$L__BB2_1692:
	ld.global.nc.u32 	%r910, [%rd150+-4];
	setp.eq.s32 	%p1173, %r4, %r910;
	@%p1173 bra 	$L__BB2_1696;
	mul.wide.s32 	%rd1091, %r910, 4;
	add.s64 	%rd1092, %rd10, %rd1091;
	ld.global.nc.f32 	%f7225, [%rd1092];
	add.s64 	%rd1093, %rd9, %rd1091;
	ld.global.nc.f32 	%f7226, [%rd1093];
	add.s64 	%rd1094, %rd8, %rd1091;
	ld.global.nc.f32 	%f7227, [%rd1094];
	sub.f32 	%f4382, %f1, %f7225;
	sub.f32 	%f4383, %f2, %f7226;
	sub.f32 	%f4384, %f3, %f7227;
	mul.f32 	%f7228, %f4384, %f4384;
	fma.rn.f32 	%f7229, %f4383, %f4383, %f7228;
	fma.rn.f32 	%f4385, %f4382, %f4382, %f7229;
	setp.geu.f32 	%p1174, %f4385, %f4;
	setp.leu.f32 	%p1175, %f4385, 0f358637BD;
	or.pred  	%p1176, %p1174, %p1175;
	@%p1176 bra 	$L__BB2_1696;
	sqrt.rn.f32 	%f7230, %f4385;
	add.f32 	%f7231, %f4385, %f6;
	div.rn.f32 	%f7232, %f5, %f7231;
	ld.global.nc.f32 	%f7233, [%rd93];
	mul.wide.s32 	%rd1095, %r910, 4;
	add.s64 	%rd1096, %rd4, %rd1095;
	ld.global.nc.f32 	%f7234, [%rd1096];
	mul.f32 	%f7235, %f7233, %f7234;
	mul.f32 	%f7236, %f7232, %f7235;
	min.f32 	%f4387, %f7236, %f7;
	abs.f32 	%f7237, %f4387;
	setp.equ.f32 	%p1177, %f7237, 0f7F800000;
	setp.leu.f32 	%p1178, %f7230, 0f00000000;
	or.pred  	%p1179, %p1177, %p1178;
	@%p1179 bra 	$L__BB2_1696;
	div.rn.f32 	%f7238, %f4387, %f7230;
	fma.rn.f32 	%f10272, %f4382, %f7238, %f10272;
	fma.rn.f32 	%f10273, %f4383, %f7238, %f10273;
	fma.rn.f32 	%f10274, %f4384, %f7238, %f10274;
$L__BB2_1696:
	ld.global.nc.u32 	%r911, [%rd150];
	setp.eq.s32 	%p1180, %r4, %r911;
	@%p1180 bra 	$L__BB2_1700;
	mul.wide.s32 	%rd1097, %r911, 4;
	add.s64 	%rd1098, %rd10, %rd1097;
	ld.global.nc.f32 	%f7239, [%rd1098];
	add.s64 	%rd1099, %rd9, %rd1097;
	ld.global.nc.f32 	%f7240, [%rd1099];
	add.s64 	%rd1100, %rd8, %rd1097;
	ld.global.nc.f32 	%f7241, [%rd1100];
	sub.f32 	%f4394, %f1, %f7239;
	sub.f32 	%f4395, %f2, %f7240;
	sub.f32 	%f4396, %f3, %f7241;
	mul.f32 	%f7242, %f4396, %f4396;
	fma.rn.f32 	%f7243, %f4395, %f4395, %f7242;
	fma.rn.f32 	%f4397, %f4394, %f4394, %f7243;
	setp.geu.f32 	%p1181, %f4397, %f4;
	setp.leu.f32 	%p1182, %f4397, 0f358637BD;
	or.pred  	%p1183, %p1181, %p1182;
	@%p1183 bra 	$L__BB2_1700;
	sqrt.rn.f32 	%f7244, %f4397;
	add.f32 	%f7245, %f4397, %f6;
	div.rn.f32 	%f7246, %f5, %f7245;
	ld.global.nc.f32 	%f7247, [%rd93];
	mul.wide.s32 	%rd1101, %r911, 4;
	add.s64 	%rd1102, %rd4, %rd1101;
	ld.global.nc.f32 	%f7248, [%rd1102];
	mul.f32 	%f7249, %f7247, %f7248;
	mul.f32 	%f7250, %f7246, %f7249;
	min.f32 	%f4399, %f7250, %f7;
	abs.f32 	%f7251, %f4399;
	setp.equ.f32 	%p1184, %f7251, 0f7F800000;
	setp.leu.f32 	%p1185, %f7244, 0f00000000;
	or.pred  	%p1186, %p1184, %p1185;
	@%p1186 bra 	$L__BB2_1700;
	div.rn.f32 	%f7252, %f4399, %f7244;
	fma.rn.f32 	%f10272, %f4394, %f7252, %f10272;
	fma.rn.f32 	%f10273, %f4395, %f7252, %f10273;
	fma.rn.f32 	%f10274, %f4396, %f7252, %f10274;
$L__BB2_1700:
	ld.global.nc.u32 	%r912, [%rd150+4];
	setp.eq.s32 	%p1187, %r4, %r912;
	@%p1187 bra 	$L__BB2_1704;
	mul.wide.s32 	%rd1103, %r912, 4;
	add.s64 	%rd1104, %rd10, %rd1103;
	ld.global.nc.f32 	%f7253, [%rd1104];
	add.s64 	%rd1105, %rd9, %rd1103;
	ld.global.nc.f32 	%f7254, [%rd1105];
	add.s64 	%rd1106, %rd8, %rd1103;
	ld.global.nc.f32 	%f7255, [%rd1106];
	sub.f32 	%f4406, %f1, %f7253;
	sub.f32 	%f4407, %f2, %f7254;
	sub.f32 	%f4408, %f3, %f7255;
	mul.f32 	%f7256, %f4408, %f4408;
	fma.rn.f32 	%f7257, %f4407, %f4407, %f7256;
	fma.rn.f32 	%f4409, %f4406, %f4406, %f7257;
	setp.geu.f32 	%p1188, %f4409, %f4;
	setp.leu.f32 	%p1189, %f4409, 0f358637BD;
	or.pred  	%p1190, %p1188, %p1189;
	@%p1190 bra 	$L__BB2_1704;
	sqrt.rn.f32 	%f7258, %f4409;
	add.f32 	%f7259, %f4409, %f6;
	div.rn.f32 	%f7260, %f5, %f7259;
	ld.global.nc.f32 	%f7261, [%rd93];
	mul.wide.s32 	%rd1107, %r912, 4;
	add.s64 	%rd1108, %rd4, %rd1107;
	ld.global.nc.f32 	%f7262, [%rd1108];
	mul.f32 	%f7263, %f7261, %f7262;
	mul.f32 	%f7264, %f7260, %f7263;
	min.f32 	%f4411, %f7264, %f7;
	abs.f32 	%f7265, %f4411;
	setp.equ.f32 	%p1191, %f7265, 0f7F800000;
	setp.leu.f32 	%p1192, %f7258, 0f00000000;
	or.pred  	%p1193, %p1191, %p1192;
	@%p1193 bra 	$L__BB2_1704;
	div.rn.f32 	%f7266, %f4411, %f7258;
	fma.rn.f32 	%f10272, %f4406, %f7266, %f10272;
	fma.rn.f32 	%f10273, %f4407, %f7266, %f10273;
	fma.rn.f32 	%f10274, %f4408, %f7266, %f10274;
$L__BB2_1704:
	add.s32 	%r1464, %r1464, 4;
	add.s32 	%r1465, %r1465, 4;
	setp.ne.s32 	%p1194, %r1465, 0;
	@%p1194 bra 	$L__BB2_1688;
$L__BB2_1705:
	and.pred  	%p1195, %p17, %p26;
	not.pred 	%p1196, %p1195;
	@%p1196 bra 	$L__BB2_1742;
	add.s32 	%r1195, %r5, %r895;
	mul.wide.s32 	%rd1109, %r1195, 4;
	add.s64 	%rd1110, %rd7, %rd1109;
	ld.global.nc.u32 	%r915, [%rd1110];
	add.s64 	%rd1111, %rd6, %rd1109;
	ld.global.nc.u32 	%r916, [%rd1111];
	setp.ge.s32 	%p1197, %r915, %r916;
	@%p1197 bra 	$L__BB2_1742;
	sub.s32 	%r1196, %r916, %r915;
	and.b32  	%r917, %r1196, 3;
	setp.eq.s32 	%p1198, %r917, 0;
	mov.u32 	%r1467, %r915;
	@%p1198 bra 	$L__BB2_1723;
	mul.wide.s32 	%rd1112, %r915, 4;
	add.s64 	%rd151, %rd5, %rd1112;
	ld.global.nc.u32 	%r918, [%rd151];
	setp.eq.s32 	%p1199, %r4, %r918;
	@%p1199 bra 	$L__BB2_1712;
	mul.wide.s32 	%rd1113, %r918, 4;
	add.s64 	%rd1114, %rd10, %rd1113;
	ld.global.nc.f32 	%f7268, [%rd1114];
	add.s64 	%rd1115, %rd9, %rd1113;
	ld.global.nc.f32 	%f7269, [%rd1115];
	add.s64 	%rd1116, %rd8, %rd1113;
	ld.global.nc.f32 	%f7270, [%rd1116];
	sub.f32 	%f4421, %f1, %f7268;
	sub.f32 	%f4422, %f2, %f7269;
	sub.f32 	%f4423, %f3, %f7270;
	mul.f32 	%f7271, %f4423, %f4423;
	fma.rn.f32 	%f7272, %f4422, %f4422, %f7271;
	fma.rn.f32 	%f4424, %f4421, %f4421, %f7272;
	setp.geu.f32 	%p1200, %f4424, %f4;
	setp.leu.f32 	%p1201, %f4424, 0f358637BD;
	or.pred  	%p1202, %p1200, %p1201;
	@%p1202 bra 	$L__BB2_1712;
	sqrt.rn.f32 	%f7273, %f4424;
	add.f32 	%f7274, %f4424, %f6;
	div.rn.f32 	%f7275, %f5, %f7274;
	ld.global.nc.f32 	%f7276, [%rd93];
	mul.wide.s32 	%rd1117, %r918, 4;
	add.s64 	%rd1118, %rd4, %rd1117;
	ld.global.nc.f32 	%f7277, [%rd1118];
	mul.f32 	%f7278, %f7276, %f7277;
	mul.f32 	%f7279, %f7275, %f7278;
	min.f32 	%f4426, %f7279, %f7;
	abs.f32 	%f7280, %f4426;
	setp.equ.f32 	%p1203, %f7280, 0f7F800000;
	setp.leu.f32 	%p1204, %f7273, 0f00000000;
	or.pred  	%p1205, %p1203, %p1204;
	@%p1205 bra 	$L__BB2_1712;
	div.rn.f32 	%f7281, %f4426, %f7273;
	fma.rn.f32 	%f10272, %f4421, %f7281, %f10272;
	fma.rn.f32 	%f10273, %f4422, %f7281, %f10273;
	fma.rn.f32 	%f10274, %f4423, %f7281, %f10274;
$L__BB2_1712:
	add.s32 	%r1467, %r915, 1;
	setp.eq.s32 	%p1206, %r917, 1;
	@%p1206 bra 	$L__BB2_1723;
	ld.global.nc.u32 	%r920, [%rd151+4];
	setp.eq.s32 	%p1207, %r4, %r920;
	@%p1207 bra 	$L__BB2_1717;
	mul.wide.s32 	%rd1119, %r920, 4;
	add.s64 	%rd1120, %rd10, %rd1119;
	ld.global.nc.f32 	%f7282, [%rd1120];
	add.s64 	%rd1121, %rd9, %rd1119;
	ld.global.nc.f32 	%f7283, [%rd1121];
	add.s64 	%rd1122, %rd8, %rd1119;
	ld.global.nc.f32 	%f7284, [%rd1122];
	sub.f32 	%f4433, %f1, %f7282;
	sub.f32 	%f4434, %f2, %f7283;
	sub.f32 	%f4435, %f3, %f7284;
	mul.f32 	%f7285, %f4435, %f4435;
	fma.rn.f32 	%f7286, %f4434, %f4434, %f7285;
	fma.rn.f32 	%f4436, %f4433, %f4433, %f7286;
	setp.geu.f32 	%p1208, %f4436, %f4;
	setp.leu.f32 	%p1209, %f4436, 0f358637BD;
	or.pred  	%p1210, %p1208, %p1209;
	@%p1210 bra 	$L__BB2_1717;
	sqrt.rn.f32 	%f7287, %f4436;
	add.f32 	%f7288, %f4436, %f6;
	div.rn.f32 	%f7289, %f5, %f7288;
	ld.global.nc.f32 	%f7290, [%rd93];
	mul.wide.s32 	%rd1123, %r920, 4;
	add.s64 	%rd1124, %rd4, %rd1123;
	ld.global.nc.f32 	%f7291, [%rd1124];
	mul.f32 	%f7292, %f7290, %f7291;
	mul.f32 	%f7293, %f7289, %f7292;
	min.f32 	%f4438, %f7293, %f7;
	abs.f32 	%f7294, %f4438;
	setp.equ.f32 	%p1211, %f7294, 0f7F800000;
	setp.leu.f32 	%p1212, %f7287, 0f00000000;
	or.pred  	%p1213, %p1211, %p1212;
	@%p1213 bra 	$L__BB2_1717;
	div.rn.f32 	%f7295, %f4438, %f7287;
	fma.rn.f32 	%f10272, %f4433, %f7295, %f10272;
	fma.rn.f32 	%f10273, %f4434, %f7295, %f10273;
	fma.rn.f32 	%f10274, %f4435, %f7295, %f10274;
$L__BB2_1717:
	add.s32 	%r1467, %r915, 2;
	setp.eq.s32 	%p1214, %r917, 2;
	@%p1214 bra 	$L__BB2_1723;
	ld.global.nc.u32 	%r922, [%rd151+8];
	setp.eq.s32 	%p1215, %r4, %r922;
	@%p1215 bra 	$L__BB2_1722;
	mul.wide.s32 	%rd1125, %r922, 4;
	add.s64 	%rd1126, %rd10, %rd1125;
	ld.global.nc.f32 	%f7296, [%rd1126];
	add.s64 	%rd1127, %rd9, %rd1125;
	ld.global.nc.f32 	%f7297, [%rd1127];
	add.s64 	%rd1128, %rd8, %rd1125;
	ld.global.nc.f32 	%f7298, [%rd1128];
	sub.f32 	%f4445, %f1, %f7296;
	sub.f32 	%f4446, %f2, %f7297;
	sub.f32 	%f4447, %f3, %f7298;
	mul.f32 	%f7299, %f4447, %f4447;
	fma.rn.f32 	%f7300, %f4446, %f4446, %f7299;
	fma.rn.f32 	%f4448, %f4445, %f4445, %f7300;
	setp.geu.f32 	%p1216, %f4448, %f4;
	setp.leu.f32 	%p1217, %f4448, 0f358637BD;
	or.pred  	%p1218, %p1216, %p1217;
	@%p1218 bra 	$L__BB2_1722;
	sqrt.rn.f32 	%f7301, %f4448;
	add.f32 	%f7302, %f4448, %f6;
	div.rn.f32 	%f7303, %f5, %f7302;
	ld.global.nc.f32 	%f7304, [%rd93];
	mul.wide.s32 	%rd1129, %r922, 4;
	add.s64 	%rd1130, %rd4, %rd1129;
	ld.global.nc.f32 	%f7305, [%rd1130];
	mul.f32 	%f7306, %f7304, %f7305;
	mul.f32 	%f7307, %f7303, %f7306;
	min.f32 	%f4450, %f7307, %f7;
	abs.f32 	%f7308, %f4450;
	setp.equ.f32 	%p1219, %f7308, 0f7F800000;
	setp.leu.f32 	%p1220, %f7301, 0f00000000;
	or.pred  	%p1221, %p1219, %p1220;
	@%p1221 bra 	$L__BB2_1722;
	div.rn.f32 	%f7309, %f4450, %f7301;
	fma.rn.f32 	%f10272, %f4445, %f7309, %f10272;
	fma.rn.f32 	%f10273, %f4446, %f7309, %f10273;
	fma.rn.f32 	%f4453, %f4447, %f7309, %f10274;
	mov.f32 	%f10274, %f4453;
$L__BB2_1722:
	add.s32 	%r1467, %r915, 3;
$L__BB2_1723:
	sub.s32 	%r1197, %r915, %r916;
	setp.gt.u32 	%p1222, %r1197, -4;
	@%p1222 bra 	$L__BB2_1742;
	sub.s32 	%r1468, %r1467, %r916;
	add.s64 	%rd152, %rd5, 8;
$L__BB2_1725:
	mul.wide.s32 	%rd1131, %r1467, 4;
	add.s64 	%rd153, %rd152, %rd1131;
	ld.global.nc.u32 	%r928, [%rd153+-8];
	setp.eq.s32 	%p1223, %r4, %r928;
	@%p1223 bra 	$L__BB2_1729;
	mul.wide.s32 	%rd1132, %r928, 4;
	add.s64 	%rd1133, %rd10, %rd1132;
	ld.global.nc.f32 	%f7310, [%rd1133];
	add.s64 	%rd1134, %rd9, %rd1132;
	ld.global.nc.f32 	%f7311, [%rd1134];
	add.s64 	%rd1135, %rd8, %rd1132;
	ld.global.nc.f32 	%f7312, [%rd1135];
	sub.f32 	%f4466, %f1, %f7310;
	sub.f32 	%f4467, %f2, %f7311;
	sub.f32 	%f4468, %f3, %f7312;
	mul.f32 	%f7313, %f4468, %f4468;
	fma.rn.f32 	%f7314, %f4467, %f4467, %f7313;
	fma.rn.f32 	%f4469, %f4466, %f4466, %f7314;
	setp.geu.f32 	%p1224, %f4469, %f4;
	setp.leu.f32 	%p1225, %f4469, 0f358637BD;
	or.pred  	%p1226, %p1224, %p1225;
	@%p1226 bra 	$L__BB2_1729;
	sqrt.rn.f32 	%f7315, %f4469;
	add.f32 	%f7316, %f4469, %f6;
	div.rn.f32 	%f7317, %f5, %f7316;
	ld.global.nc.f32 	%f7318, [%rd93];
	mul.wide.s32 	%rd1136, %r928, 4;
	add.s64 	%rd1137, %rd4, %rd1136;
	ld.global.nc.f32 	%f7319, [%rd1137];
	mul.f32 	%f7320, %f7318, %f7319;
	mul.f32 	%f7321, %f7317, %f7320;
	min.f32 	%f4471, %f7321, %f7;
	abs.f32 	%f7322, %f4471;
	setp.equ.f32 	%p1227, %f7322, 0f7F800000;
	setp.leu.f32 	%p1228, %f7315, 0f00000000;
	or.pred  	%p1229, %p1227, %p1228;
	@%p1229 bra 	$L__BB2_1729;
	div.rn.f32 	%f7323, %f4471, %f7315;
	fma.rn.f32 	%f10272, %f4466, %f7323, %f10272;
	fma.rn.f32 	%f10273, %f4467, %f7323, %f10273;
	fma.rn.f32 	%f10274, %f4468, %f7323, %f10274;
$L__BB2_1729:
	ld.global.nc.u32 	%r929, [%rd153+-4];
	setp.eq.s32 	%p1230, %r4, %r929;
	@%p1230 bra 	$L__BB2_1733;
	mul.wide.s32 	%rd1138, %r929, 4;
	add.s64 	%rd1139, %rd10, %rd1138;
	ld.global.nc.f32 	%f7324, [%rd1139];
	add.s64 	%rd1140, %rd9, %rd1138;
	ld.global.nc.f32 	%f7325, [%rd1140];
	add.s64 	%rd1141, %rd8, %rd1138;
	ld.global.nc.f32 	%f7326, [%rd1141];
	sub.f32 	%f4478, %f1, %f7324;
	sub.f32 	%f4479, %f2, %f7325;
	sub.f32 	%f4480, %f3, %f7326;
	mul.f32 	%f7327, %f4480, %f4480;
	fma.rn.f32 	%f7328, %f4479, %f4479, %f7327;
	fma.rn.f32 	%f4481, %f4478, %f4478, %f7328;
	setp.geu.f32 	%p1231, %f4481, %f4;
	setp.leu.f32 	%p1232, %f4481, 0f358637BD;
	or.pred  	%p1233, %p1231, %p1232;
	@%p1233 bra 	$L__BB2_1733;
	sqrt.rn.f32 	%f7329, %f4481;
	add.f32 	%f7330, %f4481, %f6;
	div.rn.f32 	%f7331, %f5, %f7330;
	ld.global.nc.f32 	%f7332, [%rd93];
	mul.wide.s32 	%rd1142, %r929, 4;
	add.s64 	%rd1143, %rd4, %rd1142;
	ld.global.nc.f32 	%f7333, [%rd1143];
	mul.f32 	%f7334, %f7332, %f7333;
	mul.f32 	%f7335, %f7331, %f7334;
	min.f32 	%f4483, %f7335, %f7;
	abs.f32 	%f7336, %f4483;
	setp.equ.f32 	%p1234, %f7336, 0f7F800000;
	setp.leu.f32 	%p1235, %f7329, 0f00000000;
	or.pred  	%p1236, %p1234, %p1235;
	@%p1236 bra 	$L__BB2_1733;
	div.rn.f32 	%f7337, %f4483, %f7329;
	fma.rn.f32 	%f10272, %f4478, %f7337, %f10272;
	fma.rn.f32 	%f10273, %f4479, %f7337, %f10273;
	fma.rn.f32 	%f10274, %f4480, %f7337, %f10274;
$L__BB2_1733:
	ld.global.nc.u32 	%r930, [%rd153];
	setp.eq.s32 	%p1237, %r4, %r930;
	@%p1237 bra 	$L__BB2_1737;
	mul.wide.s32 	%rd1144, %r930, 4;
	add.s64 	%rd1145, %rd10, %rd1144;
	ld.global.nc.f32 	%f7338, [%rd1145];
	add.s64 	%rd1146, %rd9, %rd1144;
	ld.global.nc.f32 	%f7339, [%rd1146];
	add.s64 	%rd1147, %rd8, %rd1144;
	ld.global.nc.f32 	%f7340, [%rd1147];
	sub.f32 	%f4490, %f1, %f7338;
	sub.f32 	%f4491, %f2, %f7339;
	sub.f32 	%f4492, %f3, %f7340;
	mul.f32 	%f7341, %f4492, %f4492;
	fma.rn.f32 	%f7342, %f4491, %f4491, %f7341;
	fma.rn.f32 	%f4493, %f4490, %f4490, %f7342;
	setp.geu.f32 	%p1238, %f4493, %f4;
	setp.leu.f32 	%p1239, %f4493, 0f358637BD;
	or.pred  	%p1240, %p1238, %p1239;
	@%p1240 bra 	$L__BB2_1737;
	sqrt.rn.f32 	%f7343, %f4493;
	add.f32 	%f7344, %f4493, %f6;
	div.rn.f32 	%f7345, %f5, %f7344;
	ld.global.nc.f32 	%f7346, [%rd93];
	mul.wide.s32 	%rd1148, %r930, 4;
	add.s64 	%rd1149, %rd4, %rd1148;
	ld.global.nc.f32 	%f7347, [%rd1149];
	mul.f32 	%f7348, %f7346, %f7347;
	mul.f32 	%f7349, %f7345, %f7348;
	min.f32 	%f4495, %f7349, %f7;
	abs.f32 	%f7350, %f4495;
	setp.equ.f32 	%p1241, %f7350, 0f7F800000;
	setp.leu.f32 	%p1242, %f7343, 0f00000000;
	or.pred  	%p1243, %p1241, %p1242;
	@%p1243 bra 	$L__BB2_1737;
	div.rn.f32 	%f7351, %f4495, %f7343;
	fma.rn.f32 	%f10272, %f4490, %f7351, %f10272;
	fma.rn.f32 	%f10273, %f4491, %f7351, %f10273;
	fma.rn.f32 	%f10274, %f4492, %f7351, %f10274;
$L__BB2_1737:
	ld.global.nc.u32 	%r931, [%rd153+4];
	setp.eq.s32 	%p1244, %r4, %r931;
	@%p1244 bra 	$L__BB2_1741;
	mul.wide.s32 	%rd1150, %r931, 4;
	add.s64 	%rd1151, %rd10, %rd1150;
	ld.global.nc.f32 	%f7352, [%rd1151];
	add.s64 	%rd1152, %rd9, %rd1150;
	ld.global.nc.f32 	%f7353, [%rd1152];
	add.s64 	%rd1153, %rd8, %rd1150;
	ld.global.nc.f32 	%f7354, [%rd1153];
	sub.f32 	%f4502, %f1, %f7352;
	sub.f32 	%f4503, %f2, %f7353;
	sub.f32 	%f4504, %f3, %f7354;
	mul.f32 	%f7355, %f4504, %f4504;
	fma.rn.f32 	%f7356, %f4503, %f4503, %f7355;
	fma.rn.f32 	%f4505, %f4502, %f4502, %f7356;
	setp.geu.f32 	%p1245, %f4505, %f4;
	setp.leu.f32 	%p1246, %f4505, 0f358637BD;
	or.pred  	%p1247, %p1245, %p1246;
	@%p1247 bra 	$L__BB2_1741;
	sqrt.rn.f32 	%f7357, %f4505;
	add.f32 	%f7358, %f4505, %f6;
	div.rn.f32 	%f7359, %f5, %f7358;
	ld.global.nc.f32 	%f7360, [%rd93];
	mul.wide.s32 	%rd1154, %r931, 4;
	add.s64 	%rd1155, %rd4, %rd1154;
	ld.global.nc.f32 	%f7361, [%rd1155];
	mul.f32 	%f7362, %f7360, %f7361;
	mul.f32 	%f7363, %f7359, %f7362;
	min.f32 	%f4507, %f7363, %f7;
	abs.f32 	%f7364, %f4507;
	setp.equ.f32 	%p1248, %f7364, 0f7F800000;
	setp.leu.f32 	%p1249, %f7357, 0f00000000;
	or.pred  	%p1250, %p1248, %p1249;
	@%p1250 bra 	$L__BB2_1741;
	div.rn.f32 	%f7365, %f4507, %f7357;
	fma.rn.f32 	%f10272, %f4502, %f7365, %f10272;
	fma.rn.f32 	%f10273, %f4503, %f7365, %f10273;
	fma.rn.f32 	%f10274, %f4504, %f7365, %f10274;
$L__BB2_1741:
	add.s32 	%r1467, %r1467, 4;
	add.s32 	%r1468, %r1468, 4;
	setp.ne.s32 	%p1251, %r1468, 0;
	@%p1251 bra 	$L__BB2_1725;
$L__BB2_1742:
	and.pred  	%p1252, %p18, %p26;
	not.pred 	%p1253, %p1252;
	@%p1253 bra 	$L__BB2_1779;
	add.s32 	%r1198, %r582, %r895;
	mul.wide.s32 	%rd1156, %r1198, 4;
	add.s64 	%rd1157, %rd7, %rd1156;
	ld.global.nc.u32 	%r934, [%rd1157];
	add.s64 	%rd1158, %rd6, %rd1156;
	ld.global.nc.u32 	%r935, [%rd1158];
	setp.ge.s32 	%p1254, %r934, %r935;
	@%p1254 bra 	$L__BB2_1779;
	sub.s32 	%r1199, %r935, %r934;
	and.b32  	%r936, %r1199, 3;
	setp.eq.s32 	%p1255, %r936, 0;
	mov.u32 	%r1470, %r934;
	@%p1255 bra 	$L__BB2_1760;
	mul.wide.s32 	%rd1159, %r934, 4;
	add.s64 	%rd154, %rd5, %rd1159;
	ld.global.nc.u32 	%r937, [%rd154];
	setp.eq.s32 	%p1256, %r4, %r937;
	@%p1256 bra 	$L__BB2_1749;
	mul.wide.s32 	%rd1160, %r937, 4;
	add.s64 	%rd1161, %rd10, %rd1160;
	ld.global.nc.f32 	%f7367, [%rd1161];
	add.s64 	%rd1162, %rd9, %rd1160;
	ld.global.nc.f32 	%f7368, [%rd1162];
	add.s64 	%rd1163, %rd8, %rd1160;
	ld.global.nc.f32 	%f7369, [%rd1163];
	sub.f32 	%f4517, %f1, %f7367;
	sub.f32 	%f4518, %f2, %f7368;
	sub.f32 	%f4519, %f3, %f7369;
	mul.f32 	%f7370, %f4519, %f4519;
	fma.rn.f32 	%f7371, %f4518, %f4518, %f7370;
	fma.rn.f32 	%f4520, %f4517, %f4517, %f7371;
	setp.geu.f32 	%p1257, %f4520, %f4;
	setp.leu.f32 	%p1258, %f4520, 0f358637BD;
	or.pred  	%p1259, %p1257, %p1258;
	@%p1259 bra 	$L__BB2_1749;
	sqrt.rn.f32 	%f7372, %f4520;
	add.f32 	%f7373, %f4520, %f6;
	div.rn.f32 	%f7374, %f5, %f7373;
	ld.global.nc.f32 	%f7375, [%rd93];
	mul.wide.s32 	%rd1164, %r937, 4;
	add.s64 	%rd1165, %rd4, %rd1164;
	ld.global.nc.f32 	%f7376, [%rd1165];
	mul.f32 	%f7377, %f7375, %f7376;
	mul.f32 	%f7378, %f7374, %f7377;
	min.f32 	%f4522, %f7378, %f7;
	abs.f32 	%f7379, %f4522;
	setp.equ.f32 	%p1260, %f7379, 0f7F800000;
	setp.leu.f32 	%p1261, %f7372, 0f00000000;
	or.pred  	%p1262, %p1260, %p1261;
	@%p1262 bra 	$L__BB2_1749;
	div.rn.f32 	%f7380, %f4522, %f7372;
	fma.rn.f32 	%f10272, %f4517, %f7380, %f10272;
	fma.rn.f32 	%f10273, %f4518, %f7380, %f10273;
	fma.rn.f32 	%f4525, %f4519, %f7380, %f10274;
	mov.f32 	%f10274, %f4525;
$L__BB2_1749:
	add.s32 	%r1470, %r934, 1;
	setp.eq.s32 	%p1263, %r936, 1;
	@%p1263 bra 	$L__BB2_1760;
	ld.global.nc.u32 	%r939, [%rd154+4];
	setp.eq.s32 	%p1264, %r4, %r939;
	@%p1264 bra 	$L__BB2_1754;
	mul.wide.s32 	%rd1166, %r939, 4;
	add.s64 	%rd1167, %rd10, %rd1166;
	ld.global.nc.f32 	%f7381, [%rd1167];
	add.s64 	%rd1168, %rd9, %rd1166;
	ld.global.nc.f32 	%f7382, [%rd1168];
	add.s64 	%rd1169, %rd8, %rd1166;
	ld.global.nc.f32 	%f7383, [%rd1169];
	sub.f32 	%f4529, %f1, %f7381;
	sub.f32 	%f4530, %f2, %f7382;
	sub.f32 	%f4531, %f3, %f7383;
	mul.f32 	%f7384, %f4531, %f4531;
	fma.rn.f32 	%f7385, %f4530, %f4530, %f7384;
	fma.rn.f32 	%f4532, %f4529, %f4529, %f7385;
	setp.geu.f32 	%p1265, %f4532, %f4;
	setp.leu.f32 	%p1266, %f4532, 0f358637BD;
	or.pred  	%p1267, %p1265, %p1266;
	@%p1267 bra 	$L__BB2_1754;
	sqrt.rn.f32 	%f7386, %f4532;
	add.f32 	%f7387, %f4532, %f6;
	div.rn.f32 	%f7388, %f5, %f7387;
	ld.global.nc.f32 	%f7389, [%rd93];
	mul.wide.s32 	%rd1170, %r939, 4;
	add.s64 	%rd1171, %rd4, %rd1170;
	ld.global.nc.f32 	%f7390, [%rd1171];
	mul.f32 	%f7391, %f7389, %f7390;
	mul.f32 	%f7392, %f7388, %f7391;
	min.f32 	%f4534, %f7392, %f7;
	abs.f32 	%f7393, %f4534;
	setp.equ.f32 	%p1268, %f7393, 0f7F800000;
	setp.leu.f32 	%p1269, %f7386, 0f00000000;
	or.pred  	%p1270, %p1268, %p1269;
	@%p1270 bra 	$L__BB2_1754;
	div.rn.f32 	%f7394, %f4534, %f7386;
	fma.rn.f32 	%f4535, %f4529, %f7394, %f10272;
	fma.rn.f32 	%f10273, %f4530, %f7394, %f10273;
	fma.rn.f32 	%f4537, %f4531, %f7394, %f10274;
	mov.f32 	%f10272, %f4535;
	mov.f32 	%f10274, %f4537;
$L__BB2_1754:
	add.s32 	%r1470, %r934, 2;
	setp.eq.s32 	%p1271, %r936, 2;
	@%p1271 bra 	$L__BB2_1760;
	ld.global.nc.u32 	%r941, [%rd154+8];
	setp.eq.s32 	%p1272, %r4, %r941;
	@%p1272 bra 	$L__BB2_1759;
	mul.wide.s32 	%rd1172, %r941, 4;
	add.s64 	%rd1173, %rd10, %rd1172;
	ld.global.nc.f32 	%f7395, [%rd1173];
	add.s64 	%rd1174, %rd9, %rd1172;
	ld.global.nc.f32 	%f7396, [%rd1174];
	add.s64 	%rd1175, %rd8, %rd1172;
	ld.global.nc.f32 	%f7397, [%rd1175];
	sub.f32 	%f4541, %f1, %f7395;
	sub.f32 	%f4542, %f2, %f7396;
	sub.f32 	%f4543, %f3, %f7397;
	mul.f32 	%f7398, %f4543, %f4543;
	fma.rn.f32 	%f7399, %f4542, %f4542, %f7398;
	fma.rn.f32 	%f4544, %f4541, %f4541, %f7399;
	setp.geu.f32 	%p1273, %f4544, %f4;
	setp.leu.f32 	%p1274, %f4544, 0f358637BD;
	or.pred  	%p1275, %p1273, %p1274;
	@%p1275 bra 	$L__BB2_1759;
	sqrt.rn.f32 	%f7400, %f4544;
	add.f32 	%f7401, %f4544, %f6;
	div.rn.f32 	%f7402, %f5, %f7401;
	ld.global.nc.f32 	%f7403, [%rd93];
	mul.wide.s32 	%rd1176, %r941, 4;
	add.s64 	%rd1177, %rd4, %rd1176;
	ld.global.nc.f32 	%f7404, [%rd1177];
	mul.f32 	%f7405, %f7403, %f7404;
	mul.f32 	%f7406, %f7402, %f7405;
	min.f32 	%f4546, %f7406, %f7;
	abs.f32 	%f7407, %f4546;
	setp.equ.f32 	%p1276, %f7407, 0f7F800000;
	setp.leu.f32 	%p1277, %f7400, 0f00000000;
	or.pred  	%p1278, %p1276, %p1277;
	@%p1278 bra 	$L__BB2_1759;
	div.rn.f32 	%f7408, %f4546, %f7400;
	fma.rn.f32 	%f4547, %f4541, %f7408, %f10272;
	fma.rn.f32 	%f10273, %f4542, %f7408, %f10273;
	fma.rn.f32 	%f4549, %f4543, %f7408, %f10274;
	mov.f32 	%f10272, %f4547;
	mov.f32 	%f10274, %f4549;
$L__BB2_1759:
	add.s32 	%r1470, %r934, 3;
$L__BB2_1760:
	sub.s32 	%r1200, %r934, %r935;
	setp.gt.u32 	%p1279, %r1200, -4;
	@%p1279 bra 	$L__BB2_1779;
	sub.s32 	%r1471, %r1470, %r935;
	add.s64 	%rd155, %rd5, 8;
$L__BB2_1762:
	mul.wide.s32 	%rd1178, %r1470, 4;
	add.s64 	%rd156, %rd155, %rd1178;
	ld.global.nc.u32 	%r947, [%rd156+-8];
	setp.eq.s32 	%p1280, %r4, %r947;
	@%p1280 bra 	$L__BB2_1766;
	mul.wide.s32 	%rd1179, %r947, 4;
	add.s64 	%rd1180, %rd10, %rd1179;
	ld.global.nc.f32 	%f7409, [%rd1180];
	add.s64 	%rd1181, %rd9, %rd1179;
	ld.global.nc.f32 	%f7410, [%rd1181];
	add.s64 	%rd1182, %rd8, %rd1179;
	ld.global.nc.f32 	%f7411, [%rd1182];
	sub.f32 	%f4562, %f1, %f7409;
	sub.f32 	%f4563, %f2, %f7410;
	sub.f32 	%f4564, %f3, %f7411;
	mul.f32 	%f7412, %f4564, %f4564;
	fma.rn.f32 	%f7413, %f4563, %f4563, %f7412;
	fma.rn.f32 	%f4565, %f4562, %f4562, %f7413;
	setp.geu.f32 	%p1281, %f4565, %f4;
	setp.leu.f32 	%p1282, %f4565, 0f358637BD;
	or.pred  	%p1283, %p1281, %p1282;
	@%p1283 bra 	$L__BB2_1766;
	sqrt.rn.f32 	%f7414, %f4565;
	add.f32 	%f7415, %f4565, %f6;
	div.rn.f32 	%f7416, %f5, %f7415;
	ld.global.nc.f32 	%f7417, [%rd93];
	mul.wide.s32 	%rd1183, %r947, 4;
	add.s64 	%rd1184, %rd4, %rd1183;
	ld.global.nc.f32 	%f7418, [%rd1184];
	mul.f32 	%f7419, %f7417, %f7418;
	mul.f32 	%f7420, %f7416, %f7419;
	min.f32 	%f4567, %f7420, %f7;
	abs.f32 	%f7421, %f4567;
	setp.equ.f32 	%p1284, %f7421, 0f7F800000;
	setp.leu.f32 	%p1285, %f7414, 0f00000000;
	or.pred  	%p1286, %p1284, %p1285;
	@%p1286 bra 	$L__BB2_1766;
	div.rn.f32 	%f7422, %f4567, %f7414;
	fma.rn.f32 	%f10272, %f4562, %f7422, %f10272;
	fma.rn.f32 	%f10273, %f4563, %f7422, %f10273;
	fma.rn.f32 	%f10274, %f4564, %f7422, %f10274;
$L__BB2_1766:
	ld.global.nc.u32 	%r948, [%rd156+-4];
	setp.eq.s32 	%p1287, %r4, %r948;
	@%p1287 bra 	$L__BB2_1770;
	mul.wide.s32 	%rd1185, %r948, 4;
	add.s64 	%rd1186, %rd10, %rd1185;
	ld.global.nc.f32 	%f7423, [%rd1186];
	add.s64 	%rd1187, %rd9, %rd1185;
	ld.global.nc.f32 	%f7424, [%rd1187];
	add.s64 	%rd1188, %rd8, %rd1185;
	ld.global.nc.f32 	%f7425, [%rd1188];
	sub.f32 	%f4574, %f1, %f7423;
	sub.f32 	%f4575, %f2, %f7424;
	sub.f32 	%f4576, %f3, %f7425;
	mul.f32 	%f7426, %f4576, %f4576;
	fma.rn.f32 	%f7427, %f4575, %f4575, %f7426;
	fma.rn.f32 	%f4577, %f4574, %f4574, %f7427;
	setp.geu.f32 	%p1288, %f4577, %f4;
	setp.leu.f32 	%p1289, %f4577, 0f358637BD;
	or.pred  	%p1290, %p1288, %p1289;
	@%p1290 bra 	$L__BB2_1770;
	sqrt.rn.f32 	%f7428, %f4577;
	add.f32 	%f7429, %f4577, %f6;
	div.rn.f32 	%f7430, %f5, %f7429;
	ld.global.nc.f32 	%f7431, [%rd93];
	mul.wide.s32 	%rd1189, %r948, 4;
	add.s64 	%rd1190, %rd4, %rd1189;
	ld.global.nc.f32 	%f7432, [%rd1190];
	mul.f32 	%f7433, %f7431, %f7432;
	mul.f32 	%f7434, %f7430, %f7433;
	min.f32 	%f4579, %f7434, %f7;
	abs.f32 	%f7435, %f4579;
	setp.equ.f32 	%p1291, %f7435, 0f7F800000;
	setp.leu.f32 	%p1292, %f7428, 0f00000000;
	or.pred  	%p1293, %p1291, %p1292;
	@%p1293 bra 	$L__BB2_1770;
	div.rn.f32 	%f7436, %f4579, %f7428;
	fma.rn.f32 	%f10272, %f4574, %f7436, %f10272;
	fma.rn.f32 	%f10273, %f4575, %f7436, %f10273;
	fma.rn.f32 	%f10274, %f4576, %f7436, %f10274;
$L__BB2_1770:
	ld.global.nc.u32 	%r949, [%rd156];
	setp.eq.s32 	%p1294, %r4, %r949;
	@%p1294 bra 	$L__BB2_1774;
	mul.wide.s32 	%rd1191, %r949, 4;
	add.s64 	%rd1192, %rd10, %rd1191;
	ld.global.nc.f32 	%f7437, [%rd1192];
	add.s64 	%rd1193, %rd9, %rd1191;
	ld.global.nc.f32 	%f7438, [%rd1193];
	add.s64 	%rd1194, %rd8, %rd1191;
	ld.global.nc.f32 	%f7439, [%rd1194];
	sub.f32 	%f4586, %f1, %f7437;
	sub.f32 	%f4587, %f2, %f7438;
	sub.f32 	%f4588, %f3, %f7439;
	mul.f32 	%f7440, %f4588, %f4588;
	fma.rn.f32 	%f7441, %f4587, %f4587, %f7440;
	fma.rn.f32 	%f4589, %f4586, %f4586, %f7441;
	setp.geu.f32 	%p1295, %f4589, %f4;
	setp.leu.f32 	%p1296, %f4589, 0f358637BD;
	or.pred  	%p1297, %p1295, %p1296;
	@%p1297 bra 	$L__BB2_1774;
	sqrt.rn.f32 	%f7442, %f4589;
	add.f32 	%f7443, %f4589, %f6;
	div.rn.f32 	%f7444, %f5, %f7443;
	ld.global.nc.f32 	%f7445, [%rd93];
	mul.wide.s32 	%rd1195, %r949, 4;
	add.s64 	%rd1196, %rd4, %rd1195;
	ld.global.nc.f32 	%f7446, [%rd1196];
	mul.f32 	%f7447, %f7445, %f7446;
	mul.f32 	%f7448, %f7444, %f7447;
	min.f32 	%f4591, %f7448, %f7;
	abs.f32 	%f7449, %f4591;
	setp.equ.f32 	%p1298, %f7449, 0f7F800000;
	setp.leu.f32 	%p1299, %f7442, 0f00000000;
	or.pred  	%p1300, %p1298, %p1299;
	@%p1300 bra 	$L__BB2_1774;
	div.rn.f32 	%f7450, %f4591, %f7442;
	fma.rn.f32 	%f10272, %f4586, %f7450, %f10272;
	fma.rn.f32 	%f10273, %f4587, %f7450, %f10273;
	fma.rn.f32 	%f10274, %f4588, %f7450, %f10274;
$L__BB2_1774:
	ld.global.nc.u32 	%r950, [%rd156+4];
	setp.eq.s32 	%p1301, %r4, %r950;
	@%p1301 bra 	$L__BB2_1778;
	mul.wide.s32 	%rd1197, %r950, 4;
	add.s64 	%rd1198, %rd10, %rd1197;
	ld.global.nc.f32 	%f7451, [%rd1198];
	add.s64 	%rd1199, %rd9, %rd1197;
	ld.global.nc.f32 	%f7452, [%rd1199];
	add.s64 	%rd1200, %rd8, %rd1197;
	ld.global.nc.f32 	%f7453, [%rd1200];
	sub.f32 	%f4598, %f1, %f7451;
	sub.f32 	%f4599, %f2, %f7452;
	sub.f32 	%f4600, %f3, %f7453;
	mul.f32 	%f7454, %f4600, %f4600;
	fma.rn.f32 	%f7455, %f4599, %f4599, %f7454;
	fma.rn.f32 	%f4601, %f4598, %f4598, %f7455;
	setp.geu.f32 	%p1302, %f4601, %f4;
	setp.leu.f32 	%p1303, %f4601, 0f358637BD;
	or.pred  	%p1304, %p1302, %p1303;
	@%p1304 bra 	$L__BB2_1778;
	sqrt.rn.f32 	%f7456, %f4601;
	add.f32 	%f7457, %f4601, %f6;
	div.rn.f32 	%f7458, %f5, %f7457;
	ld.global.nc.f32 	%f7459, [%rd93];
	mul.wide.s32 	%rd1201, %r950, 4;
	add.s64 	%rd1202, %rd4, %rd1201;
	ld.global.nc.f32 	%f7460, [%rd1202];
	mul.f32 	%f7461, %f7459, %f7460;
	mul.f32 	%f7462, %f7458, %f7461;
	min.f32 	%f4603, %f7462, %f7;
	abs.f32 	%f7463, %f4603;
	setp.equ.f32 	%p1305, %f7463, 0f7F800000;
	setp.leu.f32 	%p1306, %f7456, 0f00000000;
	or.pred  	%p1307, %p1305, %p1306;
	@%p1307 bra 	$L__BB2_1778;
	div.rn.f32 	%f7464, %f4603, %f7456;
	fma.rn.f32 	%f10272, %f4598, %f7464, %f10272;
	fma.rn.f32 	%f10273, %f4599, %f7464, %f10273;
	fma.rn.f32 	%f10274, %f4600, %f7464, %f10274;
$L__BB2_1778:
	add.s32 	%r1470, %r1470, 4;
	add.s32 	%r1471, %r1471, 4;
	setp.ne.s32 	%p1308, %r1471, 0;
	@%p1308 bra 	$L__BB2_1762;
$L__BB2_1779:
	mad.lo.s32 	%r953, %r1116, %r894, %r1116;
	and.pred  	%p1309, %p19, %p26;
	not.pred 	%p1310, %p1309;
	@%p1310 bra 	$L__BB2_1816;
	add.s32 	%r1201, %r539, %r953;
	mul.wide.s32 	%rd1203, %r1201, 4;
	add.s64 	%rd1204, %rd7, %rd1203;
	ld.global.nc.u32 	%r954, [%rd1204];
	add.s64 	%rd1205, %rd6, %rd1203;
	ld.global.nc.u32 	%r955, [%rd1205];
	setp.ge.s32 	%p1311, %r954, %r955;
	@%p1311 bra 	$L__BB2_1816;
	sub.s32 	%r1202, %r955, %r954;
	and.b32  	%r956, %r1202, 3;
	setp.eq.s32 	%p1312, %r956, 0;
	mov.u32 	%r1473, %r954;
	@%p1312 bra 	$L__BB2_1797;
	mul.wide.s32 	%rd1206, %r954, 4;
	add.s64 	%rd157, %rd5, %rd1206;
	ld.global.nc.u32 	%r957, [%rd157];
	setp.eq.s32 	%p1313, %r4, %r957;
	@%p1313 bra 	$L__BB2_1786;
	mul.wide.s32 	%rd1207, %r957, 4;
	add.s64 	%rd1208, %rd10, %rd1207;
	ld.global.nc.f32 	%f7466, [%rd1208];
	add.s64 	%rd1209, %rd9, %rd1207;
	ld.global.nc.f32 	%f7467, [%rd1209];
	add.s64 	%rd1210, %rd8, %rd1207;
	ld.global.nc.f32 	%f7468, [%rd1210];
	sub.f32 	%f4613, %f1, %f7466;
	sub.f32 	%f4614, %f2, %f7467;
	sub.f32 	%f4615, %f3, %f7468;
	mul.f32 	%f7469, %f4615, %f4615;
	fma.rn.f32 	%f7470, %f4614, %f4614, %f7469;
	fma.rn.f32 	%f4616, %f4613, %f4613, %f7470;
	setp.geu.f32 	%p1314, %f4616, %f4;
	setp.leu.f32 	%p1315, %f4616, 0f358637BD;
	or.pred  	%p1316, %p1314, %p1315;
	@%p1316 bra 	$L__BB2_1786;
	sqrt.rn.f32 	%f7471, %f4616;
	add.f32 	%f7472, %f4616, %f6;
	div.rn.f32 	%f7473, %f5, %f7472;
	ld.global.nc.f32 	%f7474, [%rd93];
	mul.wide.s32 	%rd1211, %r957, 4;
	add.s64 	%rd1212, %rd4, %rd1211;
	ld.global.nc.f32 	%f7475, [%rd1212];
	mul.f32 	%f7476, %f7474, %f7475;
	mul.f32 	%f7477, %f7473, %f7476;
	min.f32 	%f4618, %f7477, %f7;
	abs.f32 	%f7478, %f4618;
	setp.equ.f32 	%p1317, %f7478, 0f7F800000;
	setp.leu.f32 	%p1318, %f7471, 0f00000000;
	or.pred  	%p1319, %p1317, %p1318;
	@%p1319 bra 	$L__BB2_1786;
	div.rn.f32 	%f7479, %f4618, %f7471;
	fma.rn.f32 	%f4619, %f4613, %f7479, %f10272;
	fma.rn.f32 	%f4620, %f4614, %f7479, %f10273;
	fma.rn.f32 	%f4621, %f4615, %f7479, %f10274;
	mov.f32 	%f10272, %f4619;
	mov.f32 	%f10273, %f4620;
	mov.f32 	%f10274, %f4621;
$L__BB2_1786:
	add.s32 	%r1473, %r954, 1;
	setp.eq.s32 	%p1320, %r956, 1;
	@%p1320 bra 	$L__BB2_1797;
	ld.global.nc.u32 	%r959, [%rd157+4];
	setp.eq.s32 	%p1321, %r4, %r959;
	@%p1321 bra 	$L__BB2_1791;
	mul.wide.s32 	%rd1213, %r959, 4;
	add.s64 	%rd1214, %rd10, %rd1213;
	ld.global.nc.f32 	%f7480, [%rd1214];
	add.s64 	%rd1215, %rd9, %rd1213;
	ld.global.nc.f32 	%f7481, [%rd1215];
	add.s64 	%rd1216, %rd8, %rd1213;
	ld.global.nc.f32 	%f7482, [%rd1216];
	sub.f32 	%f4625, %f1, %f7480;
	sub.f32 	%f4626, %f2, %f7481;
	sub.f32 	%f4627, %f3, %f7482;
	mul.f32 	%f7483, %f4627, %f4627;
	fma.rn.f32 	%f7484, %f4626, %f4626, %f7483;
	fma.rn.f32 	%f4628, %f4625, %f4625, %f7484;
	setp.geu.f32 	%p1322, %f4628, %f4;
	setp.leu.f32 	%p1323, %f4628, 0f358637BD;
	or.pred  	%p1324, %p1322, %p1323;
	@%p1324 bra 	$L__BB2_1791;
	sqrt.rn.f32 	%f7485, %f4628;
	add.f32 	%f7486, %f4628, %f6;
	div.rn.f32 	%f7487, %f5, %f7486;
	ld.global.nc.f32 	%f7488, [%rd93];
	mul.wide.s32 	%rd1217, %r959, 4;
	add.s64 	%rd1218, %rd4, %rd1217;
	ld.global.nc.f32 	%f7489, [%rd1218];
	mul.f32 	%f7490, %f7488, %f7489;
	mul.f32 	%f7491, %f7487, %f7490;
	min.f32 	%f4630, %f7491, %f7;
	abs.f32 	%f7492, %f4630;
	setp.equ.f32 	%p1325, %f7492, 0f7F800000;
	setp.leu.f32 	%p1326, %f7485, 0f00000000;
	or.pred  	%p1327, %p1325, %p1326;
	@%p1327 bra 	$L__BB2_1791;
	div.rn.f32 	%f7493, %f4630, %f7485;
	fma.rn.f32 	%f4631, %f4625, %f7493, %f10272;
	fma.rn.f32 	%f4632, %f4626, %f7493, %f10273;
	fma.rn.f32 	%f4633, %f4627, %f7493, %f10274;
	mov.f32 	%f10272, %f4631;
	mov.f32 	%f10273, %f4632;
	mov.f32 	%f10274, %f4633;
$L__BB2_1791:
	add.s32 	%r1473, %r954, 2;
	setp.eq.s32 	%p1328, %r956, 2;
	@%p1328 bra 	$L__BB2_1797;
	ld.global.nc.u32 	%r961, [%rd157+8];
	setp.eq.s32 	%p1329, %r4, %r961;
	@%p1329 bra 	$L__BB2_1796;
	mul.wide.s32 	%rd1219, %r961, 4;
	add.s64 	%rd1220, %rd10, %rd1219;
	ld.global.nc.f32 	%f7494, [%rd1220];
	add.s64 	%rd1221, %rd9, %rd1219;
	ld.global.nc.f32 	%f7495, [%rd1221];
	add.s64 	%rd1222, %rd8, %rd1219;
	ld.global.nc.f32 	%f7496, [%rd1222];
	sub.f32 	%f4637, %f1, %f7494;
	sub.f32 	%f4638, %f2, %f7495;
	sub.f32 	%f4639, %f3, %f7496;
	mul.f32 	%f7497, %f4639, %f4639;
	fma.rn.f32 	%f7498, %f4638, %f4638, %f7497;
	fma.rn.f32 	%f4640, %f4637, %f4637, %f7498;
	setp.geu.f32 	%p1330, %f4640, %f4;
	setp.leu.f32 	%p1331, %f4640, 0f358637BD;
	or.pred  	%p1332, %p1330, %p1331;
	@%p1332 bra 	$L__BB2_1796;
	sqrt.rn.f32 	%f7499, %f4640;
	add.f32 	%f7500, %f4640, %f6;
	div.rn.f32 	%f7501, %f5, %f7500;
	ld.global.nc.f32 	%f7502, [%rd93];
	mul.wide.s32 	%rd1223, %r961, 4;
	add.s64 	%rd1224, %rd4, %rd1223;
	ld.global.nc.f32 	%f7503, [%rd1224];
	mul.f32 	%f7504, %f7502, %f7503;
	mul.f32 	%f7505, %f7501, %f7504;
	min.f32 	%f4642, %f7505, %f7;
	abs.f32 	%f7506, %f4642;
	setp.equ.f32 	%p1333, %f7506, 0f7F800000;
	setp.leu.f32 	%p1334, %f7499, 0f00000000;
	or.pred  	%p1335, %p1333, %p1334;
	@%p1335 bra 	$L__BB2_1796;
	div.rn.f32 	%f7507, %f4642, %f7499;
	fma.rn.f32 	%f4643, %f4637, %f7507, %f10272;
	fma.rn.f32 	%f4644, %f4638, %f7507, %f10273;
	fma.rn.f32 	%f4645, %f4639, %f7507, %f10274;
	mov.f32 	%f10272, %f4643;
	mov.f32 	%f10273, %f4644;
	mov.f32 	%f10274, %f4645;
$L__BB2_1796:
	add.s32 	%r1473, %r954, 3;
$L__BB2_1797:
	sub.s32 	%r1203, %r954, %r955;
	setp.gt.u32 	%p1336, %r1203, -4;
	@%p1336 bra 	$L__BB2_1816;
	sub.s32 	%r1474, %r1473, %r955;
	add.s64 	%rd158, %rd5, 8;
$L__BB2_1799:
	mul.wide.s32 	%rd1225, %r1473, 4;
	add.s64 	%rd159, %rd158, %rd1225;
	ld.global.nc.u32 	%r967, [%rd159+-8];
	setp.eq.s32 	%p1337, %r4, %r967;
	@%p1337 bra 	$L__BB2_1803;
	mul.wide.s32 	%rd1226, %r967, 4;
	add.s64 	%rd1227, %rd10, %rd1226;
	ld.global.nc.f32 	%f7508, [%rd1227];
	add.s64 	%rd1228, %rd9, %rd1226;
	ld.global.nc.f32 	%f7509, [%rd1228];
	add.s64 	%rd1229, %rd8, %rd1226;
	ld.global.nc.f32 	%f7510, [%rd1229];
	sub.f32 	%f4658, %f1, %f7508;
	sub.f32 	%f4659, %f2, %f7509;
	sub.f32 	%f4660, %f3, %f7510;
	mul.f32 	%f7511, %f4660, %f4660;
	fma.rn.f32 	%f7512, %f4659, %f4659, %f7511;
	fma.rn.f32 	%f4661, %f4658, %f4658, %f7512;
	setp.geu.f32 	%p1338, %f4661, %f4;
	setp.leu.f32 	%p1339, %f4661, 0f358637BD;
	or.pred  	%p1340, %p1338, %p1339;
	@%p1340 bra 	$L__BB2_1803;
	sqrt.rn.f32 	%f7513, %f4661;
	add.f32 	%f7514, %f4661, %f6;
	div.rn.f32 	%f7515, %f5, %f7514;
	ld.global.nc.f32 	%f7516, [%rd93];
	mul.wide.s32 	%rd1230, %r967, 4;
	add.s64 	%rd1231, %rd4, %rd1230;
	ld.global.nc.f32 	%f7517, [%rd1231];
	mul.f32 	%f7518, %f7516, %f7517;
	mul.f32 	%f7519, %f7515, %f7518;
	min.f32 	%f4663, %f7519, %f7;
	abs.f32 	%f7520, %f4663;
	setp.equ.f32 	%p1341, %f7520, 0f7F800000;
	setp.leu.f32 	%p1342, %f7513, 0f00000000;
	or.pred  	%p1343, %p1341, %p1342;
	@%p1343 bra 	$L__BB2_1803;
	div.rn.f32 	%f7521, %f4663, %f7513;
	fma.rn.f32 	%f10272, %f4658, %f7521, %f10272;
	fma.rn.f32 	%f10273, %f4659, %f7521, %f10273;
	fma.rn.f32 	%f10274, %f4660, %f7521, %f10274;
$L__BB2_1803:
	ld.global.nc.u32 	%r968, [%rd159+-4];
	setp.eq.s32 	%p1344, %r4, %r968;
	@%p1344 bra 	$L__BB2_1807;
	mul.wide.s32 	%rd1232, %r968, 4;
	add.s64 	%rd1233, %rd10, %rd1232;
	ld.global.nc.f32 	%f7522, [%rd1233];
	add.s64 	%rd1234, %rd9, %rd1232;
	ld.global.nc.f32 	%f7523, [%rd1234];
	add.s64 	%rd1235, %rd8, %rd1232;
	ld.global.nc.f32 	%f7524, [%rd1235];
	sub.f32 	%f4670, %f1, %f7522;
	sub.f32 	%f4671, %f2, %f7523;
	sub.f32 	%f4672, %f3, %f7524;
	mul.f32 	%f7525, %f4672, %f4672;
	fma.rn.f32 	%f7526, %f4671, %f4671, %f7525;
	fma.rn.f32 	%f4673, %f4670, %f4670, %f7526;
	setp.geu.f32 	%p1345, %f4673, %f4;
	setp.leu.f32 	%p1346, %f4673, 0f358637BD;
	or.pred  	%p1347, %p1345, %p1346;
	@%p1347 bra 	$L__BB2_1807;
	sqrt.rn.f32 	%f7527, %f4673;
	add.f32 	%f7528, %f4673, %f6;
	div.rn.f32 	%f7529, %f5, %f7528;
	ld.global.nc.f32 	%f7530, [%rd93];
	mul.wide.s32 	%rd1236, %r968, 4;
	add.s64 	%rd1237, %rd4, %rd1236;
	ld.global.nc.f32 	%f7531, [%rd1237];
	mul.f32 	%f7532, %f7530, %f7531;
	mul.f32 	%f7533, %f7529, %f7532;
	min.f32 	%f4675, %f7533, %f7;
	abs.f32 	%f7534, %f4675;
	setp.equ.f32 	%p1348, %f7534, 0f7F800000;
	setp.leu.f32 	%p1349, %f7527, 0f00000000;
	or.pred  	%p1350, %p1348, %p1349;
	@%p1350 bra 	$L__BB2_1807;
	div.rn.f32 	%f7535, %f4675, %f7527;
	fma.rn.f32 	%f10272, %f4670, %f7535, %f10272;
	fma.rn.f32 	%f10273, %f4671, %f7535, %f10273;
	fma.rn.f32 	%f10274, %f4672, %f7535, %f10274;
$L__BB2_1807:
	ld.global.nc.u32 	%r969, [%rd159];
	setp.eq.s32 	%p1351, %r4, %r969;
	@%p1351 bra 	$L__BB2_1811;
	mul.wide.s32 	%rd1238, %r969, 4;
	add.s64 	%rd1239, %rd10, %rd1238;
	ld.global.nc.f32 	%f7536, [%rd1239];
	add.s64 	%rd1240, %rd9, %rd1238;
	ld.global.nc.f32 	%f7537, [%rd1240];
	add.s64 	%rd1241, %rd8, %rd1238;
	ld.global.nc.f32 	%f7538, [%rd1241];
	sub.f32 	%f4682, %f1, %f7536;
	sub.f32 	%f4683, %f2, %f7537;
	sub.f32 	%f4684, %f3, %f7538;
	mul.f32 	%f7539, %f4684, %f4684;
	fma.rn.f32 	%f7540, %f4683, %f4683, %f7539;
	fma.rn.f32 	%f4685, %f4682, %f4682, %f7540;
	setp.geu.f32 	%p1352, %f4685, %f4;
	setp.leu.f32 	%p1353, %f4685, 0f358637BD;
	or.pred  	%p1354, %p1352, %p1353;
	@%p1354 bra 	$L__BB2_1811;
	sqrt.rn.f32 	%f7541, %f4685;
	add.f32 	%f7542, %f4685, %f6;
	div.rn.f32 	%f7543, %f5, %f7542;
	ld.global.nc.f32 	%f7544, [%rd93];
	mul.wide.s32 	%rd1242, %r969, 4;
	add.s64 	%rd1243, %rd4, %rd1242;
	ld.global.nc.f32 	%f7545, [%rd1243];
	mul.f32 	%f7546, %f7544, %f7545;
	mul.f32 	%f7547, %f7543, %f7546;
	min.f32 	%f4687, %f7547, %f7;
	abs.f32 	%f7548, %f4687;
	setp.equ.f32 	%p1355, %f7548, 0f7F800000;
	setp.leu.f32 	%p1356, %f7541, 0f00000000;
	or.pred  	%p1357, %p1355, %p1356;
	@%p1357 bra 	$L__BB2_1811;
	div.rn.f32 	%f7549, %f4687, %f7541;
	fma.rn.f32 	%f10272, %f4682, %f7549, %f10272;
	fma.rn.f32 	%f10273, %f4683, %f7549, %f10273;
	fma.rn.f32 	%f10274, %f4684, %f7549, %f10274;
$L__BB2_1811:
	ld.global.nc.u32 	%r970, [%rd159+4];
	setp.eq.s32 	%p1358, %r4, %r970;
	@%p1358 bra 	$L__BB2_1815;
	mul.wide.s32 	%rd1244, %r970, 4;
	add.s64 	%rd1245, %rd10, %rd1244;
	ld.global.nc.f32 	%f7550, [%rd1245];
	add.s64 	%rd1246, %rd9, %rd1244;
	ld.global.nc.f32 	%f7551, [%rd1246];
	add.s64 	%rd1247, %rd8, %rd1244;
	ld.global.nc.f32 	%f7552, [%rd1247];
	sub.f32 	%f4694, %f1, %f7550;
	sub.f32 	%f4695, %f2, %f7551;
	sub.f32 	%f4696, %f3, %f7552;
	mul.f32 	%f7553, %f4696, %f4696;
	fma.rn.f32 	%f7554, %f4695, %f4695, %f7553;
	fma.rn.f32 	%f4697, %f4694, %f4694, %f7554;
	setp.geu.f32 	%p1359, %f4697, %f4;
	setp.leu.f32 	%p1360, %f4697, 0f358637BD;
	or.pred  	%p1361, %p1359, %p1360;
	@%p1361 bra 	$L__BB2_1815;
	sqrt.rn.f32 	%f7555, %f4697;
	add.f32 	%f7556, %f4697, %f6;
	div.rn.f32 	%f7557, %f5, %f7556;
	ld.global.nc.f32 	%f7558, [%rd93];
	mul.wide.s32 	%rd1248, %r970, 4;
	add.s64 	%rd1249, %rd4, %rd1248;
	ld.global.nc.f32 	%f7559, [%rd1249];
	mul.f32 	%f7560, %f7558, %f7559;
	mul.f32 	%f7561, %f7557, %f7560;
	min.f32 	%f4699, %f7561, %f7;
	abs.f32 	%f7562, %f4699;
	setp.equ.f32 	%p1362, %f7562, 0f7F800000;
	setp.leu.f32 	%p1363, %f7555, 0f00000000;
	or.pred  	%p1364, %p1362, %p1363;
	@%p1364 bra 	$L__BB2_1815;
	div.rn.f32 	%f7563, %f4699, %f7555;
	fma.rn.f32 	%f10272, %f4694, %f7563, %f10272;
	fma.rn.f32 	%f10273, %f4695, %f7563, %f10273;
	fma.rn.f32 	%f10274, %f4696, %f7563, %f10274;
$L__BB2_1815:
	add.s32 	%r1473, %r1473, 4;
	add.s32 	%r1474, %r1474, 4;
	setp.ne.s32 	%p1365, %r1474, 0;
	@%p1365 bra 	$L__BB2_1799;
$L__BB2_1816:
	and.pred  	%p1366, %p20, %p26;
	not.pred 	%p1367, %p1366;
	@%p1367 bra 	$L__BB2_1853;
	add.s32 	%r1204, %r5, %r953;
	mul.wide.s32 	%rd1250, %r1204, 4;
	add.s64 	%rd1251, %rd7, %rd1250;
	ld.global.nc.u32 	%r973, [%rd1251];
	add.s64 	%rd1252, %rd6, %rd1250;
	ld.global.nc.u32 	%r974, [%rd1252];
	setp.ge.s32 	%p1368, %r973, %r974;
	@%p1368 bra 	$L__BB2_1853;
	sub.s32 	%r1205, %r974, %r973;
	and.b32  	%r975, %r1205, 3;
	setp.eq.s32 	%p1369, %r975, 0;
	mov.u32 	%r1476, %r973;
	@%p1369 bra 	$L__BB2_1834;
	mul.wide.s32 	%rd1253, %r973, 4;
	add.s64 	%rd160, %rd5, %rd1253;
	ld.global.nc.u32 	%r976, [%rd160];
	setp.eq.s32 	%p1370, %r4, %r976;
	@%p1370 bra 	$L__BB2_1823;
	mul.wide.s32 	%rd1254, %r976, 4;
	add.s64 	%rd1255, %rd10, %rd1254;
	ld.global.nc.f32 	%f7565, [%rd1255];
	add.s64 	%rd1256, %rd9, %rd1254;
	ld.global.nc.f32 	%f7566, [%rd1256];
	add.s64 	%rd1257, %rd8, %rd1254;
	ld.global.nc.f32 	%f7567, [%rd1257];
	sub.f32 	%f4709, %f1, %f7565;
	sub.f32 	%f4710, %f2, %f7566;
	sub.f32 	%f4711, %f3, %f7567;
	mul.f32 	%f7568, %f4711, %f4711;
	fma.rn.f32 	%f7569, %f4710, %f4710, %f7568;
	fma.rn.f32 	%f4712, %f4709, %f4709, %f7569;
	setp.geu.f32 	%p1371, %f4712, %f4;
	setp.leu.f32 	%p1372, %f4712, 0f358637BD;
	or.pred  	%p1373, %p1371, %p1372;
	@%p1373 bra 	$L__BB2_1823;
	sqrt.rn.f32 	%f7570, %f4712;
	add.f32 	%f7571, %f4712, %f6;
	div.rn.f32 	%f7572, %f5, %f7571;
	ld.global.nc.f32 	%f7573, [%rd93];
	mul.wide.s32 	%rd1258, %r976, 4;
	add.s64 	%rd1259, %rd4, %rd1258;
	ld.global.nc.f32 	%f7574, [%rd1259];
	mul.f32 	%f7575, %f7573, %f7574;
	mul.f32 	%f7576, %f7572, %f7575;
	min.f32 	%f4714, %f7576, %f7;
	abs.f32 	%f7577, %f4714;
	setp.equ.f32 	%p1374, %f7577, 0f7F800000;
	setp.leu.f32 	%p1375, %f7570, 0f00000000;
	or.pred  	%p1376, %p1374, %p1375;
	@%p1376 bra 	$L__BB2_1823;
	div.rn.f32 	%f7578, %f4714, %f7570;
	fma.rn.f32 	%f4715, %f4709, %f7578, %f10272;
	fma.rn.f32 	%f4716, %f4710, %f7578, %f10273;
	fma.rn.f32 	%f4717, %f4711, %f7578, %f10274;
	mov.f32 	%f10272, %f4715;
	mov.f32 	%f10273, %f4716;
	mov.f32 	%f10274, %f4717;
$L__BB2_1823:
	add.s32 	%r1476, %r973, 1;
	setp.eq.s32 	%p1377, %r975, 1;
	@%p1377 bra 	$L__BB2_1834;
	ld.global.nc.u32 	%r978, [%rd160+4];
	setp.eq.s32 	%p1378, %r4, %r978;
	@%p1378 bra 	$L__BB2_1828;
	mul.wide.s32 	%rd1260, %r978, 4;
	add.s64 	%rd1261, %rd10, %rd1260;
	ld.global.nc.f32 	%f7579, [%rd1261];
	add.s64 	%rd1262, %rd9, %rd1260;
	ld.global.nc.f32 	%f7580, [%rd1262];
	add.s64 	%rd1263, %rd8, %rd1260;
	ld.global.nc.f32 	%f7581, [%rd1263];
	sub.f32 	%f4721, %f1, %f7579;
	sub.f32 	%f4722, %f2, %f7580;
	sub.f32 	%f4723, %f3, %f7581;
	mul.f32 	%f7582, %f4723, %f4723;
	fma.rn.f32 	%f7583, %f4722, %f4722, %f7582;
	fma.rn.f32 	%f4724, %f4721, %f4721, %f7583;
	setp.geu.f32 	%p1379, %f4724, %f4;
	setp.leu.f32 	%p1380, %f4724, 0f358637BD;
	or.pred  	%p1381, %p1379, %p1380;
	@%p1381 bra 	$L__BB2_1828;
	sqrt.rn.f32 	%f7584, %f4724;
	add.f32 	%f7585, %f4724, %f6;
	div.rn.f32 	%f7586, %f5, %f7585;
	ld.global.nc.f32 	%f7587, [%rd93];
	mul.wide.s32 	%rd1264, %r978, 4;
	add.s64 	%rd1265, %rd4, %rd1264;
	ld.global.nc.f32 	%f7588, [%rd1265];
	mul.f32 	%f7589, %f7587, %f7588;
	mul.f32 	%f7590, %f7586, %f7589;
	min.f32 	%f4726, %f7590, %f7;
	abs.f32 	%f7591, %f4726;
	setp.equ.f32 	%p1382, %f7591, 0f7F800000;
	setp.leu.f32 	%p1383, %f7584, 0f00000000;
	or.pred  	%p1384, %p1382, %p1383;
	@%p1384 bra 	$L__BB2_1828;
	div.rn.f32 	%f7592, %f4726, %f7584;
	fma.rn.f32 	%f4727, %f4721, %f7592, %f10272;
	fma.rn.f32 	%f4728, %f4722, %f7592, %f10273;
	fma.rn.f32 	%f4729, %f4723, %f7592, %f10274;
	mov.f32 	%f10272, %f4727;
	mov.f32 	%f10273, %f4728;
	mov.f32 	%f10274, %f4729;
$L__BB2_1828:
	add.s32 	%r1476, %r973, 2;
	setp.eq.s32 	%p1385, %r975, 2;
	@%p1385 bra 	$L__BB2_1834;
	ld.global.nc.u32 	%r980, [%rd160+8];
	setp.eq.s32 	%p1386, %r4, %r980;
	@%p1386 bra 	$L__BB2_1833;
	mul.wide.s32 	%rd1266, %r980, 4;
	add.s64 	%rd1267, %rd10, %rd1266;
	ld.global.nc.f32 	%f7593, [%rd1267];
	add.s64 	%rd1268, %rd9, %rd1266;
	ld.global.nc.f32 	%f7594, [%rd1268];
	add.s64 	%rd1269, %rd8, %rd1266;
	ld.global.nc.f32 	%f7595, [%rd1269];
	sub.f32 	%f4733, %f1, %f7593;
	sub.f32 	%f4734, %f2, %f7594;
	sub.f32 	%f4735, %f3, %f7595;
	mul.f32 	%f7596, %f4735, %f4735;
	fma.rn.f32 	%f7597, %f4734, %f4734, %f7596;
	fma.rn.f32 	%f4736, %f4733, %f4733, %f7597;
	setp.geu.f32 	%p1387, %f4736, %f4;
	setp.leu.f32 	%p1388, %f4736, 0f358637BD;
	or.pred  	%p1389, %p1387, %p1388;
	@%p1389 bra 	$L__BB2_1833;
	sqrt.rn.f32 	%f7598, %f4736;
	add.f32 	%f7599, %f4736, %f6;
	div.rn.f32 	%f7600, %f5, %f7599;
	ld.global.nc.f32 	%f7601, [%rd93];
	mul.wide.s32 	%rd1270, %r980, 4;
	add.s64 	%rd1271, %rd4, %rd1270;
	ld.global.nc.f32 	%f7602, [%rd1271];
	mul.f32 	%f7603, %f7601, %f7602;
	mul.f32 	%f7604, %f7600, %f7603;
	min.f32 	%f4738, %f7604, %f7;
	abs.f32 	%f7605, %f4738;
	setp.equ.f32 	%p1390, %f7605, 0f7F800000;
	setp.leu.f32 	%p1391, %f7598, 0f00000000;
	or.pred  	%p1392, %p1390, %p1391;
	@%p1392 bra 	$L__BB2_1833;
	div.rn.f32 	%f7606, %f4738, %f7598;
	fma.rn.f32 	%f4739, %f4733, %f7606, %f10272;
	fma.rn.f32 	%f4740, %f4734, %f7606, %f10273;
	fma.rn.f32 	%f4741, %f4735, %f7606, %f10274;
	mov.f32 	%f10272, %f4739;
	mov.f32 	%f10273, %f4740;
	mov.f32 	%f10274, %f4741;
$L__BB2_1833:
	add.s32 	%r1476, %r973, 3;
$L__BB2_1834:
	sub.s32 	%r1206, %r973, %r974;
	setp.gt.u32 	%p1393, %r1206, -4;
	@%p1393 bra 	$L__BB2_1853;
	sub.s32 	%r1477, %r1476, %r974;
	add.s64 	%rd161, %rd5, 8;
$L__BB2_1836:
	mul.wide.s32 	%rd1272, %r1476, 4;
	add.s64 	%rd162, %rd161, %rd1272;
	ld.global.nc.u32 	%r986, [%rd162+-8];
	setp.eq.s32 	%p1394, %r4, %r986;
	@%p1394 bra 	$L__BB2_1840;
	mul.wide.s32 	%rd1273, %r986, 4;
	add.s64 	%rd1274, %rd10, %rd1273;
	ld.global.nc.f32 	%f7607, [%rd1274];
	add.s64 	%rd1275, %rd9, %rd1273;
	ld.global.nc.f32 	%f7608, [%rd1275];
	add.s64 	%rd1276, %rd8, %rd1273;
	ld.global.nc.f32 	%f7609, [%rd1276];
	sub.f32 	%f4754, %f1, %f7607;
	sub.f32 	%f4755, %f2, %f7608;
	sub.f32 	%f4756, %f3, %f7609;
	mul.f32 	%f7610, %f4756, %f4756;
	fma.rn.f32 	%f7611, %f4755, %f4755, %f7610;
	fma.rn.f32 	%f4757, %f4754, %f4754, %f7611;
	setp.geu.f32 	%p1395, %f4757, %f4;
	setp.leu.f32 	%p1396, %f4757, 0f358637BD;
	or.pred  	%p1397, %p1395, %p1396;
	@%p1397 bra 	$L__BB2_1840;
	sqrt.rn.f32 	%f7612, %f4757;
	add.f32 	%f7613, %f4757, %f6;
	div.rn.f32 	%f7614, %f5, %f7613;
	ld.global.nc.f32 	%f7615, [%rd93];
	mul.wide.s32 	%rd1277, %r986, 4;
	add.s64 	%rd1278, %rd4, %rd1277;
	ld.global.nc.f32 	%f7616, [%rd1278];
	mul.f32 	%f7617, %f7615, %f7616;
	mul.f32 	%f7618, %f7614, %f7617;
	min.f32 	%f4759, %f7618, %f7;
	abs.f32 	%f7619, %f4759;
	setp.equ.f32 	%p1398, %f7619, 0f7F800000;
	setp.leu.f32 	%p1399, %f7612, 0f00000000;
	or.pred  	%p1400, %p1398, %p1399;
	@%p1400 bra 	$L__BB2_1840;
	div.rn.f32 	%f7620, %f4759, %f7612;
	fma.rn.f32 	%f10272, %f4754, %f7620, %f10272;
	fma.rn.f32 	%f10273, %f4755, %f7620, %f10273;
	fma.rn.f32 	%f10274, %f4756, %f7620, %f10274;
$L__BB2_1840:
	ld.global.nc.u32 	%r987, [%rd162+-4];
	setp.eq.s32 	%p1401, %r4, %r987;
	@%p1401 bra 	$L__BB2_1844;
	mul.wide.s32 	%rd1279, %r987, 4;
	add.s64 	%rd1280, %rd10, %rd1279;
	ld.global.nc.f32 	%f7621, [%rd1280];
	add.s64 	%rd1281, %rd9, %rd1279;
	ld.global.nc.f32 	%f7622, [%rd1281];
	add.s64 	%rd1282, %rd8, %rd1279;
	ld.global.nc.f32 	%f7623, [%rd1282];
	sub.f32 	%f4766, %f1, %f7621;
	sub.f32 	%f4767, %f2, %f7622;
	sub.f32 	%f4768, %f3, %f7623;
	mul.f32 	%f7624, %f4768, %f4768;
	fma.rn.f32 	%f7625, %f4767, %f4767, %f7624;
	fma.rn.f32 	%f4769, %f4766, %f4766, %f7625;
	setp.geu.f32 	%p1402, %f4769, %f4;
	setp.leu.f32 	%p1403, %f4769, 0f358637BD;
	or.pred  	%p1404, %p1402, %p1403;
	@%p1404 bra 	$L__BB2_1844;
	sqrt.rn.f32 	%f7626, %f4769;
	add.f32 	%f7627, %f4769, %f6;
	div.rn.f32 	%f7628, %f5, %f7627;
	ld.global.nc.f32 	%f7629, [%rd93];
	mul.wide.s32 	%rd1283, %r987, 4;
	add.s64 	%rd1284, %rd4, %rd1283;
	ld.global.nc.f32 	%f7630, [%rd1284];
	mul.f32 	%f7631, %f7629, %f7630;
	mul.f32 	%f7632, %f7628, %f7631;
	min.f32 	%f4771, %f7632, %f7;
	abs.f32 	%f7633, %f4771;
	setp.equ.f32 	%p1405, %f7633, 0f7F800000;
	setp.leu.f32 	%p1406, %f7626, 0f00000000;
	or.pred  	%p1407, %p1405, %p1406;
	@%p1407 bra 	$L__BB2_1844;
	div.rn.f32 	%f7634, %f4771, %f7626;
	fma.rn.f32 	%f10272, %f4766, %f7634, %f10272;
	fma.rn.f32 	%f10273, %f4767, %f7634, %f10273;
	fma.rn.f32 	%f10274, %f4768, %f7634, %f10274;
$L__BB2_1844:
	ld.global.nc.u32 	%r988, [%rd162];
	setp.eq.s32 	%p1408, %r4, %r988;
	@%p1408 bra 	$L__BB2_1848;
	mul.wide.s32 	%rd1285, %r988, 4;
	add.s64 	%rd1286, %rd10, %rd1285;
	ld.global.nc.f32 	%f7635, [%rd1286];
	add.s64 	%rd1287, %rd9, %rd1285;
	ld.global.nc.f32 	%f7636, [%rd1287];
	add.s64 	%rd1288, %rd8, %rd1285;
	ld.global.nc.f32 	%f7637, [%rd1288];
	sub.f32 	%f4778, %f1, %f7635;
	sub.f32 	%f4779, %f2, %f7636;
	sub.f32 	%f4780, %f3, %f7637;
	mul.f32 	%f7638, %f4780, %f4780;
	fma.rn.f32 	%f7639, %f4779, %f4779, %f7638;
	fma.rn.f32 	%f4781, %f4778, %f4778, %f7639;
	setp.geu.f32 	%p1409, %f4781, %f4;
	setp.leu.f32 	%p1410, %f4781, 0f358637BD;
	or.pred  	%p1411, %p1409, %p1410;
	@%p1411 bra 	$L__BB2_1848;
	sqrt.rn.f32 	%f7640, %f4781;
	add.f32 	%f7641, %f4781, %f6;
	div.rn.f32 	%f7642, %f5, %f7641;
	ld.global.nc.f32 	%f7643, [%rd93];
	mul.wide.s32 	%rd1289, %r988, 4;
	add.s64 	%rd1290, %rd4, %rd1289;
	ld.global.nc.f32 	%f7644, [%rd1290];
	mul.f32 	%f7645, %f7643, %f7644;
	mul.f32 	%f7646, %f7642, %f7645;
	min.f32 	%f4783, %f7646, %f7;
	abs.f32 	%f7647, %f4783;
	setp.equ.f32 	%p1412, %f7647, 0f7F800000;
	setp.leu.f32 	%p1413, %f7640, 0f00000000;
	or.pred  	%p1414, %p1412, %p1413;
	@%p1414 bra 	$L__BB2_1848;
	div.rn.f32 	%f7648, %f4783, %f7640;
	fma.rn.f32 	%f10272, %f4778, %f7648, %f10272;
	fma.rn.f32 	%f10273, %f4779, %f7648, %f10273;
	fma.rn.f32 	%f10274, %f4780, %f7648, %f10274;
$L__BB2_1848:
	ld.global.nc.u32 	%r989, [%rd162+4];
	setp.eq.s32 	%p1415, %r4, %r989;
	@%p1415 bra 	$L__BB2_1852;
	mul.wide.s32 	%rd1291, %r989, 4;
	add.s64 	%rd1292, %rd10, %rd1291;
	ld.global.nc.f32 	%f7649, [%rd1292];
	add.s64 	%rd1293, %rd9, %rd1291;
	ld.global.nc.f32 	%f7650, [%rd1293];
	add.s64 	%rd1294, %rd8, %rd1291;
	ld.global.nc.f32 	%f7651, [%rd1294];
	sub.f32 	%f4790, %f1, %f7649;
	sub.f32 	%f4791, %f2, %f7650;
	sub.f32 	%f4792, %f3, %f7651;
	mul.f32 	%f7652, %f4792, %f4792;
	fma.rn.f32 	%f7653, %f4791, %f4791, %f7652;
	fma.rn.f32 	%f4793, %f4790, %f4790, %f7653;
	setp.geu.f32 	%p1416, %f4793, %f4;
	setp.leu.f32 	%p1417, %f4793, 0f358637BD;
	or.pred  	%p1418, %p1416, %p1417;
	@%p1418 bra 	$L__BB2_1852;
	sqrt.rn.f32 	%f7654, %f4793;
	add.f32 	%f7655, %f4793, %f6;
	div.rn.f32 	%f7656, %f5, %f7655;
	ld.global.nc.f32 	%f7657, [%rd93];
	mul.wide.s32 	%rd1295, %r989, 4;
	add.s64 	%rd1296, %rd4, %rd1295;
	ld.global.nc.f32 	%f7658, [%rd1296];
	mul.f32 	%f7659, %f7657, %f7658;
	mul.f32 	%f7660, %f7656, %f7659;
	min.f32 	%f4795, %f7660, %f7;
	abs.f32 	%f7661, %f4795;
	setp.equ.f32 	%p1419, %f7661, 0f7F800000;
	setp.leu.f32 	%p1420, %f7654, 0f00000000;
	or.pred  	%p1421, %p1419, %p1420;
	@%p1421 bra 	$L__BB2_1852;
	div.rn.f32 	%f7662, %f4795, %f7654;
	fma.rn.f32 	%f10272, %f4790, %f7662, %f10272;
	fma.rn.f32 	%f10273, %f4791, %f7662, %f10273;
	fma.rn.f32 	%f10274, %f4792, %f7662, %f10274;
$L__BB2_1852:
	add.s32 	%r1476, %r1476, 4;
	add.s32 	%r1477, %r1477, 4;
	setp.ne.s32 	%p1422, %r1477, 0;
	@%p1422 bra 	$L__BB2_1836;
$L__BB2_1853:
	and.pred  	%p1423, %p21, %p26;
	not.pred 	%p1424, %p1423;
	@%p1424 bra 	$L__BB2_1890;
	add.s32 	%r1207, %r582, %r953;
	mul.wide.s32 	%rd1297, %r1207, 4;
	add.s64 	%rd1298, %rd7, %rd1297;
	ld.global.nc.u32 	%r992, [%rd1298];
	add.s64 	%rd1299, %rd6, %rd1297;
	ld.global.nc.u32 	%r993, [%rd1299];
	setp.ge.s32 	%p1425, %r992, %r993;
	@%p1425 bra 	$L__BB2_1890;
	sub.s32 	%r1208, %r993, %r992;
	and.b32  	%r994, %r1208, 3;
	setp.eq.s32 	%p1426, %r994, 0;
	mov.u32 	%r1479, %r992;
	@%p1426 bra 	$L__BB2_1871;
	mul.wide.s32 	%rd1300, %r992, 4;
	add.s64 	%rd163, %rd5, %rd1300;
	ld.global.nc.u32 	%r995, [%rd163];
	setp.eq.s32 	%p1427, %r4, %r995;
	@%p1427 bra 	$L__BB2_1860;
	mul.wide.s32 	%rd1301, %r995, 4;
	add.s64 	%rd1302, %rd10, %rd1301;
	ld.global.nc.f32 	%f7664, [%rd1302];
	add.s64 	%rd1303, %rd9, %rd1301;
	ld.global.nc.f32 	%f7665, [%rd1303];
	add.s64 	%rd1304, %rd8, %rd1301;
	ld.global.nc.f32 	%f7666, [%rd1304];
	sub.f32 	%f4805, %f1, %f7664;
	sub.f32 	%f4806, %f2, %f7665;
	sub.f32 	%f4807, %f3, %f7666;
	mul.f32 	%f7667, %f4807, %f4807;
	fma.rn.f32 	%f7668, %f4806, %f4806, %f7667;
	fma.rn.f32 	%f4808, %f4805, %f4805, %f7668;
	setp.geu.f32 	%p1428, %f4808, %f4;
	setp.leu.f32 	%p1429, %f4808, 0f358637BD;
	or.pred  	%p1430, %p1428, %p1429;
	@%p1430 bra 	$L__BB2_1860;
	sqrt.rn.f32 	%f7669, %f4808;
	add.f32 	%f7670, %f4808, %f6;
	div.rn.f32 	%f7671, %f5, %f7670;
	ld.global.nc.f32 	%f7672, [%rd93];
	mul.wide.s32 	%rd1305, %r995, 4;
	add.s64 	%rd1306, %rd4, %rd1305;
	ld.global.nc.f32 	%f7673, [%rd1306];
	mul.f32 	%f7674, %f7672, %f7673;
	mul.f32 	%f7675, %f7671, %f7674;
	min.f32 	%f4810, %f7675, %f7;
	abs.f32 	%f7676, %f4810;
	setp.equ.f32 	%p1431, %f7676, 0f7F800000;
	setp.leu.f32 	%p1432, %f7669, 0f00000000;
	or.pred  	%p1433, %p1431, %p1432;
	@%p1433 bra 	$L__BB2_1860;
	div.rn.f32 	%f7677, %f4810, %f7669;
	fma.rn.f32 	%f4811, %f4805, %f7677, %f10272;
	fma.rn.f32 	%f4812, %f4806, %f7677, %f10273;
	fma.rn.f32 	%f4813, %f4807, %f7677, %f10274;
	mov.f32 	%f10272, %f4811;
	mov.f32 	%f10273, %f4812;
	mov.f32 	%f10274, %f4813;
$L__BB2_1860:
	add.s32 	%r1479, %r992, 1;
	setp.eq.s32 	%p1434, %r994, 1;
	@%p1434 bra 	$L__BB2_1871;
	ld.global.nc.u32 	%r997, [%rd163+4];
	setp.eq.s32 	%p1435, %r4, %r997;
	@%p1435 bra 	$L__BB2_1865;
	mul.wide.s32 	%rd1307, %r997, 4;
	add.s64 	%rd1308, %rd10, %rd1307;
	ld.global.nc.f32 	%f7678, [%rd1308];
	add.s64 	%rd1309, %rd9, %rd1307;
	ld.global.nc.f32 	%f7679, [%rd1309];
	add.s64 	%rd1310, %rd8, %rd1307;
	ld.global.nc.f32 	%f7680, [%rd1310];
	sub.f32 	%f4817, %f1, %f7678;
	sub.f32 	%f4818, %f2, %f7679;
	sub.f32 	%f4819, %f3, %f7680;
	mul.f32 	%f7681, %f4819, %f4819;
	fma.rn.f32 	%f7682, %f4818, %f4818, %f7681;
	fma.rn.f32 	%f4820, %f4817, %f4817, %f7682;
	setp.geu.f32 	%p1436, %f4820, %f4;
	setp.leu.f32 	%p1437, %f4820, 0f358637BD;
	or.pred  	%p1438, %p1436, %p1437;
	@%p1438 bra 	$L__BB2_1865;
	sqrt.rn.f32 	%f7683, %f4820;
	add.f32 	%f7684, %f4820, %f6;
	div.rn.f32 	%f7685, %f5, %f7684;
	ld.global.nc.f32 	%f7686, [%rd93];
	mul.wide.s32 	%rd1311, %r997, 4;
	add.s64 	%rd1312, %rd4, %rd1311;
	ld.global.nc.f32 	%f7687, [%rd1312];
	mul.f32 	%f7688, %f7686, %f7687;
	mul.f32 	%f7689, %f7685, %f7688;
	min.f32 	%f4822, %f7689, %f7;
	abs.f32 	%f7690, %f4822;
	setp.equ.f32 	%p1439, %f7690, 0f7F800000;
	setp.leu.f32 	%p1440, %f7683, 0f00000000;
	or.pred  	%p1441, %p1439, %p1440;
	@%p1441 bra 	$L__BB2_1865;
	div.rn.f32 	%f7691, %f4822, %f7683;
	fma.rn.f32 	%f4823, %f4817, %f7691, %f10272;
	fma.rn.f32 	%f4824, %f4818, %f7691, %f10273;
	fma.rn.f32 	%f4825, %f4819, %f7691, %f10274;
	mov.f32 	%f10272, %f4823;
	mov.f32 	%f10273, %f4824;
	mov.f32 	%f10274, %f4825;
$L__BB2_1865:
	add.s32 	%r1479, %r992, 2;
	setp.eq.s32 	%p1442, %r994, 2;
	@%p1442 bra 	$L__BB2_1871;
	ld.global.nc.u32 	%r999, [%rd163+8];
	setp.eq.s32 	%p1443, %r4, %r999;
	@%p1443 bra 	$L__BB2_1870;
	mul.wide.s32 	%rd1313, %r999, 4;
	add.s64 	%rd1314, %rd10, %rd1313;
	ld.global.nc.f32 	%f7692, [%rd1314];
	add.s64 	%rd1315, %rd9, %rd1313;
	ld.global.nc.f32 	%f7693, [%rd1315];
	add.s64 	%rd1316, %rd8, %rd1313;
	ld.global.nc.f32 	%f7694, [%rd1316];
	sub.f32 	%f4829, %f1, %f7692;
	sub.f32 	%f4830, %f2, %f7693;
	sub.f32 	%f4831, %f3, %f7694;
	mul.f32 	%f7695, %f4831, %f4831;
	fma.rn.f32 	%f7696, %f4830, %f4830, %f7695;
	fma.rn.f32 	%f4832, %f4829, %f4829, %f7696;
	setp.geu.f32 	%p1444, %f4832, %f4;
	setp.leu.f32 	%p1445, %f4832, 0f358637BD;
	or.pred  	%p1446, %p1444, %p1445;
	@%p1446 bra 	$L__BB2_1870;
	sqrt.rn.f32 	%f7697, %f4832;
	add.f32 	%f7698, %f4832, %f6;
	div.rn.f32 	%f7699, %f5, %f7698;
	ld.global.nc.f32 	%f7700, [%rd93];
	mul.wide.s32 	%rd1317, %r999, 4;
	add.s64 	%rd1318, %rd4, %rd1317;
	ld.global.nc.f32 	%f7701, [%rd1318];
	mul.f32 	%f7702, %f7700, %f7701;
	mul.f32 	%f7703, %f7699, %f7702;
	min.f32 	%f4834, %f7703, %f7;
	abs.f32 	%f7704, %f4834;
	setp.equ.f32 	%p1447, %f7704, 0f7F800000;
	setp.leu.f32 	%p1448, %f7697, 0f00000000;
	or.pred  	%p1449, %p1447, %p1448;
	@%p1449 bra 	$L__BB2_1870;
	div.rn.f32 	%f7705, %f4834, %f7697;
	fma.rn.f32 	%f4835, %f4829, %f7705, %f10272;
	fma.rn.f32 	%f4836, %f4830, %f7705, %f10273;
	fma.rn.f32 	%f4837, %f4831, %f7705, %f10274;
	mov.f32 	%f10272, %f4835;
	mov.f32 	%f10273, %f4836;
	mov.f32 	%f10274, %f4837;
$L__BB2_1870:
	add.s32 	%r1479, %r992, 3;
$L__BB2_1871:
	sub.s32 	%r1209, %r992, %r993;
	setp.gt.u32 	%p1450, %r1209, -4;
	@%p1450 bra 	$L__BB2_1890;
	sub.s32 	%r1480, %r1479, %r993;
	add.s64 	%rd164, %rd5, 8;
$L__BB2_1873:
	mul.wide.s32 	%rd1319, %r1479, 4;
	add.s64 	%rd165, %rd164, %rd1319;
	ld.global.nc.u32 	%r1005, [%rd165+-8];
	setp.eq.s32 	%p1451, %r4, %r1005;
	@%p1451 bra 	$L__BB2_1877;
	mul.wide.s32 	%rd1320, %r1005, 4;
	add.s64 	%rd1321, %rd10, %rd1320;
	ld.global.nc.f32 	%f7706, [%rd1321];
	add.s64 	%rd1322, %rd9, %rd1320;
	ld.global.nc.f32 	%f7707, [%rd1322];
	add.s64 	%rd1323, %rd8, %rd1320;
	ld.global.nc.f32 	%f7708, [%rd1323];
	sub.f32 	%f4850, %f1, %f7706;
	sub.f32 	%f4851, %f2, %f7707;
	sub.f32 	%f4852, %f3, %f7708;
	mul.f32 	%f7709, %f4852, %f4852;
	fma.rn.f32 	%f7710, %f4851, %f4851, %f7709;
	fma.rn.f32 	%f4853, %f4850, %f4850, %f7710;
	setp.geu.f32 	%p1452, %f4853, %f4;
	setp.leu.f32 	%p1453, %f4853, 0f358637BD;
	or.pred  	%p1454, %p1452, %p1453;
	@%p1454 bra 	$L__BB2_1877;
	sqrt.rn.f32 	%f7711, %f4853;
	add.f32 	%f7712, %f4853, %f6;
	div.rn.f32 	%f7713, %f5, %f7712;
	ld.global.nc.f32 	%f7714, [%rd93];
	mul.wide.s32 	%rd1324, %r1005, 4;
	add.s64 	%rd1325, %rd4, %rd1324;
	ld.global.nc.f32 	%f7715, [%rd1325];
	mul.f32 	%f7716, %f7714, %f7715;
	mul.f32 	%f7717, %f7713, %f7716;
	min.f32 	%f4855, %f7717, %f7;
	abs.f32 	%f7718, %f4855;
	setp.equ.f32 	%p1455, %f7718, 0f7F800000;
	setp.leu.f32 	%p1456, %f7711, 0f00000000;
	or.pred  	%p1457, %p1455, %p1456;
	@%p1457 bra 	$L__BB2_1877;
	div.rn.f32 	%f7719, %f4855, %f7711;
	fma.rn.f32 	%f10272, %f4850, %f7719, %f10272;
	fma.rn.f32 	%f10273, %f4851, %f7719, %f10273;
	fma.rn.f32 	%f10274, %f4852, %f7719, %f10274;
$L__BB2_1877:
	ld.global.nc.u32 	%r1006, [%rd165+-4];
	setp.eq.s32 	%p1458, %r4, %r1006;
	@%p1458 bra 	$L__BB2_1881;
	mul.wide.s32 	%rd1326, %r1006, 4;
	add.s64 	%rd1327, %rd10, %rd1326;
	ld.global.nc.f32 	%f7720, [%rd1327];
	add.s64 	%rd1328, %rd9, %rd1326;
	ld.global.nc.f32 	%f7721, [%rd1328];
	add.s64 	%rd1329, %rd8, %rd1326;
	ld.global.nc.f32 	%f7722, [%rd1329];
	sub.f32 	%f4862, %f1, %f7720;
	sub.f32 	%f4863, %f2, %f7721;
	sub.f32 	%f4864, %f3, %f7722;
	mul.f32 	%f7723, %f4864, %f4864;
	fma.rn.f32 	%f7724, %f4863, %f4863, %f7723;
	fma.rn.f32 	%f4865, %f4862, %f4862, %f7724;
	setp.geu.f32 	%p1459, %f4865, %f4;
	setp.leu.f32 	%p1460, %f4865, 0f358637BD;
	or.pred  	%p1461, %p1459, %p1460;
	@%p1461 bra 	$L__BB2_1881;
	sqrt.rn.f32 	%f7725, %f4865;
	add.f32 	%f7726, %f4865, %f6;
	div.rn.f32 	%f7727, %f5, %f7726;
	ld.global.nc.f32 	%f7728, [%rd93];
	mul.wide.s32 	%rd1330, %r1006, 4;
	add.s64 	%rd1331, %rd4, %rd1330;
	ld.global.nc.f32 	%f7729, [%rd1331];
	mul.f32 	%f7730, %f7728, %f7729;
	mul.f32 	%f7731, %f7727, %f7730;
	min.f32 	%f4867, %f7731, %f7;
	abs.f32 	%f7732, %f4867;
	setp.equ.f32 	%p1462, %f7732, 0f7F800000;
	setp.leu.f32 	%p1463, %f7725, 0f00000000;
	or.pred  	%p1464, %p1462, %p1463;
	@%p1464 bra 	$L__BB2_1881;
	div.rn.f32 	%f7733, %f4867, %f7725;
	fma.rn.f32 	%f10272, %f4862, %f7733, %f10272;
	fma.rn.f32 	%f10273, %f4863, %f7733, %f10273;
	fma.rn.f32 	%f10274, %f4864, %f7733, %f10274;
$L__BB2_1881:
	ld.global.nc.u32 	%r1007, [%rd165];
	setp.eq.s32 	%p1465, %r4, %r1007;
	@%p1465 bra 	$L__BB2_1885;
	mul.wide.s32 	%rd1332, %r1007, 4;
	add.s64 	%rd1333, %rd10, %rd1332;
	ld.global.nc.f32 	%f7734, [%rd1333];
	add.s64 	%rd1334, %rd9, %rd1332;
	ld.global.nc.f32 	%f7735, [%rd1334];
	add.s64 	%rd1335, %rd8, %rd1332;
	ld.global.nc.f32 	%f7736, [%rd1335];
	sub.f32 	%f4874, %f1, %f7734;
	sub.f32 	%f4875, %f2, %f7735;
	sub.f32 	%f4876, %f3, %f7736;
	mul.f32 	%f7737, %f4876, %f4876;
	fma.rn.f32 	%f7738, %f4875, %f4875, %f7737;
	fma.rn.f32 	%f4877, %f4874, %f4874, %f7738;
	setp.geu.f32 	%p1466, %f4877, %f4;
	setp.leu.f32 	%p1467, %f4877, 0f358637BD;
	or.pred  	%p1468, %p1466, %p1467;
	@%p1468 bra 	$L__BB2_1885;
	sqrt.rn.f32 	%f7739, %f4877;
	add.f32 	%f7740, %f4877, %f6;
	div.rn.f32 	%f7741, %f5, %f7740;
	ld.global.nc.f32 	%f7742, [%rd93];
	mul.wide.s32 	%rd1336, %r1007, 4;
	add.s64 	%rd1337, %rd4, %rd1336;
	ld.global.nc.f32 	%f7743, [%rd1337];
	mul.f32 	%f7744, %f7742, %f7743;
	mul.f32 	%f7745, %f7741, %f7744;
	min.f32 	%f4879, %f7745, %f7;
	abs.f32 	%f7746, %f4879;
	setp.equ.f32 	%p1469, %f7746, 0f7F800000;
	setp.leu.f32 	%p1470, %f7739, 0f00000000;
	or.pred  	%p1471, %p1469, %p1470;
	@%p1471 bra 	$L__BB2_1885;
	div.rn.f32 	%f7747, %f4879, %f7739;
	fma.rn.f32 	%f10272, %f4874, %f7747, %f10272;
	fma.rn.f32 	%f10273, %f4875, %f7747, %f10273;
	fma.rn.f32 	%f10274, %f4876, %f7747, %f10274;
$L__BB2_1885:
	ld.global.nc.u32 	%r1008, [%rd165+4];
	setp.eq.s32 	%p1472, %r4, %r1008;
	@%p1472 bra 	$L__BB2_1889;
	mul.wide.s32 	%rd1338, %r1008, 4;
	add.s64 	%rd1339, %rd10, %rd1338;
	ld.global.nc.f32 	%f7748, [%rd1339];
	add.s64 	%rd1340, %rd9, %rd1338;
	ld.global.nc.f32 	%f7749, [%rd1340];
	add.s64 	%rd1341, %rd8, %rd1338;
	ld.global.nc.f32 	%f7750, [%rd1341];
	sub.f32 	%f4886, %f1, %f7748;
	sub.f32 	%f4887, %f2, %f7749;
	sub.f32 	%f4888, %f3, %f7750;
	mul.f32 	%f7751, %f4888, %f4888;
	fma.rn.f32 	%f7752, %f4887, %f4887, %f7751;
	fma.rn.f32 	%f4889, %f4886, %f4886, %f7752;
	setp.geu.f32 	%p1473, %f4889, %f4;
	setp.leu.f32 	%p1474, %f4889, 0f358637BD;
	or.pred  	%p1475, %p1473, %p1474;
	@%p1475 bra 	$L__BB2_1889;
	sqrt.rn.f32 	%f7753, %f4889;
	add.f32 	%f7754, %f4889, %f6;
	div.rn.f32 	%f7755, %f5, %f7754;
	ld.global.nc.f32 	%f7756, [%rd93];
	mul.wide.s32 	%rd1342, %r1008, 4;
	add.s64 	%rd1343, %rd4, %rd1342;
	ld.global.nc.f32 	%f7757, [%rd1343];
	mul.f32 	%f7758, %f7756, %f7757;
	mul.f32 	%f7759, %f7755, %f7758;
	min.f32 	%f4891, %f7759, %f7;
	abs.f32 	%f7760, %f4891;
	setp.equ.f32 	%p1476, %f7760, 0f7F800000;
	setp.leu.f32 	%p1477, %f7753, 0f00000000;
	or.pred  	%p1478, %p1476, %p1477;
	@%p1478 bra 	$L__BB2_1889;
	div.rn.f32 	%f7761, %f4891, %f7753;
	fma.rn.f32 	%f10272, %f4886, %f7761, %f10272;
	fma.rn.f32 	%f10273, %f4887, %f7761, %f10273;
	fma.rn.f32 	%f10274, %f4888, %f7761, %f10274;
$L__BB2_1889:
	add.s32 	%r1479, %r1479, 4;
	add.s32 	%r1480, %r1480, 4;
	setp.ne.s32 	%p1479, %r1480, 0;
	@%p1479 bra 	$L__BB2_1873;
$L__BB2_1890:
	add.s32 	%r1210, %r894, 2;
	mul.lo.s32 	%r1011, %r1210, %r1116;
	and.pred  	%p1480, %p23, %p26;
	not.pred 	%p1481, %p1480;
	@%p1481 bra 	$L__BB2_1927;
	add.s32 	%r1211, %r539, %r1011;
	mul.wide.s32 	%rd1344, %r1211, 4;
	add.s64 	%rd1345, %rd7, %rd1344;
	ld.global.nc.u32 	%r1012, [%rd1345];
	add.s64 	%rd1346, %rd6, %rd1344;
	ld.global.nc.u32 	%r1013, [%rd1346];
	setp.ge.s32 	%p1482, %r1012, %r1013;
	@%p1482 bra 	$L__BB2_1927;
	sub.s32 	%r1212, %r1013, %r1012;
	and.b32  	%r1014, %r1212, 3;
	setp.eq.s32 	%p1483, %r1014, 0;
	mov.u32 	%r1482, %r1012;
	@%p1483 bra 	$L__BB2_1908;
	mul.wide.s32 	%rd1347, %r1012, 4;
	add.s64 	%rd166, %rd5, %rd1347;
	ld.global.nc.u32 	%r1015, [%rd166];
	setp.eq.s32 	%p1484, %r4, %r1015;
	@%p1484 bra 	$L__BB2_1897;
	mul.wide.s32 	%rd1348, %r1015, 4;
	add.s64 	%rd1349, %rd10, %rd1348;
	ld.global.nc.f32 	%f7763, [%rd1349];
	add.s64 	%rd1350, %rd9, %rd1348;
	ld.global.nc.f32 	%f7764, [%rd1350];
	add.s64 	%rd1351, %rd8, %rd1348;
	ld.global.nc.f32 	%f7765, [%rd1351];
	sub.f32 	%f4901, %f1, %f7763;
	sub.f32 	%f4902, %f2, %f7764;
	sub.f32 	%f4903, %f3, %f7765;
	mul.f32 	%f7766, %f4903, %f4903;
	fma.rn.f32 	%f7767, %f4902, %f4902, %f7766;
	fma.rn.f32 	%f4904, %f4901, %f4901, %f7767;
	setp.geu.f32 	%p1485, %f4904, %f4;
	setp.leu.f32 	%p1486, %f4904, 0f358637BD;
	or.pred  	%p1487, %p1485, %p1486;
	@%p1487 bra 	$L__BB2_1897;
	sqrt.rn.f32 	%f7768, %f4904;
	add.f32 	%f7769, %f4904, %f6;
	div.rn.f32 	%f7770, %f5, %f7769;
	ld.global.nc.f32 	%f7771, [%rd93];
	mul.wide.s32 	%rd1352, %r1015, 4;
	add.s64 	%rd1353, %rd4, %rd1352;
	ld.global.nc.f32 	%f7772, [%rd1353];
	mul.f32 	%f7773, %f7771, %f7772;
	mul.f32 	%f7774, %f7770, %f7773;
	min.f32 	%f4906, %f7774, %f7;
	abs.f32 	%f7775, %f4906;
	setp.equ.f32 	%p1488, %f7775, 0f7F800000;
	setp.leu.f32 	%p1489, %f7768, 0f00000000;
	or.pred  	%p1490, %p1488, %p1489;
	@%p1490 bra 	$L__BB2_1897;
	div.rn.f32 	%f7776, %f4906, %f7768;
	fma.rn.f32 	%f4907, %f4901, %f7776, %f10272;
	fma.rn.f32 	%f4908, %f4902, %f7776, %f10273;
	fma.rn.f32 	%f4909, %f4903, %f7776, %f10274;
	mov.f32 	%f10272, %f4907;
	mov.f32 	%f10273, %f4908;
	mov.f32 	%f10274, %f4909;
$L__BB2_1897:
	add.s32 	%r1482, %r1012, 1;
	setp.eq.s32 	%p1491, %r1014, 1;
	@%p1491 bra 	$L__BB2_1908;
	ld.global.nc.u32 	%r1017, [%rd166+4];
	setp.eq.s32 	%p1492, %r4, %r1017;
	@%p1492 bra 	$L__BB2_1902;
	mul.wide.s32 	%rd1354, %r1017, 4;
	add.s64 	%rd1355, %rd10, %rd1354;
	ld.global.nc.f32 	%f7777, [%rd1355];
	add.s64 	%rd1356, %rd9, %rd1354;
	ld.global.nc.f32 	%f7778, [%rd1356];
	add.s64 	%rd1357, %rd8, %rd1354;
	ld.global.nc.f32 	%f7779, [%rd1357];
	sub.f32 	%f4913, %f1, %f7777;
	sub.f32 	%f4914, %f2, %f7778;
	sub.f32 	%f4915, %f3, %f7779;
	mul.f32 	%f7780, %f4915, %f4915;
	fma.rn.f32 	%f7781, %f4914, %f4914, %f7780;
	fma.rn.f32 	%f4916, %f4913, %f4913, %f7781;
	setp.geu.f32 	%p1493, %f4916, %f4;
	setp.leu.f32 	%p1494, %f4916, 0f358637BD;
	or.pred  	%p1495, %p1493, %p1494;
	@%p1495 bra 	$L__BB2_1902;
	sqrt.rn.f32 	%f7782, %f4916;
	add.f32 	%f7783, %f4916, %f6;
	div.rn.f32 	%f7784, %f5, %f7783;
	ld.global.nc.f32 	%f7785, [%rd93];
	mul.wide.s32 	%rd1358, %r1017, 4;
	add.s64 	%rd1359, %rd4, %rd1358;
	ld.global.nc.f32 	%f7786, [%rd1359];
	mul.f32 	%f7787, %f7785, %f7786;
	mul.f32 	%f7788, %f7784, %f7787;
	min.f32 	%f4918, %f7788, %f7;
	abs.f32 	%f7789, %f4918;
	setp.equ.f32 	%p1496, %f7789, 0f7F800000;
	setp.leu.f32 	%p1497, %f7782, 0f00000000;
	or.pred  	%p1498, %p1496, %p1497;
	@%p1498 bra 	$L__BB2_1902;
	div.rn.f32 	%f7790, %f4918, %f7782;
	fma.rn.f32 	%f4919, %f4913, %f7790, %f10272;
	fma.rn.f32 	%f4920, %f4914, %f7790, %f10273;
	fma.rn.f32 	%f4921, %f4915, %f7790, %f10274;
	mov.f32 	%f10272, %f4919;
	mov.f32 	%f10273, %f4920;
	mov.f32 	%f10274, %f4921;
$L__BB2_1902:
	add.s32 	%r1482, %r1012, 2;
	setp.eq.s32 	%p1499, %r1014, 2;
	@%p1499 bra 	$L__BB2_1908;
	ld.global.nc.u32 	%r1019, [%rd166+8];
	setp.eq.s32 	%p1500, %r4, %r1019;
	@%p1500 bra 	$L__BB2_1907;
	mul.wide.s32 	%rd1360, %r1019, 4;
	add.s64 	%rd1361, %rd10, %rd1360;
	ld.global.nc.f32 	%f7791, [%rd1361];
	add.s64 	%rd1362, %rd9, %rd1360;
	ld.global.nc.f32 	%f7792, [%rd1362];
	add.s64 	%rd1363, %rd8, %rd1360;
	ld.global.nc.f32 	%f7793, [%rd1363];
	sub.f32 	%f4925, %f1, %f7791;
	sub.f32 	%f4926, %f2, %f7792;
	sub.f32 	%f4927, %f3, %f7793;
	mul.f32 	%f7794, %f4927, %f4927;
	fma.rn.f32 	%f7795, %f4926, %f4926, %f7794;
	fma.rn.f32 	%f4928, %f4925, %f4925, %f7795;
	setp.geu.f32 	%p1501, %f4928, %f4;
	setp.leu.f32 	%p1502, %f4928, 0f358637BD;
	or.pred  	%p1503, %p1501, %p1502;
	@%p1503 bra 	$L__BB2_1907;
	sqrt.rn.f32 	%f7796, %f4928;
	add.f32 	%f7797, %f4928, %f6;
	div.rn.f32 	%f7798, %f5, %f7797;
	ld.global.nc.f32 	%f7799, [%rd93];
	mul.wide.s32 	%rd1364, %r1019, 4;
	add.s64 	%rd1365, %rd4, %rd1364;
	ld.global.nc.f32 	%f7800, [%rd1365];
	mul.f32 	%f7801, %f7799, %f7800;
	mul.f32 	%f7802, %f7798, %f7801;
	min.f32 	%f4930, %f7802, %f7;
	abs.f32 	%f7803, %f4930;
	setp.equ.f32 	%p1504, %f7803, 0f7F800000;
	setp.leu.f32 	%p1505, %f7796, 0f00000000;
	or.pred  	%p1506, %p1504, %p1505;
	@%p1506 bra 	$L__BB2_1907;
	div.rn.f32 	%f7804, %f4930, %f7796;
	fma.rn.f32 	%f4931, %f4925, %f7804, %f10272;
	fma.rn.f32 	%f4932, %f4926, %f7804, %f10273;
	fma.rn.f32 	%f4933, %f4927, %f7804, %f10274;
	mov.f32 	%f10272, %f4931;
	mov.f32 	%f10273, %f4932;
	mov.f32 	%f10274, %f4933;
$L__BB2_1907:
	add.s32 	%r1482, %r1012, 3;
$L__BB2_1908:
	sub.s32 	%r1213, %r1012, %r1013;
	setp.gt.u32 	%p1507, %r1213, -4;
	@%p1507 bra 	$L__BB2_1927;
	sub.s32 	%r1483, %r1482, %r1013;
	add.s64 	%rd167, %rd5, 8;
$L__BB2_1910:
	mul.wide.s32 	%rd1366, %r1482, 4;
	add.s64 	%rd168, %rd167, %rd1366;
	ld.global.nc.u32 	%r1025, [%rd168+-8];
	setp.eq.s32 	%p1508, %r4, %r1025;
	@%p1508 bra 	$L__BB2_1914;
	mul.wide.s32 	%rd1367, %r1025, 4;
	add.s64 	%rd1368, %rd10, %rd1367;
	ld.global.nc.f32 	%f7805, [%rd1368];
	add.s64 	%rd1369, %rd9, %rd1367;
	ld.global.nc.f32 	%f7806, [%rd1369];
	add.s64 	%rd1370, %rd8, %rd1367;
	ld.global.nc.f32 	%f7807, [%rd1370];
	sub.f32 	%f4946, %f1, %f7805;
	sub.f32 	%f4947, %f2, %f7806;
	sub.f32 	%f4948, %f3, %f7807;
	mul.f32 	%f7808, %f4948, %f4948;
	fma.rn.f32 	%f7809, %f4947, %f4947, %f7808;
	fma.rn.f32 	%f4949, %f4946, %f4946, %f7809;
	setp.geu.f32 	%p1509, %f4949, %f4;
	setp.leu.f32 	%p1510, %f4949, 0f358637BD;
	or.pred  	%p1511, %p1509, %p1510;
	@%p1511 bra 	$L__BB2_1914;
	sqrt.rn.f32 	%f7810, %f4949;
	add.f32 	%f7811, %f4949, %f6;
	div.rn.f32 	%f7812, %f5, %f7811;
	ld.global.nc.f32 	%f7813, [%rd93];
	mul.wide.s32 	%rd1371, %r1025, 4;
	add.s64 	%rd1372, %rd4, %rd1371;
	ld.global.nc.f32 	%f7814, [%rd1372];
	mul.f32 	%f7815, %f7813, %f7814;
	mul.f32 	%f7816, %f7812, %f7815;
	min.f32 	%f4951, %f7816, %f7;
	abs.f32 	%f7817, %f4951;
	setp.equ.f32 	%p1512, %f7817, 0f7F800000;
	setp.leu.f32 	%p1513, %f7810, 0f00000000;
	or.pred  	%p1514, %p1512, %p1513;
	@%p1514 bra 	$L__BB2_1914;
	div.rn.f32 	%f7818, %f4951, %f7810;
	fma.rn.f32 	%f10272, %f4946, %f7818, %f10272;
	fma.rn.f32 	%f10273, %f4947, %f7818, %f10273;
	fma.rn.f32 	%f10274, %f4948, %f7818, %f10274;
$L__BB2_1914:
	ld.global.nc.u32 	%r1026, [%rd168+-4];
	setp.eq.s32 	%p1515, %r4, %r1026;
	@%p1515 bra 	$L__BB2_1918;
	mul.wide.s32 	%rd1373, %r1026, 4;
	add.s64 	%rd1374, %rd10, %rd1373;
	ld.global.nc.f32 	%f7819, [%rd1374];
	add.s64 	%rd1375, %rd9, %rd1373;
	ld.global.nc.f32 	%f7820, [%rd1375];
	add.s64 	%rd1376, %rd8, %rd1373;
	ld.global.nc.f32 	%f7821, [%rd1376];
	sub.f32 	%f4958, %f1, %f7819;
	sub.f32 	%f4959, %f2, %f7820;
	sub.f32 	%f4960, %f3, %f7821;
	mul.f32 	%f7822, %f4960, %f4960;
	fma.rn.f32 	%f7823, %f4959, %f4959, %f7822;
	fma.rn.f32 	%f4961, %f4958, %f4958, %f7823;
	setp.geu.f32 	%p1516, %f4961, %f4;
	setp.leu.f32 	%p1517, %f4961, 0f358637BD;
	or.pred  	%p1518, %p1516, %p1517;
	@%p1518 bra 	$L__BB2_1918;
	sqrt.rn.f32 	%f7824, %f4961;
	add.f32 	%f7825, %f4961, %f6;
	div.rn.f32 	%f7826, %f5, %f7825;
	ld.global.nc.f32 	%f7827, [%rd93];
	mul.wide.s32 	%rd1377, %r1026, 4;
	add.s64 	%rd1378, %rd4, %rd1377;
	ld.global.nc.f32 	%f7828, [%rd1378];
	mul.f32 	%f7829, %f7827, %f7828;
	mul.f32 	%f7830, %f7826, %f7829;
	min.f32 	%f4963, %f7830, %f7;
	abs.f32 	%f7831, %f4963;
	setp.equ.f32 	%p1519, %f7831, 0f7F800000;
	setp.leu.f32 	%p1520, %f7824, 0f00000000;
	or.pred  	%p1521, %p1519, %p1520;
	@%p1521 bra 	$L__BB2_1918;
	div.rn.f32 	%f7832, %f4963, %f7824;
	fma.rn.f32 	%f10272, %f4958, %f7832, %f10272;
	fma.rn.f32 	%f10273, %f4959, %f7832, %f10273;
	fma.rn.f32 	%f10274, %f4960, %f7832, %f10274;
$L__BB2_1918:
	ld.global.nc.u32 	%r1027, [%rd168];
	setp.eq.s32 	%p1522, %r4, %r1027;
	@%p1522 bra 	$L__BB2_1922;
	mul.wide.s32 	%rd1379, %r1027, 4;
	add.s64 	%rd1380, %rd10, %rd1379;
	ld.global.nc.f32 	%f7833, [%rd1380];
	add.s64 	%rd1381, %rd9, %rd1379;
	ld.global.nc.f32 	%f7834, [%rd1381];
	add.s64 	%rd1382, %rd8, %rd1379;
	ld.global.nc.f32 	%f7835, [%rd1382];
	sub.f32 	%f4970, %f1, %f7833;
	sub.f32 	%f4971, %f2, %f7834;
	sub.f32 	%f4972, %f3, %f7835;
	mul.f32 	%f7836, %f4972, %f4972;
	fma.rn.f32 	%f7837, %f4971, %f4971, %f7836;
	fma.rn.f32 	%f4973, %f4970, %f4970, %f7837;
	setp.geu.f32 	%p1523, %f4973, %f4;
	setp.leu.f32 	%p1524, %f4973, 0f358637BD;
	or.pred  	%p1525, %p1523, %p1524;
	@%p1525 bra 	$L__BB2_1922;
	sqrt.rn.f32 	%f7838, %f4973;
	add.f32 	%f7839, %f4973, %f6;
	div.rn.f32 	%f7840, %f5, %f7839;
	ld.global.nc.f32 	%f7841, [%rd93];
	mul.wide.s32 	%rd1383, %r1027, 4;
	add.s64 	%rd1384, %rd4, %rd1383;
	ld.global.nc.f32 	%f7842, [%rd1384];
	mul.f32 	%f7843, %f7841, %f7842;
	mul.f32 	%f7844, %f7840, %f7843;
	min.f32 	%f4975, %f7844, %f7;
	abs.f32 	%f7845, %f4975;
	setp.equ.f32 	%p1526, %f7845, 0f7F800000;
	setp.leu.f32 	%p1527, %f7838, 0f00000000;
	or.pred  	%p1528, %p1526, %p1527;
	@%p1528 bra 	$L__BB2_1922;
	div.rn.f32 	%f7846, %f4975, %f7838;
	fma.rn.f32 	%f10272, %f4970, %f7846, %f10272;
	fma.rn.f32 	%f10273, %f4971, %f7846, %f10273;
	fma.rn.f32 	%f10274, %f4972, %f7846, %f10274;
$L__BB2_1922:
	ld.global.nc.u32 	%r1028, [%rd168+4];
	setp.eq.s32 	%p1529, %r4, %r1028;
	@%p1529 bra 	$L__BB2_1926;
	mul.wide.s32 	%rd1385, %r1028, 4;
	add.s64 	%rd1386, %rd10, %rd1385;
	ld.global.nc.f32 	%f7847, [%rd1386];
	add.s64 	%rd1387, %rd9, %rd1385;
	ld.global.nc.f32 	%f7848, [%rd1387];
	add.s64 	%rd1388, %rd8, %rd1385;
	ld.global.nc.f32 	%f7849, [%rd1388];
	sub.f32 	%f4982, %f1, %f7847;
	sub.f32 	%f4983, %f2, %f7848;
	sub.f32 	%f4984, %f3, %f7849;
	mul.f32 	%f7850, %f4984, %f4984;
	fma.rn.f32 	%f7851, %f4983, %f4983, %f7850;
	fma.rn.f32 	%f4985, %f4982, %f4982, %f7851;
	setp.geu.f32 	%p1530, %f4985, %f4;
	setp.leu.f32 	%p1531, %f4985, 0f358637BD;
	or.pred  	%p1532, %p1530, %p1531;
	@%p1532 bra 	$L__BB2_1926;
	sqrt.rn.f32 	%f7852, %f4985;
	add.f32 	%f7853, %f4985, %f6;
	div.rn.f32 	%f7854, %f5, %f7853;
	ld.global.nc.f32 	%f7855, [%rd93];
	mul.wide.s32 	%rd1389, %r1028, 4;
	add.s64 	%rd1390, %rd4, %rd1389;
	ld.global.nc.f32 	%f7856, [%rd1390];
	mul.f32 	%f7857, %f7855, %f7856;
	mul.f32 	%f7858, %f7854, %f7857;
	min.f32 	%f4987, %f7858, %f7;
	abs.f32 	%f7859, %f4987;
	setp.equ.f32 	%p1533, %f7859, 0f7F800000;
	setp.leu.f32 	%p1534, %f7852, 0f00000000;
	or.pred  	%p1535, %p1533, %p1534;
	@%p1535 bra 	$L__BB2_1926;
	div.rn.f32 	%f7860, %f4987, %f7852;
	fma.rn.f32 	%f10272, %f4982, %f7860, %f10272;
	fma.rn.f32 	%f10273, %f4983, %f7860, %f10273;
	fma.rn.f32 	%f10274, %f4984, %f7860, %f10274;
$L__BB2_1926:
	add.s32 	%r1482, %r1482, 4;
	add.s32 	%r1483, %r1483, 4;
	setp.ne.s32 	%p1536, %r1483, 0;
	@%p1536 bra 	$L__BB2_1910;
$L__BB2_1927:
	and.pred  	%p1537, %p24, %p26;
	not.pred 	%p1538, %p1537;
	@%p1538 bra 	$L__BB2_1964;
	add.s32 	%r1214, %r5, %r1011;
	mul.wide.s32 	%rd1391, %r1214, 4;
	add.s64 	%rd1392, %rd7, %rd1391;
	ld.global.nc.u32 	%r1031, [%rd1392];
	add.s64 	%rd1393, %rd6, %rd1391;
	ld.global.nc.u32 	%r1032, [%rd1393];
	setp.ge.s32 	%p1539, %r1031, %r1032;
	@%p1539 bra 	$L__BB2_1964;
	sub.s32 	%r1215, %r1032, %r1031;
	and.b32  	%r1033, %r1215, 3;
	setp.eq.s32 	%p1540, %r1033, 0;
	mov.u32 	%r1485, %r1031;
	@%p1540 bra 	$L__BB2_1945;
	mul.wide.s32 	%rd1394, %r1031, 4;
	add.s64 	%rd169, %rd5, %rd1394;
	ld.global.nc.u32 	%r1034, [%rd169];
	setp.eq.s32 	%p1541, %r4, %r1034;
	@%p1541 bra 	$L__BB2_1934;
	mul.wide.s32 	%rd1395, %r1034, 4;
	add.s64 	%rd1396, %rd10, %rd1395;
	ld.global.nc.f32 	%f7862, [%rd1396];
	add.s64 	%rd1397, %rd9, %rd1395;
	ld.global.nc.f32 	%f7863, [%rd1397];
	add.s64 	%rd1398, %rd8, %rd1395;
	ld.global.nc.f32 	%f7864, [%rd1398];
	sub.f32 	%f4997, %f1, %f7862;
	sub.f32 	%f4998, %f2, %f7863;
	sub.f32 	%f4999, %f3, %f7864;
	mul.f32 	%f7865, %f4999, %f4999;
	fma.rn.f32 	%f7866, %f4998, %f4998, %f7865;
	fma.rn.f32 	%f5000, %f4997, %f4997, %f7866;
	setp.geu.f32 	%p1542, %f5000, %f4;
	setp.leu.f32 	%p1543, %f5000, 0f358637BD;
	or.pred  	%p1544, %p1542, %p1543;
	@%p1544 bra 	$L__BB2_1934;
	sqrt.rn.f32 	%f7867, %f5000;
	add.f32 	%f7868, %f5000, %f6;
	div.rn.f32 	%f7869, %f5, %f7868;
	ld.global.nc.f32 	%f7870, [%rd93];
	mul.wide.s32 	%rd1399, %r1034, 4;
	add.s64 	%rd1400, %rd4, %rd1399;
	ld.global.nc.f32 	%f7871, [%rd1400];
	mul.f32 	%f7872, %f7870, %f7871;
	mul.f32 	%f7873, %f7869, %f7872;
	min.f32 	%f5002, %f7873, %f7;
	abs.f32 	%f7874, %f5002;
	setp.equ.f32 	%p1545, %f7874, 0f7F800000;
	setp.leu.f32 	%p1546, %f7867, 0f00000000;
	or.pred  	%p1547, %p1545, %p1546;
	@%p1547 bra 	$L__BB2_1934;
	div.rn.f32 	%f7875, %f5002, %f7867;
	fma.rn.f32 	%f5003, %f4997, %f7875, %f10272;
	fma.rn.f32 	%f5004, %f4998, %f7875, %f10273;
	fma.rn.f32 	%f5005, %f4999, %f7875, %f10274;
	mov.f32 	%f10272, %f5003;
	mov.f32 	%f10273, %f5004;
	mov.f32 	%f10274, %f5005;
$L__BB2_1934:
	add.s32 	%r1485, %r1031, 1;
	setp.eq.s32 	%p1548, %r1033, 1;
	@%p1548 bra 	$L__BB2_1945;
	ld.global.nc.u32 	%r1036, [%rd169+4];
	setp.eq.s32 	%p1549, %r4, %r1036;
	@%p1549 bra 	$L__BB2_1939;
	mul.wide.s32 	%rd1401, %r1036, 4;
	add.s64 	%rd1402, %rd10, %rd1401;
	ld.global.nc.f32 	%f7876, [%rd1402];
	add.s64 	%rd1403, %rd9, %rd1401;
	ld.global.nc.f32 	%f7877, [%rd1403];
	add.s64 	%rd1404, %rd8, %rd1401;
	ld.global.nc.f32 	%f7878, [%rd1404];
	sub.f32 	%f5009, %f1, %f7876;
	sub.f32 	%f5010, %f2, %f7877;
	sub.f32 	%f5011, %f3, %f7878;
	mul.f32 	%f7879, %f5011, %f5011;
	fma.rn.f32 	%f7880, %f5010, %f5010, %f7879;
	fma.rn.f32 	%f5012, %f5009, %f5009, %f7880;
	setp.geu.f32 	%p1550, %f5012, %f4;
	setp.leu.f32 	%p1551, %f5012, 0f358637BD;
	or.pred  	%p1552, %p1550, %p1551;
	@%p1552 bra 	$L__BB2_1939;
	sqrt.rn.f32 	%f7881, %f5012;
	add.f32 	%f7882, %f5012, %f6;
	div.rn.f32 	%f7883, %f5, %f7882;
	ld.global.nc.f32 	%f7884, [%rd93];
	mul.wide.s32 	%rd1405, %r1036, 4;
	add.s64 	%rd1406, %rd4, %rd1405;
	ld.global.nc.f32 	%f7885, [%rd1406];
	mul.f32 	%f7886, %f7884, %f7885;
	mul.f32 	%f7887, %f7883, %f7886;
	min.f32 	%f5014, %f7887, %f7;
	abs.f32 	%f7888, %f5014;
	setp.equ.f32 	%p1553, %f7888, 0f7F800000;
	setp.leu.f32 	%p1554, %f7881, 0f00000000;
	or.pred  	%p1555, %p1553, %p1554;
	@%p1555 bra 	$L__BB2_1939;
	div.rn.f32 	%f7889, %f5014, %f7881;
	fma.rn.f32 	%f5015, %f5009, %f7889, %f10272;
	fma.rn.f32 	%f5016, %f5010, %f7889, %f10273;
	fma.rn.f32 	%f5017, %f5011, %f7889, %f10274;
	mov.f32 	%f10272, %f5015;
	mov.f32 	%f10273, %f5016;
	mov.f32 	%f10274, %f5017;
$L__BB2_1939:
	add.s32 	%r1485, %r1031, 2;
	setp.eq.s32 	%p1556, %r1033, 2;
	@%p1556 bra 	$L__BB2_1945;
	ld.global.nc.u32 	%r1038, [%rd169+8];
	setp.eq.s32 	%p1557, %r4, %r1038;
	@%p1557 bra 	$L__BB2_1944;
	mul.wide.s32 	%rd1407, %r1038, 4;
	add.s64 	%rd1408, %rd10, %rd1407;
	ld.global.nc.f32 	%f7890, [%rd1408];
	add.s64 	%rd1409, %rd9, %rd1407;
	ld.global.nc.f32 	%f7891, [%rd1409];
	add.s64 	%rd1410, %rd8, %rd1407;
	ld.global.nc.f32 	%f7892, [%rd1410];
	sub.f32 	%f5021, %f1, %f7890;
	sub.f32 	%f5022, %f2, %f7891;
	sub.f32 	%f5023, %f3, %f7892;
	mul.f32 	%f7893, %f5023, %f5023;
	fma.rn.f32 	%f7894, %f5022, %f5022, %f7893;
	fma.rn.f32 	%f5024, %f5021, %f5021, %f7894;
	setp.geu.f32 	%p1558, %f5024, %f4;
	setp.leu.f32 	%p1559, %f5024, 0f358637BD;
	or.pred  	%p1560, %p1558, %p1559;
	@%p1560 bra 	$L__BB2_1944;
	sqrt.rn.f32 	%f7895, %f5024;
	add.f32 	%f7896, %f5024, %f6;
	div.rn.f32 	%f7897, %f5, %f7896;
	ld.global.nc.f32 	%f7898, [%rd93];
	mul.wide.s32 	%rd1411, %r1038, 4;
	add.s64 	%rd1412, %rd4, %rd1411;
	ld.global.nc.f32 	%f7899, [%rd1412];
	mul.f32 	%f7900, %f7898, %f7899;
	mul.f32 	%f7901, %f7897, %f7900;
	min.f32 	%f5026, %f7901, %f7;
	abs.f32 	%f7902, %f5026;
	setp.equ.f32 	%p1561, %f7902, 0f7F800000;
	setp.leu.f32 	%p1562, %f7895, 0f00000000;
	or.pred  	%p1563, %p1561, %p1562;
	@%p1563 bra 	$L__BB2_1944;
	div.rn.f32 	%f7903, %f5026, %f7895;
	fma.rn.f32 	%f5027, %f5021, %f7903, %f10272;
	fma.rn.f32 	%f5028, %f5022, %f7903, %f10273;
	fma.rn.f32 	%f5029, %f5023, %f7903, %f10274;
	mov.f32 	%f10272, %f5027;
	mov.f32 	%f10273, %f5028;
	mov.f32 	%f10274, %f5029;
$L__BB2_1944:
	add.s32 	%r1485, %r1031, 3;
$L__BB2_1945:
	sub.s32 	%r1216, %r1031, %r1032;
	setp.gt.u32 	%p1564, %r1216, -4;
	@%p1564 bra 	$L__BB2_1964;
	sub.s32 	%r1486, %r1485, %r1032;
	add.s64 	%rd170, %rd5, 8;
$L__BB2_1947:
	mul.wide.s32 	%rd1413, %r1485, 4;
	add.s64 	%rd171, %rd170, %rd1413;
	ld.global.nc.u32 	%r1044, [%rd171+-8];
	setp.eq.s32 	%p1565, %r4, %r1044;
	@%p1565 bra 	$L__BB2_1951;
	mul.wide.s32 	%rd1414, %r1044, 4;
	add.s64 	%rd1415, %rd10, %rd1414;
	ld.global.nc.f32 	%f7904, [%rd1415];
	add.s64 	%rd1416, %rd9, %rd1414;
	ld.global.nc.f32 	%f7905, [%rd1416];
	add.s64 	%rd1417, %rd8, %rd1414;
	ld.global.nc.f32 	%f7906, [%rd1417];
	sub.f32 	%f5042, %f1, %f7904;
	sub.f32 	%f5043, %f2, %f7905;
	sub.f32 	%f5044, %f3, %f7906;
	mul.f32 	%f7907, %f5044, %f5044;
	fma.rn.f32 	%f7908, %f5043, %f5043, %f7907;
	fma.rn.f32 	%f5045, %f5042, %f5042, %f7908;
	setp.geu.f32 	%p1566, %f5045, %f4;
	setp.leu.f32 	%p1567, %f5045, 0f358637BD;
	or.pred  	%p1568, %p1566, %p1567;
	@%p1568 bra 	$L__BB2_1951;
	sqrt.rn.f32 	%f7909, %f5045;
	add.f32 	%f7910, %f5045, %f6;
	div.rn.f32 	%f7911, %f5, %f7910;
	ld.global.nc.f32 	%f7912, [%rd93];
	mul.wide.s32 	%rd1418, %r1044, 4;
	add.s64 	%rd1419, %rd4, %rd1418;
	ld.global.nc.f32 	%f7913, [%rd1419];
	mul.f32 	%f7914, %f7912, %f7913;
	mul.f32 	%f7915, %f7911, %f7914;
	min.f32 	%f5047, %f7915, %f7;
	abs.f32 	%f7916, %f5047;
	setp.equ.f32 	%p1569, %f7916, 0f7F800000;
	setp.leu.f32 	%p1570, %f7909, 0f00000000;
	or.pred  	%p1571, %p1569, %p1570;
	@%p1571 bra 	$L__BB2_1951;
	div.rn.f32 	%f7917, %f5047, %f7909;
	fma.rn.f32 	%f10272, %f5042, %f7917, %f10272;
	fma.rn.f32 	%f10273, %f5043, %f7917, %f10273;
	fma.rn.f32 	%f10274, %f5044, %f7917, %f10274;
$L__BB2_1951:
	ld.global.nc.u32 	%r1045, [%rd171+-4];
	setp.eq.s32 	%p1572, %r4, %r1045;
	@%p1572 bra 	$L__BB2_1955;
	mul.wide.s32 	%rd1420, %r1045, 4;
	add.s64 	%rd1421, %rd10, %rd1420;
	ld.global.nc.f32 	%f7918, [%rd1421];
	add.s64 	%rd1422, %rd9, %rd1420;
	ld.global.nc.f32 	%f7919, [%rd1422];
	add.s64 	%rd1423, %rd8, %rd1420;
	ld.global.nc.f32 	%f7920, [%rd1423];
	sub.f32 	%f5054, %f1, %f7918;
	sub.f32 	%f5055, %f2, %f7919;
	sub.f32 	%f5056, %f3, %f7920;
	mul.f32 	%f7921, %f5056, %f5056;
	fma.rn.f32 	%f7922, %f5055, %f5055, %f7921;
	fma.rn.f32 	%f5057, %f5054, %f5054, %f7922;
	setp.geu.f32 	%p1573, %f5057, %f4;
	setp.leu.f32 	%p1574, %f5057, 0f358637BD;
	or.pred  	%p1575, %p1573, %p1574;
	@%p1575 bra 	$L__BB2_1955;
	sqrt.rn.f32 	%f7923, %f5057;
	add.f32 	%f7924, %f5057, %f6;
	div.rn.f32 	%f7925, %f5, %f7924;
	ld.global.nc.f32 	%f7926, [%rd93];
	mul.wide.s32 	%rd1424, %r1045, 4;
	add.s64 	%rd1425, %rd4, %rd1424;
	ld.global.nc.f32 	%f7927, [%rd1425];
	mul.f32 	%f7928, %f7926, %f7927;
	mul.f32 	%f7929, %f7925, %f7928;
	min.f32 	%f5059, %f7929, %f7;
	abs.f32 	%f7930, %f5059;
	setp.equ.f32 	%p1576, %f7930, 0f7F800000;
	setp.leu.f32 	%p1577, %f7923, 0f00000000;
	or.pred  	%p1578, %p1576, %p1577;
	@%p1578 bra 	$L__BB2_1955;
	div.rn.f32 	%f7931, %f5059, %f7923;
	fma.rn.f32 	%f10272, %f5054, %f7931, %f10272;
	fma.rn.f32 	%f10273, %f5055, %f7931, %f10273;
	fma.rn.f32 	%f10274, %f5056, %f7931, %f10274;
$L__BB2_1955:
	ld.global.nc.u32 	%r1046, [%rd171];
	setp.eq.s32 	%p1579, %r4, %r1046;
	@%p1579 bra 	$L__BB2_1959;
	mul.wide.s32 	%rd1426, %r1046, 4;
	add.s64 	%rd1427, %rd10, %rd1426;
	ld.global.nc.f32 	%f7932, [%rd1427];
	add.s64 	%rd1428, %rd9, %rd1426;
	ld.global.nc.f32 	%f7933, [%rd1428];
	add.s64 	%rd1429, %rd8, %rd1426;
	ld.global.nc.f32 	%f7934, [%rd1429];
	sub.f32 	%f5066, %f1, %f7932;
	sub.f32 	%f5067, %f2, %f7933;
	sub.f32 	%f5068, %f3, %f7934;
	mul.f32 	%f7935, %f5068, %f5068;
	fma.rn.f32 	%f7936, %f5067, %f5067, %f7935;
	fma.rn.f32 	%f5069, %f5066, %f5066, %f7936;
	setp.geu.f32 	%p1580, %f5069, %f4;
	setp.leu.f32 	%p1581, %f5069, 0f358637BD;
	or.pred  	%p1582, %p1580, %p1581;
	@%p1582 bra 	$L__BB2_1959;
	sqrt.rn.f32 	%f7937, %f5069;
	add.f32 	%f7938, %f5069, %f6;
	div.rn.f32 	%f7939, %f5, %f7938;
	ld.global.nc.f32 	%f7940, [%rd93];
	mul.wide.s32 	%rd1430, %r1046, 4;
	add.s64 	%rd1431, %rd4, %rd1430;
	ld.global.nc.f32 	%f7941, [%rd1431];
	mul.f32 	%f7942, %f7940, %f7941;
	mul.f32 	%f7943, %f7939, %f7942;
	min.f32 	%f5071, %f7943, %f7;
	abs.f32 	%f7944, %f5071;
	setp.equ.f32 	%p1583, %f7944, 0f7F800000;
	setp.leu.f32 	%p1584, %f7937, 0f00000000;
	or.pred  	%p1585, %p1583, %p1584;
	@%p1585 bra 	$L__BB2_1959;
	div.rn.f32 	%f7945, %f5071, %f7937;
	fma.rn.f32 	%f10272, %f5066, %f7945, %f10272;
	fma.rn.f32 	%f10273, %f5067, %f7945, %f10273;
	fma.rn.f32 	%f10274, %f5068, %f7945, %f10274;
$L__BB2_1959:
	ld.global.nc.u32 	%r1047, [%rd171+4];
	setp.eq.s32 	%p1586, %r4, %r1047;
	@%p1586 bra 	$L__BB2_1963;
	mul.wide.s32 	%rd1432, %r1047, 4;
	add.s64 	%rd1433, %rd10, %rd1432;
	ld.global.nc.f32 	%f7946, [%rd1433];
	add.s64 	%rd1434, %rd9, %rd1432;
	ld.global.nc.f32 	%f7947, [%rd1434];
	add.s64 	%rd1435, %rd8, %rd1432;
	ld.global.nc.f32 	%f7948, [%rd1435];
	sub.f32 	%f5078, %f1, %f7946;
	sub.f32 	%f5079, %f2, %f7947;
	sub.f32 	%f5080, %f3, %f7948;
	mul.f32 	%f7949, %f5080, %f5080;
	fma.rn.f32 	%f7950, %f5079, %f5079, %f7949;
	fma.rn.f32 	%f5081, %f5078, %f5078, %f7950;
	setp.geu.f32 	%p1587, %f5081, %f4;
	setp.leu.f32 	%p1588, %f5081, 0f358637BD;
	or.pred  	%p1589, %p1587, %p1588;
	@%p1589 bra 	$L__BB2_1963;
	sqrt.rn.f32 	%f7951, %f5081;
	add.f32 	%f7952, %f5081, %f6;
	div.rn.f32 	%f7953, %f5, %f7952;
	ld.global.nc.f32 	%f7954, [%rd93];
	mul.wide.s32 	%rd1436, %r1047, 4;
	add.s64 	%rd1437, %rd4, %rd1436;
	ld.global.nc.f32 	%f7955, [%rd1437];
	mul.f32 	%f7956, %f7954, %f7955;
	mul.f32 	%f7957, %f7953, %f7956;
	min.f32 	%f5083, %f7957, %f7;
	abs.f32 	%f7958, %f5083;
	setp.equ.f32 	%p1590, %f7958, 0f7F800000;
	setp.leu.f32 	%p1591, %f7951, 0f00000000;
	or.pred  	%p1592, %p1590, %p1591;
	@%p1592 bra 	$L__BB2_1963;
	div.rn.f32 	%f7959, %f5083, %f7951;
	fma.rn.f32 	%f10272, %f5078, %f7959, %f10272;
	fma.rn.f32 	%f10273, %f5079, %f7959, %f10273;
	fma.rn.f32 	%f10274, %f5080, %f7959, %f10274;
$L__BB2_1963:
	add.s32 	%r1485, %r1485, 4;
	add.s32 	%r1486, %r1486, 4;
	setp.ne.s32 	%p1593, %r1486, 0;
	@%p1593 bra 	$L__BB2_1947;
$L__BB2_1964:
	and.pred  	%p1594, %p25, %p26;
	not.pred 	%p1595, %p1594;
	@%p1595 bra 	$L__BB2_2001;
	add.s32 	%r1217, %r582, %r1011;
	mul.wide.s32 	%rd1438, %r1217, 4;
	add.s64 	%rd1439, %rd7, %rd1438;
	ld.global.nc.u32 	%r1050, [%rd1439];
	add.s64 	%rd1440, %rd6, %rd1438;
	ld.global.nc.u32 	%r1051, [%rd1440];
	setp.ge.s32 	%p1596, %r1050, %r1051;
	@%p1596 bra 	$L__BB2_2001;
	sub.s32 	%r1218, %r1051, %r1050;
	and.b32  	%r1052, %r1218, 3;
	setp.eq.s32 	%p1597, %r1052, 0;
	mov.u32 	%r1488, %r1050;
	@%p1597 bra 	$L__BB2_1982;
	mul.wide.s32 	%rd1441, %r1050, 4;
	add.s64 	%rd172, %rd5, %rd1441;
	ld.global.nc.u32 	%r1053, [%rd172];
	setp.eq.s32 	%p1598, %r4, %r1053;
	@%p1598 bra 	$L__BB2_1971;
	mul.wide.s32 	%rd1442, %r1053, 4;
	add.s64 	%rd1443, %rd10, %rd1442;
	ld.global.nc.f32 	%f7961, [%rd1443];
	add.s64 	%rd1444, %rd9, %rd1442;
	ld.global.nc.f32 	%f7962, [%rd1444];
	add.s64 	%rd1445, %rd8, %rd1442;
	ld.global.nc.f32 	%f7963, [%rd1445];
	sub.f32 	%f5093, %f1, %f7961;
	sub.f32 	%f5094, %f2, %f7962;
	sub.f32 	%f5095, %f3, %f7963;
	mul.f32 	%f7964, %f5095, %f5095;
	fma.rn.f32 	%f7965, %f5094, %f5094, %f7964;
	fma.rn.f32 	%f5096, %f5093, %f5093, %f7965;
	setp.geu.f32 	%p1599, %f5096, %f4;
	setp.leu.f32 	%p1600, %f5096, 0f358637BD;
	or.pred  	%p1601, %p1599, %p1600;
	@%p1601 bra 	$L__BB2_1971;
	sqrt.rn.f32 	%f7966, %f5096;
	add.f32 	%f7967, %f5096, %f6;
	div.rn.f32 	%f7968, %f5, %f7967;
	ld.global.nc.f32 	%f7969, [%rd93];
	mul.wide.s32 	%rd1446, %r1053, 4;
	add.s64 	%rd1447, %rd4, %rd1446;
	ld.global.nc.f32 	%f7970, [%rd1447];
	mul.f32 	%f7971, %f7969, %f7970;
	mul.f32 	%f7972, %f7968, %f7971;
	min.f32 	%f5098, %f7972, %f7;
	abs.f32 	%f7973, %f5098;
	setp.equ.f32 	%p1602, %f7973, 0f7F800000;
	setp.leu.f32 	%p1603, %f7966, 0f00000000;
	or.pred  	%p1604, %p1602, %p1603;
	@%p1604 bra 	$L__BB2_1971;
	div.rn.f32 	%f7974, %f5098, %f7966;
	fma.rn.f32 	%f5099, %f5093, %f7974, %f10272;
	fma.rn.f32 	%f5100, %f5094, %f7974, %f10273;
	fma.rn.f32 	%f5101, %f5095, %f7974, %f10274;
	mov.f32 	%f10272, %f5099;
	mov.f32 	%f10273, %f5100;
	mov.f32 	%f10274, %f5101;
$L__BB2_1971:
	add.s32 	%r1488, %r1050, 1;
	setp.eq.s32 	%p1605, %r1052, 1;
	@%p1605 bra 	$L__BB2_1982;
	ld.global.nc.u32 	%r1055, [%rd172+4];
	setp.eq.s32 	%p1606, %r4, %r1055;
	@%p1606 bra 	$L__BB2_1976;
	mul.wide.s32 	%rd1448, %r1055, 4;
	add.s64 	%rd1449, %rd10, %rd1448;
	ld.global.nc.f32 	%f7975, [%rd1449];
	add.s64 	%rd1450, %rd9, %rd1448;
	ld.global.nc.f32 	%f7976, [%rd1450];
	add.s64 	%rd1451, %rd8, %rd1448;
	ld.global.nc.f32 	%f7977, [%rd1451];
	sub.f32 	%f5105, %f1, %f7975;
	sub.f32 	%f5106, %f2, %f7976;
	sub.f32 	%f5107, %f3, %f7977;
	mul.f32 	%f7978, %f5107, %f5107;
	fma.rn.f32 	%f7979, %f5106, %f5106, %f7978;
	fma.rn.f32 	%f5108, %f5105, %f5105, %f7979;
	setp.geu.f32 	%p1607, %f5108, %f4;
	setp.leu.f32 	%p1608, %f5108, 0f358637BD;
	or.pred  	%p1609, %p1607, %p1608;
	@%p1609 bra 	$L__BB2_1976;
	sqrt.rn.f32 	%f7980, %f5108;
	add.f32 	%f7981, %f5108, %f6;
	div.rn.f32 	%f7982, %f5, %f7981;
	ld.global.nc.f32 	%f7983, [%rd93];
	mul.wide.s32 	%rd1452, %r1055, 4;
	add.s64 	%rd1453, %rd4, %rd1452;
	ld.global.nc.f32 	%f7984, [%rd1453];
	mul.f32 	%f7985, %f7983, %f7984;
	mul.f32 	%f7986, %f7982, %f7985;
	min.f32 	%f5110, %f7986, %f7;
	abs.f32 	%f7987, %f5110;
	setp.equ.f32 	%p1610, %f7987, 0f7F800000;
	setp.leu.f32 	%p1611, %f7980, 0f00000000;
	or.pred  	%p1612, %p1610, %p1611;
	@%p1612 bra 	$L__BB2_1976;
	div.rn.f32 	%f7988, %f5110, %f7980;
	fma.rn.f32 	%f5111, %f5105, %f7988, %f10272;
	fma.rn.f32 	%f5112, %f5106, %f7988, %f10273;
	fma.rn.f32 	%f5113, %f5107, %f7988, %f10274;
	mov.f32 	%f10272, %f5111;
	mov.f32 	%f10273, %f5112;
	mov.f32 	%f10274, %f5113;
$L__BB2_1976:
	add.s32 	%r1488, %r1050, 2;
	setp.eq.s32 	%p1613, %r1052, 2;
	@%p1613 bra 	$L__BB2_1982;
	ld.global.nc.u32 	%r1057, [%rd172+8];
	setp.eq.s32 	%p1614, %r4, %r1057;
	@%p1614 bra 	$L__BB2_1981;
	mul.wide.s32 	%rd1454, %r1057, 4;
	add.s64 	%rd1455, %rd10, %rd1454;
	ld.global.nc.f32 	%f7989, [%rd1455];
	add.s64 	%rd1456, %rd9, %rd1454;
	ld.global.nc.f32 	%f7990, [%rd1456];
	add.s64 	%rd1457, %rd8, %rd1454;
	ld.global.nc.f32 	%f7991, [%rd1457];
	sub.f32 	%f5117, %f1, %f7989;
	sub.f32 	%f5118, %f2, %f7990;
	sub.f32 	%f5119, %f3, %f7991;
	mul.f32 	%f7992, %f5119, %f5119;
	fma.rn.f32 	%f7993, %f5118, %f5118, %f7992;
	fma.rn.f32 	%f5120, %f5117, %f5117, %f7993;
	setp.geu.f32 	%p1615, %f5120, %f4;
	setp.leu.f32 	%p1616, %f5120, 0f358637BD;
	or.pred  	%p1617, %p1615, %p1616;
	@%p1617 bra 	$L__BB2_1981;
	sqrt.rn.f32 	%f7994, %f5120;
	add.f32 	%f7995, %f5120, %f6;
	div.rn.f32 	%f7996, %f5, %f7995;
	ld.global.nc.f32 	%f7997, [%rd93];
	add.s64 	%rd1459, %rd4, %rd1454;
	ld.global.nc.f32 	%f7998, [%rd1459];
	mul.f32 	%f7999, %f7997, %f7998;
	mul.f32 	%f8000, %f7996, %f7999;
	min.f32 	%f5122, %f8000, %f7;
	abs.f32 	%f8001, %f5122;
	setp.equ.f32 	%p1618, %f8001, 0f7F800000;
	setp.leu.f32 	%p1619, %f7994, 0f00000000;
	or.pred  	%p1620, %p1618, %p1619;
	@%p1620 bra 	$L__BB2_1981;
	div.rn.f32 	%f8002, %f5122, %f7994;
	fma.rn.f32 	%f5123, %f5117, %f8002, %f10272;
	fma.rn.f32 	%f5124, %f5118, %f8002, %f10273;
	fma.rn.f32 	%f5125, %f5119, %f8002, %f10274;
	mov.f32 	%f10272, %f5123;
	mov.f32 	%f10273, %f5124;
	mov.f32 	%f10274, %f5125;
$L__BB2_1981:
	add.s32 	%r1488, %r1050, 3;
$L__BB2_1982:
	sub.s32 	%r1219, %r1050, %r1051;
	setp.gt.u32 	%p1621, %r1219, -4;
	@%p1621 bra 	$L__BB2_2001;
	sub.s32 	%r1489, %r1488, %r1051;
	add.s64 	%rd173, %rd5, 8;
$L__BB2_1984:
	mul.wide.s32 	%rd1460, %r1488, 4;
	add.s64 	%rd174, %rd173, %rd1460;
	ld.global.nc.u32 	%r1063, [%rd174+-8];
	setp.eq.s32 	%p1622, %r4, %r1063;
	@%p1622 bra 	$L__BB2_1988;
	mul.wide.s32 	%rd1461, %r1063, 4;
	add.s64 	%rd1462, %rd10, %rd1461;
	ld.global.nc.f32 	%f8003, [%rd1462];
	add.s64 	%rd1463, %rd9, %rd1461;
	ld.global.nc.f32 	%f8004, [%rd1463];
	add.s64 	%rd1464, %rd8, %rd1461;
	ld.global.nc.f32 	%f8005, [%rd1464];
	sub.f32 	%f5138, %f1, %f8003;
	sub.f32 	%f5139, %f2, %f8004;
	sub.f32 	%f5140, %f3, %f8005;
	mul.f32 	%f8006, %f5140, %f5140;
	fma.rn.f32 	%f8007, %f5139, %f5139, %f8006;
	fma.rn.f32 	%f5141, %f5138, %f5138, %f8007;
	setp.geu.f32 	%p1623, %f5141, %f4;
	setp.leu.f32 	%p1624, %f5141, 0f358637BD;
	or.pred  	%p1625, %p1623, %p1624;
	@%p1625 bra 	$L__BB2_1988;
	sqrt.rn.f32 	%f8008, %f5141;
	add.f32 	%f8009, %f5141, %f6;
	div.rn.f32 	%f8010, %f5, %f8009;
	ld.global.nc.f32 	%f8011, [%rd93];
	mul.wide.s32 	%rd1465, %r1063, 4;
	add.s64 	%rd1466, %rd4, %rd1465;
	ld.global.nc.f32 	%f8012, [%rd1466];
	mul.f32 	%f8013, %f8011, %f8012;
	mul.f32 	%f8014, %f8010, %f8013;
	min.f32 	%f5143, %f8014, %f7;
	abs.f32 	%f8015, %f5143;
	setp.equ.f32 	%p1626, %f8015, 0f7F800000;
	setp.leu.f32 	%p1627, %f8008, 0f00000000;
	or.pred  	%p1628, %p1626, %p1627;
	@%p1628 bra 	$L__BB2_1988;
	div.rn.f32 	%f8016, %f5143, %f8008;
	fma.rn.f32 	%f10272, %f5138, %f8016, %f10272;
	fma.rn.f32 	%f10273, %f5139, %f8016, %f10273;
	fma.rn.f32 	%f10274, %f5140, %f8016, %f10274;
$L__BB2_1988:
	ld.global.nc.u32 	%r1064, [%rd174+-4];
	setp.eq.s32 	%p1629, %r4, %r1064;
	@%p1629 bra 	$L__BB2_1992;
	mul.wide.s32 	%rd1467, %r1064, 4;
	add.s64 	%rd1468, %rd10, %rd1467;
	ld.global.nc.f32 	%f8017, [%rd1468];
	add.s64 	%rd1469, %rd9, %rd1467;
	ld.global.nc.f32 	%f8018, [%rd1469];
	add.s64 	%rd1470, %rd8, %rd1467;
	ld.global.nc.f32 	%f8019, [%rd1470];
	sub.f32 	%f5150, %f1, %f8017;
	sub.f32 	%f5151, %f2, %f8018;
	sub.f32 	%f5152, %f3, %f8019;
	mul.f32 	%f8020, %f5152, %f5152;
	fma.rn.f32 	%f8021, %f5151, %f5151, %f8020;
	fma.rn.f32 	%f5153, %f5150, %f5150, %f8021;
	setp.geu.f32 	%p1630, %f5153, %f4;
	setp.leu.f32 	%p1631, %f5153, 0f358637BD;
	or.pred  	%p1632, %p1630, %p1631;
	@%p1632 bra 	$L__BB2_1992;
	sqrt.rn.f32 	%f8022, %f5153;
	add.f32 	%f8023, %f5153, %f6;
	div.rn.f32 	%f8024, %f5, %f8023;
	ld.global.nc.f32 	%f8025, [%rd93];
	mul.wide.s32 	%rd1471, %r1064, 4;
	add.s64 	%rd1472, %rd4, %rd1471;
	ld.global.nc.f32 	%f8026, [%rd1472];
	mul.f32 	%f8027, %f8025, %f8026;
	mul.f32 	%f8028, %f8024, %f8027;
	min.f32 	%f5155, %f8028, %f7;
	abs.f32 	%f8029, %f5155;
	setp.equ.f32 	%p1633, %f8029, 0f7F800000;
	setp.leu.f32 	%p1634, %f8022, 0f00000000;
	or.pred  	%p1635, %p1633, %p1634;
	@%p1635 bra 	$L__BB2_1992;
	div.rn.f32 	%f8030, %f5155, %f8022;
	fma.rn.f32 	%f10272, %f5150, %f8030, %f10272;
	fma.rn.f32 	%f10273, %f5151, %f8030, %f10273;
	fma.rn.f32 	%f10274, %f5152, %f8030, %f10274;
$L__BB2_1992:
	ld.global.nc.u32 	%r1065, [%rd174];
	setp.eq.s32 	%p1636, %r4, %r1065;
	@%p1636 bra 	$L__BB2_1996;
	mul.wide.s32 	%rd1473, %r1065, 4;
	add.s64 	%rd1474, %rd10, %rd1473;
	ld.global.nc.f32 	%f8031, [%rd1474];
	add.s64 	%rd1475, %rd9, %rd1473;
	ld.global.nc.f32 	%f8032, [%rd1475];
	add.s64 	%rd1476, %rd8, %rd1473;
	ld.global.nc.f32 	%f8033, [%rd1476];
	sub.f32 	%f5162, %f1, %f8031;
	sub.f32 	%f5163, %f2, %f8032;
	sub.f32 	%f5164, %f3, %f8033;
	mul.f32 	%f8034, %f5164, %f5164;
	fma.rn.f32 	%f8035, %f5163, %f5163, %f8034;
	fma.rn.f32 	%f5165, %f5162, %f5162, %f8035;
	setp.geu.f32 	%p1637, %f5165, %f4;
	setp.leu.f32 	%p1638, %f5165, 0f358637BD;
	or.pred  	%p1639, %p1637, %p1638;
	@%p1639 bra 	$L__BB2_1996;
	sqrt.rn.f32 	%f8036, %f5165;
	add.f32 	%f8037, %f5165, %f6;
	div.rn.f32 	%f8038, %f5, %f8037;
	ld.global.nc.f32 	%f8039, [%rd93];
	mul.wide.s32 	%rd1477, %r1065, 4;
	add.s64 	%rd1478, %rd4, %rd1477;
	ld.global.nc.f32 	%f8040, [%rd1478];
	mul.f32 	%f8041, %f8039, %f8040;
	mul.f32 	%f8042, %f8038, %f8041;
	min.f32 	%f5167, %f8042, %f7;
	abs.f32 	%f8043, %f5167;
	setp.equ.f32 	%p1640, %f8043, 0f7F800000;
	setp.leu.f32 	%p1641, %f8036, 0f00000000;
	or.pred  	%p1642, %p1640, %p1641;
	@%p1642 bra 	$L__BB2_1996;
	div.rn.f32 	%f8044, %f5167, %f8036;
	fma.rn.f32 	%f10272, %f5162, %f8044, %f10272;
	fma.rn.f32 	%f10273, %f5163, %f8044, %f10273;
	fma.rn.f32 	%f10274, %f5164, %f8044, %f10274;
$L__BB2_1996:
	ld.global.nc.u32 	%r1066, [%rd174+4];
	setp.eq.s32 	%p1643, %r4, %r1066;
	@%p1643 bra 	$L__BB2_2000;
	mul.wide.s32 	%rd1479, %r1066, 4;
	add.s64 	%rd1480, %rd10, %rd1479;
	ld.global.nc.f32 	%f8045, [%rd1480];
	add.s64 	%rd1481, %rd9, %rd1479;
	ld.global.nc.f32 	%f8046, [%rd1481];
	add.s64 	%rd1482, %rd8, %rd1479;
	ld.global.nc.f32 	%f8047, [%rd1482];
	sub.f32 	%f5174, %f1, %f8045;
	sub.f32 	%f5175, %f2, %f8046;
	sub.f32 	%f5176, %f3, %f8047;
	mul.f32 	%f8048, %f5176, %f5176;
	fma.rn.f32 	%f8049, %f5175, %f5175, %f8048;
	fma.rn.f32 	%f5177, %f5174, %f5174, %f8049;
	setp.geu.f32 	%p1644, %f5177, %f4;
	setp.leu.f32 	%p1645, %f5177, 0f358637BD;
	or.pred  	%p1646, %p1644, %p1645;
	@%p1646 bra 	$L__BB2_2000;
	sqrt.rn.f32 	%f8050, %f5177;
	add.f32 	%f8051, %f5177, %f6;
	div.rn.f32 	%f8052, %f5, %f8051;
	ld.global.nc.f32 	%f8053, [%rd93];
	add.s64 	%rd1484, %rd4, %rd1479;
	ld.global.nc.f32 	%f8054, [%rd1484];
	mul.f32 	%f8055, %f8053, %f8054;
	mul.f32 	%f8056, %f8052, %f8055;
	min.f32 	%f5179, %f8056, %f7;
	abs.f32 	%f8057, %f5179;
	setp.equ.f32 	%p1647, %f8057, 0f7F800000;
	setp.leu.f32 	%p1648, %f8050, 0f00000000;
	or.pred  	%p1649, %p1647, %p1648;
	@%p1649 bra 	$L__BB2_2000;
	div.rn.f32 	%f8058, %f5179, %f8050;
	fma.rn.f32 	%f10272, %f5174, %f8058, %f10272;
	fma.rn.f32 	%f10273, %f5175, %f8058, %f10273;
	fma.rn.f32 	%f10274, %f5176, %f8058, %f10274;
$L__BB2_2000:
	add.s32 	%r1488, %r1488, 4;
	add.s32 	%r1489, %r1489, 4;
	setp.ne.s32 	%p1650, %r1489, 0;
	@%p1650 bra 	$L__BB2_1984;
$L__BB2_2001:
	ld.const.u32 	%r1069, [c_params+52];
	and.b32  	%r1310, %r1069, 2;
	setp.eq.s32 	%p3265, %r1310, 0;
	@%p3265 bra 	$L__BB2_2038;
	ld.param.u64 	%rd2465, [force_pass_kernel_param_15];
	ld.param.u64 	%rd2464, [force_pass_kernel_param_11];
	cvta.to.global.u64 	%rd2376, %rd2464;
	mul.wide.s32 	%rd2377, %r4, 4;
	add.s64 	%rd2378, %rd2376, %rd2377;
	ld.global.nc.u32 	%r1070, [%rd2378];
	ld.global.nc.u32 	%r1071, [%rd2378+4];
	setp.ne.s64 	%p3266, %rd2465, 0;
	shr.u32 	%r1311, %r1069, 6;
	and.b32  	%r1312, %r1311, 1;
	setp.eq.b32 	%p3267, %r1312, 1;
	and.pred  	%p27, %p3266, %p3267;
	mov.f32 	%f12030, 0f00000000;
	not.pred 	%p3268, %p27;
	@%p3268 bra 	$L__BB2_2004;
	add.s64 	%rd2380, %rd3, %rd2377;
	ld.global.nc.f32 	%f12030, [%rd2380];
$L__BB2_2004:
	setp.ge.s32 	%p3269, %r1070, %r1071;
	@%p3269 bra 	$L__BB2_2038;
	ld.const.f32 	%f5191, [c_params+20];
	abs.f32 	%f5192, %f12030;
	ld.const.f32 	%f5193, [c_params+132];
	ld.const.f32 	%f5194, [c_params+84];
	ld.const.f32 	%f5195, [c_params+16];
	@%p3268 bra 	$L__BB2_2022;
	sub.s32 	%r1320, %r1071, %r1070;
	and.b32  	%r1072, %r1320, 3;
	setp.eq.s32 	%p3280, %r1072, 0;
	mov.u32 	%r1493, %r1070;
	@%p3280 bra 	$L__BB2_2011;
	neg.s32 	%r1491, %r1072;
	mov.u32 	%r1493, %r1070;
$L__BB2_2008:
	.pragma "nounroll";
	mul.wide.s32 	%rd175, %r1493, 4;
	add.s64 	%rd2404, %rd2, %rd175;
	ld.global.nc.u32 	%r1076, [%rd2404];
	mul.wide.s32 	%rd2405, %r1076, 4;
	add.s64 	%rd2406, %rd10, %rd2405;
	ld.global.nc.f32 	%f10040, [%rd2406];
	add.s64 	%rd2407, %rd9, %rd2405;
	ld.global.nc.f32 	%f10041, [%rd2407];
	add.s64 	%rd2408, %rd8, %rd2405;
	ld.global.nc.f32 	%f10042, [%rd2408];
	sub.f32 	%f5199, %f10040, %f1;
	sub.f32 	%f5200, %f10041, %f2;
	sub.f32 	%f5201, %f10042, %f3;
	mul.f32 	%f10043, %f5201, %f5201;
	fma.rn.f32 	%f10044, %f5200, %f5200, %f10043;
	fma.rn.f32 	%f10045, %f5199, %f5199, %f10044;
	sqrt.rn.f32 	%f5202, %f10045;
	setp.leu.f32 	%p3281, %f5202, 0f358637BD;
	@%p3281 bra 	$L__BB2_2010;
	setp.equ.f32 	%p3282, %f5192, 0f7F800000;
	add.s64 	%rd2410, %rd3, %rd2405;
	ld.global.nc.f32 	%f10046, [%rd2410];
	abs.f32 	%f10047, %f10046;
	setp.equ.f32 	%p3283, %f10047, 0f7F800000;
	sub.f32 	%f10049, %f12030, %f10046;
	abs.f32 	%f10050, %f10049;
	min.f32 	%f10051, %f10050, %f5193;
	fma.rn.f32 	%f10052, %f5194, %f10051, %f5191;
	selp.f32 	%f10053, %f5191, %f10052, %p3283;
	selp.f32 	%f10054, %f5191, %f10053, %p3282;
	sub.f32 	%f10055, %f5202, %f10054;
	mul.f32 	%f10056, %f5195, %f10055;
	add.s64 	%rd2411, %rd1, %rd175;
	ld.global.nc.f32 	%f10057, [%rd2411];
	mul.f32 	%f10058, %f10056, %f10057;
	div.rn.f32 	%f10059, %f10058, %f5202;
	fma.rn.f32 	%f10272, %f5199, %f10059, %f10272;
	fma.rn.f32 	%f10273, %f5200, %f10059, %f10273;
	fma.rn.f32 	%f10274, %f5201, %f10059, %f10274;
$L__BB2_2010:
	add.s32 	%r1493, %r1493, 1;
	add.s32 	%r1491, %r1491, 1;
	setp.ne.s32 	%p3284, %r1491, 0;
	@%p3284 bra 	$L__BB2_2008;
$L__BB2_2011:
	sub.s32 	%r1321, %r1070, %r1071;
	setp.gt.u32 	%p3285, %r1321, -4;
	@%p3285 bra 	$L__BB2_2038;
	sub.s32 	%r1494, %r1493, %r1071;
	add.s64 	%rd176, %rd2, 8;
	add.s64 	%rd177, %rd1, 8;
$L__BB2_2013:
	.pragma "nounroll";
	mul.wide.s32 	%rd2412, %r1493, 4;
	add.s64 	%rd178, %rd176, %rd2412;
	add.s64 	%rd179, %rd177, %rd2412;
	ld.global.nc.u32 	%r1083, [%rd178+-8];
	mul.wide.s32 	%rd2413, %r1083, 4;
	add.s64 	%rd2414, %rd10, %rd2413;
	ld.global.nc.f32 	%f10060, [%rd2414];
	add.s64 	%rd2415, %rd9, %rd2413;
	ld.global.nc.f32 	%f10061, [%rd2415];
	add.s64 	%rd2416, %rd8, %rd2413;
	ld.global.nc.f32 	%f10062, [%rd2416];
	sub.f32 	%f5218, %f10060, %f1;
	sub.f32 	%f5219, %f10061, %f2;
	sub.f32 	%f5220, %f10062, %f3;
	mul.f32 	%f10063, %f5220, %f5220;
	fma.rn.f32 	%f10064, %f5219, %f5219, %f10063;
	fma.rn.f32 	%f10065, %f5218, %f5218, %f10064;
	sqrt.rn.f32 	%f5221, %f10065;
	setp.leu.f32 	%p3286, %f5221, 0f358637BD;
	@%p3286 bra 	$L__BB2_2015;
	setp.equ.f32 	%p3287, %f5192, 0f7F800000;
	add.s64 	%rd2418, %rd3, %rd2413;
	ld.global.nc.f32 	%f10066, [%rd2418];
	abs.f32 	%f10067, %f10066;
	setp.equ.f32 	%p3288, %f10067, 0f7F800000;
	sub.f32 	%f10069, %f12030, %f10066;
	abs.f32 	%f10070, %f10069;
	min.f32 	%f10071, %f10070, %f5193;
	fma.rn.f32 	%f10072, %f5194, %f10071, %f5191;
	selp.f32 	%f10073, %f5191, %f10072, %p3288;
	selp.f32 	%f10074, %f5191, %f10073, %p3287;
	sub.f32 	%f10075, %f5221, %f10074;
	mul.f32 	%f10076, %f5195, %f10075;
	ld.global.nc.f32 	%f10077, [%rd179+-8];
	mul.f32 	%f10078, %f10076, %f10077;
	div.rn.f32 	%f10079, %f10078, %f5221;
	fma.rn.f32 	%f10272, %f5218, %f10079, %f10272;
	fma.rn.f32 	%f10273, %f5219, %f10079, %f10273;
	fma.rn.f32 	%f10274, %f5220, %f10079, %f10274;
$L__BB2_2015:
	ld.global.nc.u32 	%r1084, [%rd178+-4];
	mul.wide.s32 	%rd2419, %r1084, 4;
	add.s64 	%rd2420, %rd10, %rd2419;
	ld.global.nc.f32 	%f10080, [%rd2420];
	add.s64 	%rd2421, %rd9, %rd2419;
	ld.global.nc.f32 	%f10081, [%rd2421];
	add.s64 	%rd2422, %rd8, %rd2419;
	ld.global.nc.f32 	%f10082, [%rd2422];
	sub.f32 	%f5228, %f10080, %f1;
	sub.f32 	%f5229, %f10081, %f2;
	sub.f32 	%f5230, %f10082, %f3;
	mul.f32 	%f10083, %f5230, %f5230;
	fma.rn.f32 	%f10084, %f5229, %f5229, %f10083;
	fma.rn.f32 	%f10085, %f5228, %f5228, %f10084;
	sqrt.rn.f32 	%f5231, %f10085;
	setp.leu.f32 	%p3289, %f5231, 0f358637BD;
	@%p3289 bra 	$L__BB2_2017;
	setp.equ.f32 	%p3290, %f5192, 0f7F800000;
	add.s64 	%rd2424, %rd3, %rd2419;
	ld.global.nc.f32 	%f10086, [%rd2424];
	abs.f32 	%f10087, %f10086;
	setp.equ.f32 	%p3291, %f10087, 0f7F800000;
	sub.f32 	%f10089, %f12030, %f10086;
	abs.f32 	%f10090, %f10089;
	min.f32 	%f10091, %f10090, %f5193;
	fma.rn.f32 	%f10092, %f5194, %f10091, %f5191;
	selp.f32 	%f10093, %f5191, %f10092, %p3291;
	selp.f32 	%f10094, %f5191, %f10093, %p3290;
	sub.f32 	%f10095, %f5231, %f10094;
	mul.f32 	%f10096, %f5195, %f10095;
	ld.global.nc.f32 	%f10097, [%rd179+-4];
	mul.f32 	%f10098, %f10096, %f10097;
	div.rn.f32 	%f10099, %f10098, %f5231;
	fma.rn.f32 	%f10272, %f5228, %f10099, %f10272;
	fma.rn.f32 	%f10273, %f5229, %f10099, %f10273;
	fma.rn.f32 	%f10274, %f5230, %f10099, %f10274;
$L__BB2_2017:
	ld.global.nc.u32 	%r1085, [%rd178];
	mul.wide.s32 	%rd2425, %r1085, 4;
	add.s64 	%rd2426, %rd10, %rd2425;
	ld.global.nc.f32 	%f10100, [%rd2426];
	add.s64 	%rd2427, %rd9, %rd2425;
	ld.global.nc.f32 	%f10101, [%rd2427];
	add.s64 	%rd2428, %rd8, %rd2425;
	ld.global.nc.f32 	%f10102, [%rd2428];
	sub.f32 	%f5238, %f10100, %f1;
	sub.f32 	%f5239, %f10101, %f2;
	sub.f32 	%f5240, %f10102, %f3;
	mul.f32 	%f10103, %f5240, %f5240;
	fma.rn.f32 	%f10104, %f5239, %f5239, %f10103;
	fma.rn.f32 	%f10105, %f5238, %f5238, %f10104;
	sqrt.rn.f32 	%f5241, %f10105;
	setp.leu.f32 	%p3292, %f5241, 0f358637BD;
	@%p3292 bra 	$L__BB2_2019;
	setp.equ.f32 	%p3293, %f5192, 0f7F800000;
	add.s64 	%rd2430, %rd3, %rd2425;
	ld.global.nc.f32 	%f10106, [%rd2430];
	abs.f32 	%f10107, %f10106;
	setp.equ.f32 	%p3294, %f10107, 0f7F800000;
	sub.f32 	%f10109, %f12030, %f10106;
	abs.f32 	%f10110, %f10109;
	min.f32 	%f10111, %f10110, %f5193;
	fma.rn.f32 	%f10112, %f5194, %f10111, %f5191;
	selp.f32 	%f10113, %f5191, %f10112, %p3294;
	selp.f32 	%f10114, %f5191, %f10113, %p3293;
	sub.f32 	%f10115, %f5241, %f10114;
	mul.f32 	%f10116, %f5195, %f10115;
	ld.global.nc.f32 	%f10117, [%rd179];
	mul.f32 	%f10118, %f10116, %f10117;
	div.rn.f32 	%f10119, %f10118, %f5241;
	fma.rn.f32 	%f10272, %f5238, %f10119, %f10272;
	fma.rn.f32 	%f10273, %f5239, %f10119, %f10273;
	fma.rn.f32 	%f10274, %f5240, %f10119, %f10274;
$L__BB2_2019:
	ld.global.nc.u32 	%r1086, [%rd178+4];
	mul.wide.s32 	%rd2431, %r1086, 4;
	add.s64 	%rd2432, %rd10, %rd2431;
	ld.global.nc.f32 	%f10120, [%rd2432];
	add.s64 	%rd2433, %rd9, %rd2431;
	ld.global.nc.f32 	%f10121, [%rd2433];
	add.s64 	%rd2434, %rd8, %rd2431;
	ld.global.nc.f32 	%f10122, [%rd2434];
	sub.f32 	%f5248, %f10120, %f1;
	sub.f32 	%f5249, %f10121, %f2;
	sub.f32 	%f5250, %f10122, %f3;
	mul.f32 	%f10123, %f5250, %f5250;
	fma.rn.f32 	%f10124, %f5249, %f5249, %f10123;
	fma.rn.f32 	%f10125, %f5248, %f5248, %f10124;
	sqrt.rn.f32 	%f5251, %f10125;
	setp.leu.f32 	%p3295, %f5251, 0f358637BD;
	@%p3295 bra 	$L__BB2_2021;
	setp.equ.f32 	%p3296, %f5192, 0f7F800000;
	add.s64 	%rd2436, %rd3, %rd2431;
	ld.global.nc.f32 	%f10126, [%rd2436];
	abs.f32 	%f10127, %f10126;
	setp.equ.f32 	%p3297, %f10127, 0f7F800000;
	sub.f32 	%f10129, %f12030, %f10126;
	abs.f32 	%f10130, %f10129;
	min.f32 	%f10131, %f10130, %f5193;
	fma.rn.f32 	%f10132, %f5194, %f10131, %f5191;
	selp.f32 	%f10133, %f5191, %f10132, %p3297;
	selp.f32 	%f10134, %f5191, %f10133, %p3296;
	sub.f32 	%f10135, %f5251, %f10134;
	mul.f32 	%f10136, %f5195, %f10135;
	ld.global.nc.f32 	%f10137, [%rd179+4];
	mul.f32 	%f10138, %f10136, %f10137;
	div.rn.f32 	%f10139, %f10138, %f5251;
	fma.rn.f32 	%f10272, %f5248, %f10139, %f10272;
	fma.rn.f32 	%f10273, %f5249, %f10139, %f10273;
	fma.rn.f32 	%f10274, %f5250, %f10139, %f10274;
$L__BB2_2021:
	add.s32 	%r1493, %r1493, 4;
	add.s32 	%r1494, %r1494, 4;
	setp.eq.s32 	%p3298, %r1494, 0;
	@%p3298 bra 	$L__BB2_2038;
	bra.uni 	$L__BB2_2013;
$L__BB2_2022:
	sub.s32 	%r1313, %r1071, %r1070;
	and.b32  	%r1089, %r1313, 3;
	setp.eq.s32 	%p3271, %r1089, 0;
	mov.u32 	%r1498, %r1070;
	@%p3271 bra 	$L__BB2_2027;
	neg.s32 	%r1496, %r1089;
	mov.u32 	%r1498, %r1070;
$L__BB2_2024:
	.pragma "nounroll";
	mul.wide.s32 	%rd180, %r1498, 4;
	add.s64 	%rd2381, %rd2, %rd180;
	ld.global.nc.u32 	%r1314, [%rd2381];
	mul.wide.s32 	%rd2382, %r1314, 4;
	add.s64 	%rd2383, %rd10, %rd2382;
	ld.global.nc.f32 	%f9984, [%rd2383];
	add.s64 	%rd2384, %rd9, %rd2382;
	ld.global.nc.f32 	%f9985, [%rd2384];
	add.s64 	%rd2385, %rd8, %rd2382;
	ld.global.nc.f32 	%f9986, [%rd2385];
	sub.f32 	%f5261, %f9984, %f1;
	sub.f32 	%f5262, %f9985, %f2;
	sub.f32 	%f5263, %f9986, %f3;
	mul.f32 	%f9987, %f5263, %f5263;
	fma.rn.f32 	%f9988, %f5262, %f5262, %f9987;
	fma.rn.f32 	%f9989, %f5261, %f5261, %f9988;
	sqrt.rn.f32 	%f5264, %f9989;
	setp.leu.f32 	%p3272, %f5264, 0f358637BD;
	@%p3272 bra 	$L__BB2_2026;
	sub.f32 	%f9990, %f5264, %f5191;
	mul.f32 	%f9991, %f5195, %f9990;
	add.s64 	%rd2386, %rd1, %rd180;
	ld.global.nc.f32 	%f9992, [%rd2386];
	mul.f32 	%f9993, %f9991, %f9992;
	div.rn.f32 	%f9994, %f9993, %f5264;
	fma.rn.f32 	%f10272, %f5261, %f9994, %f10272;
	fma.rn.f32 	%f10273, %f5262, %f9994, %f10273;
	fma.rn.f32 	%f10274, %f5263, %f9994, %f10274;
$L__BB2_2026:
	add.s32 	%r1498, %r1498, 1;
	add.s32 	%r1496, %r1496, 1;
	setp.ne.s32 	%p3273, %r1496, 0;
	@%p3273 bra 	$L__BB2_2024;
$L__BB2_2027:
	sub.s32 	%r1315, %r1070, %r1071;
	setp.gt.u32 	%p3274, %r1315, -4;
	@%p3274 bra 	$L__BB2_2038;
	sub.s32 	%r1499, %r1498, %r1071;
	add.s64 	%rd181, %rd2, 8;
	add.s64 	%rd182, %rd1, 8;
$L__BB2_2029:
	.pragma "nounroll";
	mul.wide.s32 	%rd2387, %r1498, 4;
	add.s64 	%rd183, %rd181, %rd2387;
	add.s64 	%rd184, %rd182, %rd2387;
	ld.global.nc.u32 	%r1316, [%rd183+-8];
	mul.wide.s32 	%rd2388, %r1316, 4;
	add.s64 	%rd2389, %rd10, %rd2388;
	ld.global.nc.f32 	%f9995, [%rd2389];
	add.s64 	%rd2390, %rd9, %rd2388;
	ld.global.nc.f32 	%f9996, [%rd2390];
	add.s64 	%rd2391, %rd8, %rd2388;
	ld.global.nc.f32 	%f9997, [%rd2391];
	sub.f32 	%f5280, %f9995, %f1;
	sub.f32 	%f5281, %f9996, %f2;
	sub.f32 	%f5282, %f9997, %f3;
	mul.f32 	%f9998, %f5282, %f5282;
	fma.rn.f32 	%f9999, %f5281, %f5281, %f9998;
	fma.rn.f32 	%f10000, %f5280, %f5280, %f9999;
	sqrt.rn.f32 	%f5283, %f10000;
	setp.leu.f32 	%p3275, %f5283, 0f358637BD;
	@%p3275 bra 	$L__BB2_2031;
	sub.f32 	%f10001, %f5283, %f5191;
	mul.f32 	%f10002, %f5195, %f10001;
	ld.global.nc.f32 	%f10003, [%rd184+-8];
	mul.f32 	%f10004, %f10002, %f10003;
	div.rn.f32 	%f10005, %f10004, %f5283;
	fma.rn.f32 	%f10272, %f5280, %f10005, %f10272;
	fma.rn.f32 	%f10273, %f5281, %f10005, %f10273;
	fma.rn.f32 	%f10274, %f5282, %f10005, %f10274;
$L__BB2_2031:
	ld.global.nc.u32 	%r1317, [%rd183+-4];
	mul.wide.s32 	%rd2392, %r1317, 4;
	add.s64 	%rd2393, %rd10, %rd2392;
	ld.global.nc.f32 	%f10006, [%rd2393];
	add.s64 	%rd2394, %rd9, %rd2392;
	ld.global.nc.f32 	%f10007, [%rd2394];
	add.s64 	%rd2395, %rd8, %rd2392;
	ld.global.nc.f32 	%f10008, [%rd2395];
	sub.f32 	%f5290, %f10006, %f1;
	sub.f32 	%f5291, %f10007, %f2;
	sub.f32 	%f5292, %f10008, %f3;
	mul.f32 	%f10009, %f5292, %f5292;
	fma.rn.f32 	%f10010, %f5291, %f5291, %f10009;
	fma.rn.f32 	%f10011, %f5290, %f5290, %f10010;
	sqrt.rn.f32 	%f5293, %f10011;
	setp.leu.f32 	%p3276, %f5293, 0f358637BD;
	@%p3276 bra 	$L__BB2_2033;
	sub.f32 	%f10012, %f5293, %f5191;
	mul.f32 	%f10013, %f5195, %f10012;
	ld.global.nc.f32 	%f10014, [%rd184+-4];
	mul.f32 	%f10015, %f10013, %f10014;
	div.rn.f32 	%f10016, %f10015, %f5293;
	fma.rn.f32 	%f10272, %f5290, %f10016, %f10272;
	fma.rn.f32 	%f10273, %f5291, %f10016, %f10273;
	fma.rn.f32 	%f10274, %f5292, %f10016, %f10274;
$L__BB2_2033:
	ld.global.nc.u32 	%r1318, [%rd183];
	mul.wide.s32 	%rd2396, %r1318, 4;
	add.s64 	%rd2397, %rd10, %rd2396;
	ld.global.nc.f32 	%f10017, [%rd2397];
	add.s64 	%rd2398, %rd9, %rd2396;
	ld.global.nc.f32 	%f10018, [%rd2398];
	add.s64 	%rd2399, %rd8, %rd2396;
	ld.global.nc.f32 	%f10019, [%rd2399];
	sub.f32 	%f5300, %f10017, %f1;
	sub.f32 	%f5301, %f10018, %f2;
	sub.f32 	%f5302, %f10019, %f3;
	mul.f32 	%f10020, %f5302, %f5302;
	fma.rn.f32 	%f10021, %f5301, %f5301, %f10020;
	fma.rn.f32 	%f10022, %f5300, %f5300, %f10021;
	sqrt.rn.f32 	%f5303, %f10022;
	setp.leu.f32 	%p3277, %f5303, 0f358637BD;
	@%p3277 bra 	$L__BB2_2035;
	sub.f32 	%f10023, %f5303, %f5191;
	mul.f32 	%f10024, %f5195, %f10023;
	ld.global.nc.f32 	%f10025, [%rd184];
	mul.f32 	%f10026, %f10024, %f10025;
	div.rn.f32 	%f10027, %f10026, %f5303;
	fma.rn.f32 	%f10272, %f5300, %f10027, %f10272;
	fma.rn.f32 	%f10273, %f5301, %f10027, %f10273;
	fma.rn.f32 	%f10274, %f5302, %f10027, %f10274;
$L__BB2_2035:
	ld.global.nc.u32 	%r1319, [%rd183+4];
	mul.wide.s32 	%rd2400, %r1319, 4;
	add.s64 	%rd2401, %rd10, %rd2400;
	ld.global.nc.f32 	%f10028, [%rd2401];
	add.s64 	%rd2402, %rd9, %rd2400;
	ld.global.nc.f32 	%f10029, [%rd2402];
	add.s64 	%rd2403, %rd8, %rd2400;
	ld.global.nc.f32 	%f10030, [%rd2403];
	sub.f32 	%f5310, %f10028, %f1;
	sub.f32 	%f5311, %f10029, %f2;
	sub.f32 	%f5312, %f10030, %f3;
	mul.f32 	%f10031, %f5312, %f5312;
	fma.rn.f32 	%f10032, %f5311, %f5311, %f10031;
	fma.rn.f32 	%f10033, %f5310, %f5310, %f10032;
	sqrt.rn.f32 	%f5313, %f10033;
	setp.leu.f32 	%p3278, %f5313, 0f358637BD;
	@%p3278 bra 	$L__BB2_2037;
	sub.f32 	%f10034, %f5313, %f5191;
	mul.f32 	%f10035, %f5195, %f10034;
	ld.global.nc.f32 	%f10036, [%rd184+4];
	mul.f32 	%f10037, %f10035, %f10036;
	div.rn.f32 	%f10038, %f10037, %f5313;
	fma.rn.f32 	%f10272, %f5310, %f10038, %f10272;
	fma.rn.f32 	%f10273, %f5311, %f10038, %f10273;
	fma.rn.f32 	%f10274, %f5312, %f10038, %f10274;
$L__BB2_2037:
	add.s32 	%r1498, %r1498, 4;
	add.s32 	%r1499, %r1499, 4;
	setp.ne.s32 	%p3279, %r1499, 0;
	@%p3279 bra 	$L__BB2_2029;
$L__BB2_2038:
	and.b32  	%r1322, %r1069, 4;
	setp.eq.s32 	%p3299, %r1322, 0;
	@%p3299 bra 	$L__BB2_2040;
	ld.const.f32 	%f10140, [c_params+36];
	mul.f32 	%f10141, %f1, %f10140;
	mul.f32 	%f10142, %f2, %f10140;
	mul.f32 	%f10143, %f3, %f10140;
	sub.f32 	%f5323, %f10272, %f10141;
	sub.f32 	%f5324, %f10273, %f10142;
	sub.f32 	%f5325, %f10274, %f10143;
	mov.f32 	%f10272, %f5323;
	mov.f32 	%f10273, %f5324;
	mov.f32 	%f10274, %f5325;
$L__BB2_2040:
	and.b32  	%r1323, %r1069, 16;
	setp.eq.s32 	%p3300, %r1323, 0;
	setp.lt.s32 	%p3301, %r1120, 1;
	mov.f32 	%f12104, 0f00000000;
	or.pred  	%p3302, %p3300, %p3301;
	@%p3302 bra 	$L__BB2_2071;
	ld.param.u64 	%rd2468, [force_pass_kernel_param_19];
	ld.param.u64 	%rd2467, [force_pass_kernel_param_18];
	ld.param.u64 	%rd2466, [force_pass_kernel_param_16];
	ld.const.u32 	%r1101, [c_params+92];
	ld.const.u32 	%r1102, [c_params+60];
	cvt.rn.f32.u32 	%f5329, %r1101;
	ld.const.f32 	%f5330, [c_params+136];
	ld.const.f32 	%f5331, [c_params+96];
	neg.f32 	%f5332, %f5331;
	setp.ne.s64 	%p3303, %rd2467, 0;
	setp.ne.s64 	%p3304, %rd2468, 0;
	and.pred  	%p28, %p3303, %p3304;
	cvta.to.global.u64 	%rd185, %rd2466;
	cvta.to.global.u64 	%rd186, %rd2467;
	cvta.to.global.u64 	%rd187, %rd2468;
	mov.f32 	%f12104, 0f00000000;
	mov.b32 	%r1501, 0;
	not.pred 	%p3334, %p28;
$L__BB2_2042:
	mul.wide.u32 	%rd2437, %r1501, 64;
	add.s64 	%rd188, %rd185, %rd2437;
	ld.global.nc.u32 	%r1104, [%rd188+4];
	setp.lt.s32 	%p3305, %r1104, 1;
	@%p3305 bra 	$L__BB2_2070;
	mov.b32 	%r1502, 0;
$L__BB2_2044:
	mul.wide.u32 	%rd2438, %r1502, 4;
	add.s64 	%rd2439, %rd188, %rd2438;
	ld.global.nc.u32 	%r1326, [%rd2439+8];
	setp.eq.s32 	%p3306, %r1326, %r4;
	mov.f32 	%f12095, 0f3F800000;
	@%p3306 bra 	$L__BB2_2046;
	add.s32 	%r1106, %r1502, 1;
	setp.ge.u32 	%p3307, %r1106, %r1104;
	setp.gt.u32 	%p3308, %r1502, 2;
	or.pred  	%p3309, %p3307, %p3308;
	mov.u32 	%r1502, %r1106;
	@%p3309 bra 	$L__BB2_2070;
	bra.uni 	$L__BB2_2044;
$L__BB2_2046:
	setp.eq.s32 	%p3310, %r1101, 0;
	@%p3310 bra 	$L__BB2_2049;
	ld.global.nc.u32 	%r1327, [%rd188+60];
	sub.s32 	%r1107, %r1102, %r1327;
	setp.lt.s32 	%p3311, %r1107, 0;
	setp.ge.u32 	%p3312, %r1107, %r1101;
	or.pred  	%p3313, %p3311, %p3312;
	@%p3313 bra 	$L__BB2_2049;
	cvt.rn.f32.u32 	%f10148, %r1107;
	div.rn.f32 	%f10149, %f10148, %f5329;
	min.f32 	%f12095, %f10149, 0f3F800000;
$L__BB2_2049:
	ld.global.nc.u32 	%r1108, [%rd188];
	setp.ne.s32 	%p3314, %r1108, 0;
	setp.eq.s32 	%p3315, %r1104, 1;
	or.pred  	%p29, %p3314, %p3315;
	mov.f32 	%f12096, 0f00000000;
	mov.f32 	%f12097, 0f00000000;
	mov.f32 	%f12098, 0f00000000;
	@%p29 bra 	$L__BB2_2056;
	setp.ne.s32 	%p3316, %r1502, 0;
	@%p3316 bra 	$L__BB2_2052;
	ld.global.nc.u32 	%r1503, [%rd188+12];
	bra.uni 	$L__BB2_2053;
$L__BB2_2052:
	ld.global.nc.u32 	%r1503, [%rd188+8];
$L__BB2_2053:
	setp.lt.s32 	%p3317, %r1503, 0;
	setp.ge.s32 	%p3318, %r1503, %r1119;
	or.pred  	%p3319, %p3317, %p3318;
	@%p3319 bra 	$L__BB2_2059;
	mul.wide.u32 	%rd2440, %r1503, 4;
	add.s64 	%rd2441, %rd10, %rd2440;
	ld.global.nc.f32 	%f10156, [%rd2441];
	add.s64 	%rd2442, %rd9, %rd2440;
	ld.global.nc.f32 	%f10157, [%rd2442];
	add.s64 	%rd2443, %rd8, %rd2440;
	ld.global.nc.f32 	%f10158, [%rd2443];
	sub.f32 	%f5339, %f1, %f10156;
	sub.f32 	%f5340, %f2, %f10157;
	sub.f32 	%f5341, %f3, %f10158;
	mul.f32 	%f10159, %f5341, %f5341;
	fma.rn.f32 	%f10160, %f5340, %f5340, %f10159;
	fma.rn.f32 	%f10161, %f5339, %f5339, %f10160;
	sqrt.rn.f32 	%f5342, %f10161;
	ld.global.nc.f32 	%f10162, [%rd188+24];
	setp.leu.f32 	%p3320, %f5342, 0f358637BD;
	abs.f32 	%f10163, %f5342;
	setp.equ.f32 	%p3321, %f10163, 0f7F800000;
	setp.leu.f32 	%p3322, %f10162, 0f00000000;
	or.pred  	%p3323, %p3320, %p3322;
	or.pred  	%p3324, %p3323, %p3321;
	@%p3324 bra 	$L__BB2_2059;
	sub.f32 	%f10165, %f5342, %f10162;
	ld.global.nc.f32 	%f10166, [%rd188+56];
	neg.f32 	%f10167, %f12095;
	mul.f32 	%f10168, %f10166, %f10167;
	mul.f32 	%f10169, %f10165, %f10168;
	min.f32 	%f10170, %f5331, %f10169;
	max.f32 	%f10171, %f5332, %f10170;
	div.rn.f32 	%f10172, %f10171, %f5342;
	mul.f32 	%f12096, %f5339, %f10172;
	mul.f32 	%f12097, %f5340, %f10172;
	mul.f32 	%f12098, %f5341, %f10172;
	bra.uni 	$L__BB2_2059;
$L__BB2_2056:
	setp.ne.s32 	%p3325, %r1108, 1;
	@%p3325 bra 	$L__BB2_2059;
	ld.global.nc.f32 	%f10179, [%rd188+24];
	ld.global.nc.f32 	%f10180, [%rd188+28];
	ld.global.nc.f32 	%f10181, [%rd188+32];
	sub.f32 	%f5347, %f10179, %f1;
	sub.f32 	%f5348, %f10180, %f2;
	sub.f32 	%f5349, %f10181, %f3;
	mul.f32 	%f10182, %f5349, %f5349;
	fma.rn.f32 	%f10183, %f5348, %f5348, %f10182;
	fma.rn.f32 	%f10184, %f5347, %f5347, %f10183;
	sqrt.rn.f32 	%f5350, %f10184;
	setp.leu.f32 	%p3326, %f5350, 0f358637BD;
	abs.f32 	%f10185, %f5350;
	setp.equ.f32 	%p3327, %f10185, 0f7F800000;
	or.pred  	%p3328, %p3326, %p3327;
	@%p3328 bra 	$L__BB2_2059;
	ld.global.nc.f32 	%f10187, [%rd188+56];
	mul.f32 	%f10188, %f12095, %f10187;
	mul.f32 	%f10189, %f5350, %f10188;
	mul.f32 	%f10190, %f5330, %f10189;
	min.f32 	%f10191, %f10190, %f5331;
	div.rn.f32 	%f10192, %f10191, %f5350;
	mul.f32 	%f12096, %f5347, %f10192;
	mul.f32 	%f12097, %f5348, %f10192;
	mul.f32 	%f12098, %f5349, %f10192;
$L__BB2_2059:
	abs.f32 	%f10193, %f12096;
	setp.equ.f32 	%p3329, %f10193, 0f7F800000;
	abs.f32 	%f10194, %f12097;
	setp.equ.f32 	%p3330, %f10194, 0f7F800000;
	or.pred  	%p3331, %p3329, %p3330;
	abs.f32 	%f10196, %f12098;
	setp.equ.f32 	%p3332, %f10196, 0f7F800000;
	or.pred  	%p3333, %p3331, %p3332;
	@%p3333 bra 	$L__BB2_2070;
	add.f32 	%f10272, %f10272, %f12096;
	add.f32 	%f10273, %f10273, %f12097;
	add.f32 	%f10274, %f10274, %f12098;
	mul.f32 	%f10198, %f12098, %f12098;
	fma.rn.f32 	%f10199, %f12097, %f12097, %f10198;
	fma.rn.f32 	%f10200, %f12096, %f12096, %f10199;
	sqrt.rn.f32 	%f10201, %f10200;
	add.f32 	%f12104, %f12104, %f10201;
	@%p3334 bra 	$L__BB2_2070;
	mov.f32 	%f12099, 0f00000000;
	mov.f32 	%f12100, 0f00000000;
	@%p29 bra 	$L__BB2_2067;
	setp.ne.s32 	%p3335, %r1502, 0;
	@%p3335 bra 	$L__BB2_2064;
	ld.global.nc.u32 	%r1504, [%rd188+12];
	bra.uni 	$L__BB2_2065;
$L__BB2_2064:
	ld.global.nc.u32 	%r1504, [%rd188+8];
$L__BB2_2065:
	setp.lt.s32 	%p3336, %r1504, 0;
	setp.ge.s32 	%p3337, %r1504, %r1119;
	or.pred  	%p3338, %p3336, %p3337;
	@%p3338 bra 	$L__BB2_2069;
	mul.wide.u32 	%rd2444, %r1504, 4;
	add.s64 	%rd2445, %rd10, %rd2444;
	ld.global.nc.f32 	%f10203, [%rd2445];
	add.s64 	%rd2446, %rd9, %rd2444;
	ld.global.nc.f32 	%f10204, [%rd2446];
	add.s64 	%rd2447, %rd8, %rd2444;
	ld.global.nc.f32 	%f10205, [%rd2447];
	sub.f32 	%f10206, %f1, %f10203;
	sub.f32 	%f10207, %f2, %f10204;
	sub.f32 	%f10208, %f3, %f10205;
	mul.f32 	%f10209, %f10208, %f10208;
	fma.rn.f32 	%f10210, %f10207, %f10207, %f10209;
	fma.rn.f32 	%f10211, %f10206, %f10206, %f10210;
	sqrt.rn.f32 	%f10212, %f10211;
	ld.global.nc.f32 	%f10213, [%rd188+24];
	sub.f32 	%f10214, %f10212, %f10213;
	abs.f32 	%f12099, %f10214;
	ld.global.nc.f32 	%f10215, [%rd188+56];
	mul.f32 	%f10216, %f10215, 0f3F000000;
	mul.f32 	%f10217, %f10216, %f12099;
	mul.f32 	%f12100, %f12099, %f10217;
	bra.uni 	$L__BB2_2069;
$L__BB2_2067:
	setp.ne.s32 	%p3339, %r1108, 1;
	@%p3339 bra 	$L__BB2_2069;
	ld.global.nc.f32 	%f10219, [%rd188+24];
	ld.global.nc.f32 	%f10220, [%rd188+28];
	ld.global.nc.f32 	%f10221, [%rd188+32];
	sub.f32 	%f10222, %f10219, %f1;
	sub.f32 	%f10223, %f10220, %f2;
	sub.f32 	%f10224, %f10221, %f3;
	mul.f32 	%f10225, %f10224, %f10224;
	fma.rn.f32 	%f10226, %f10223, %f10223, %f10225;
	fma.rn.f32 	%f10227, %f10222, %f10222, %f10226;
	sqrt.rn.f32 	%f12099, %f10227;
	ld.global.nc.f32 	%f10228, [%rd188+56];
	mul.f32 	%f10229, %f10228, 0f3F000000;
	mul.f32 	%f10230, %f12099, %f10229;
	mul.f32 	%f12100, %f12099, %f10230;
$L__BB2_2069:
	mul.wide.u32 	%rd2448, %r1501, 4;
	add.s64 	%rd2449, %rd186, %rd2448;
	atom.global.add.f32 	%f10231, [%rd2449], %f12099;
	add.s64 	%rd2450, %rd187, %rd2448;
	atom.global.add.f32 	%f10232, [%rd2450], %f12100;
$L__BB2_2070:
	add.s32 	%r1501, %r1501, 1;
	setp.ne.s32 	%p3340, %r1501, %r1120;
	@%p3340 bra 	$L__BB2_2042;
$L__BB2_2071:
	ld.param.u64 	%rd2463, [force_pass_kernel_param_5];
	ld.param.u64 	%rd2462, [force_pass_kernel_param_4];
	ld.param.u64 	%rd2461, [force_pass_kernel_param_3];
	cvta.to.global.u64 	%rd2451, %rd2461;
	mul.wide.s32 	%rd2452, %r4, 4;
	add.s64 	%rd2453, %rd2451, %rd2452;
	st.global.f32 	[%rd2453], %f10272;
	cvta.to.global.u64 	%rd2454, %rd2462;
	add.s64 	%rd2455, %rd2454, %rd2452;
	st.global.f32 	[%rd2455], %f10273;
	cvta.to.global.u64 	%rd2456, %rd2463;
	add.s64 	%rd2457, %rd2456, %rd2452;
	st.global.f32 	[%rd2457], %f10274;
	setp.eq.s64 	%p3341, %rd198, 0;
	@%p3341 bra 	$L__BB2_2073;
	cvta.to.global.u64 	%rd2458, %rd198;
	add.s64 	%rd2460, %rd2458, %rd2452;
	st.global.f32 	[%rd2460], %f12104;
$L__BB2_2073:
	ret;

}
	// .globl	relaxation_step_kernel
.visible .entry relaxation_step_kernel(
	.param .u64 .ptr .align 1 relaxation_step_kernel_param_0,
	.param .u64 .ptr .align 1 relaxation_step_kernel_param_1,
	.param .u32 relaxation_step_kernel_param_2,
	.param .u64 .ptr .align 1 relaxation_step_kernel_param_3,
	.param .u64 .ptr .align 1 relaxation_step_kernel_param_4,
	.param .u64 .ptr .align 1 relaxation_step_kernel_param_5,
	.param .u64 .ptr .align 1 relaxation_step_kernel_param_6,
	.param .f32 relaxation_step_kernel_param_7,
	.param .u32 relaxation_step_kernel_param_8
)
{
	.reg .pred 	%p<9>;
	.reg .b32 	%r<19>;
	.reg .b32 	%f<8>;
	.reg .b64 	%rd<28>;

	ld.param.u64 	%rd12, [relaxation_step_kernel_param_0];
	ld.param.u64 	%rd7, [relaxation_step_kernel_param_1];
	ld.param.u32 	%r12, [relaxation_step_kernel_param_2];
	ld.param.u64 	%rd8, [relaxation_step_kernel_param_3];
	ld.param.u64 	%rd9, [relaxation_step_kernel_param_4];
	ld.param.u64 	%rd10, [relaxation_step_kernel_param_5];
	ld.param.u64 	%rd11, [relaxation_step_kernel_param_6];
	ld.param.f32 	%f3, [relaxation_step_kernel_param_7];
	cvta.to.global.u64 	%rd1, %rd12;
	mov.u32 	%r13, %ctaid.x;
	mov.u32 	%r14, %ntid.x;
	mov.u32 	%r15, %tid.x;
	mad.lo.s32 	%r1, %r13, %r14, %r15;
	setp.ge.s32 	%p1, %r1, %r12;
	@%p1 bra 	$L__BB3_11;
	cvta.to.global.u64 	%rd13, %rd7;
	mul.wide.s32 	%rd14, %r1, 4;
	add.s64 	%rd15, %rd13, %rd14;
	ld.global.nc.u32 	%r2, [%rd15];
	mul.wide.s32 	%rd16, %r2, 4;
	add.s64 	%rd17, %rd1, %rd16;
	ld.global.f32 	%f1, [%rd17];
	abs.f32 	%f4, %f1;
	setp.equ.f32 	%p2, %f4, 0f7F800000;
	@%p2 bra 	$L__BB3_11;
	cvta.to.global.u64 	%rd18, %rd8;
	add.s64 	%rd20, %rd18, %rd16;
	ld.global.nc.u32 	%r17, [%rd20];
	ld.global.nc.u32 	%r4, [%rd20+4];
	setp.ge.s32 	%p3, %r17, %r4;
	@%p3 bra 	$L__BB3_11;
	cvta.to.global.u64 	%rd2, %rd9;
	cvta.to.global.u64 	%rd3, %rd10;
	cvta.to.global.u64 	%rd4, %rd11;
$L__BB3_4:
	cvt.s64.s32 	%rd5, %r17;
	mul.wide.s32 	%rd21, %r17, 4;
	add.s64 	%rd22, %rd3, %rd21;
	ld.global.nc.f32 	%f5, [%rd22];
	add.f32 	%f2, %f1, %f5;
	setp.geu.f32 	%p4, %f2, %f3;
	@%p4 bra 	$L__BB3_10;
	shl.b64 	%rd23, %rd5, 2;
	add.s64 	%rd24, %rd2, %rd23;
	ld.global.nc.u32 	%r6, [%rd24];
	mul.wide.s32 	%rd25, %r6, 4;
	add.s64 	%rd6, %rd1, %rd25;
	atom.global.or.b32 	%r18, [%rd6], 0;
	mov.b32 	%f6, %r18;
	setp.geu.f32 	%p5, %f2, %f6;
	@%p5 bra 	$L__BB3_10;
	mov.b32 	%r8, %f2;
$L__BB3_7:
	atom.relaxed.global.cas.b32 	%r10, [%rd6], %r18, %r8;
	setp.eq.s32 	%p6, %r10, %r18;
	@%p6 bra 	$L__BB3_9;
	mov.b32 	%f7, %r10;
	setp.lt.f32 	%p7, %f2, %f7;
	mov.u32 	%r18, %r10;
	@%p7 bra 	$L__BB3_7;
	bra.uni 	$L__BB3_10;
$L__BB3_9:
	add.s64 	%rd27, %rd4, %rd25;
	mov.b32 	%r16, 1;
	st.global.u32 	[%rd27], %r16;
$L__BB3_10:
	add.s32 	%r17, %r17, 1;
	setp.ne.s32 	%p8, %r17, %r4;
	@%p8 bra 	$L__BB3_4;
$L__BB3_11:
	ret;

}
	// .globl	integrate_pass_kernel
.visible .entry integrate_pass_kernel(
	.param .u64 .ptr .align 1 integrate_pass_kernel_param_0,
	.param .u64 .ptr .align 1 integrate_pass_kernel_param_1,
	.param .u64 .ptr .align 1 integrate_pass_kernel_param_2,
	.param .u64 .ptr .align 1 integrate_pass_kernel_param_3,
	.param .u64 .ptr .align 1 integrate_pass_kernel_param_4,
	.param .u64 .ptr .align 1 integrate_pass_kernel_param_5,
	.param .u64 .ptr .align 1 integrate_pass_kernel_param_6,
	.param .u64 .ptr .align 1 integrate_pass_kernel_param_7,
	.param .u64 .ptr .align 1 integrate_pass_kernel_param_8,
	.param .u64 .ptr .align 1 integrate_pass_kernel_param_9,
	.param .u64 .ptr .align 1 integrate_pass_kernel_param_10,
	.param .u64 .ptr .align 1 integrate_pass_kernel_param_11,
	.param .u64 .ptr .align 1 integrate_pass_kernel_param_12,
	.param .u64 .ptr .align 1 integrate_pass_kernel_param_13,
	.param .u64 .ptr .align 1 integrate_pass_kernel_param_14,
	.param .u64 .ptr .align 1 integrate_pass_kernel_param_15,
	.param .u32 integrate_pass_kernel_param_16,
	.param .u64 .ptr .align 1 integrate_pass_kernel_param_17,
	.param .u64 .ptr .align 1 integrate_pass_kernel_param_18,
	.param .u64 .ptr .align 1 integrate_pass_kernel_param_19
)
{
	.reg .pred 	%p<18>;
	.reg .b32 	%r<8>;
	.reg .b32 	%f<133>;
	.reg .b64 	%rd<61>;

	ld.param.u64 	%rd2, [integrate_pass_kernel_param_1];
	ld.param.u64 	%rd4, [integrate_pass_kernel_param_3];
	ld.param.u64 	%rd5, [integrate_pass_kernel_param_4];
	ld.param.u64 	%rd6, [integrate_pass_kernel_param_5];
	ld.param.u64 	%rd8, [integrate_pass_kernel_param_7];
	ld.param.u64 	%rd9, [integrate_pass_kernel_param_8];
	ld.param.u64 	%rd10, [integrate_pass_kernel_param_9];
	ld.param.u64 	%rd11, [integrate_pass_kernel_param_10];
	ld.param.u64 	%rd12, [integrate_pass_kernel_param_11];
	ld.param.u64 	%rd13, [integrate_pass_kernel_param_12];
	ld.param.u64 	%rd16, [integrate_pass_kernel_param_15];
	ld.param.u32 	%r4, [integrate_pass_kernel_param_16];
	ld.param.u64 	%rd17, [integrate_pass_kernel_param_19];
	mov.u32 	%r5, %ctaid.x;
	mov.u32 	%r6, %ntid.x;
	mov.u32 	%r7, %tid.x;
	mad.lo.s32 	%r1, %r5, %r6, %r7;
	setp.ge.s32 	%p1, %r1, %r4;
	@%p1 bra 	$L__BB4_23;
	ld.param.u64 	%rd58, [integrate_pass_kernel_param_6];
	ld.param.u64 	%rd57, [integrate_pass_kernel_param_2];
	ld.param.u64 	%rd56, [integrate_pass_kernel_param_0];
	cvta.to.global.u64 	%rd18, %rd56;
	cvta.to.global.u64 	%rd19, %rd2;
	cvta.to.global.u64 	%rd20, %rd57;
	cvta.to.global.u64 	%rd21, %rd4;
	cvta.to.global.u64 	%rd22, %rd5;
	cvta.to.global.u64 	%rd23, %rd6;
	cvta.to.global.u64 	%rd24, %rd58;
	cvta.to.global.u64 	%rd25, %rd8;
	cvta.to.global.u64 	%rd26, %rd9;
	mul.wide.s32 	%rd27, %r1, 4;
	add.s64 	%rd28, %rd18, %rd27;
	ld.global.nc.f32 	%f1, [%rd28];
	add.s64 	%rd29, %rd19, %rd27;
	ld.global.nc.f32 	%f2, [%rd29];
	add.s64 	%rd30, %rd20, %rd27;
	ld.global.nc.f32 	%f3, [%rd30];
	add.s64 	%rd31, %rd21, %rd27;
	ld.global.nc.f32 	%f4, [%rd31];
	add.s64 	%rd32, %rd22, %rd27;
	ld.global.nc.f32 	%f5, [%rd32];
	add.s64 	%rd33, %rd23, %rd27;
	ld.global.nc.f32 	%f6, [%rd33];
	add.s64 	%rd34, %rd24, %rd27;
	ld.global.nc.f32 	%f116, [%rd34];
	add.s64 	%rd35, %rd25, %rd27;
	ld.global.nc.f32 	%f117, [%rd35];
	add.s64 	%rd36, %rd26, %rd27;
	ld.global.nc.f32 	%f118, [%rd36];
	setp.eq.s64 	%p2, %rd17, 0;
	mov.f32 	%f111, 0f3F800000;
	@%p2 bra 	$L__BB4_3;
	cvta.to.global.u64 	%rd37, %rd17;
	add.s64 	%rd39, %rd37, %rd27;
	ld.global.nc.f32 	%f111, [%rd39];
$L__BB4_3:
	setp.eq.s64 	%p3, %rd10, 0;
	mov.f32 	%f112, 0f3F800000;
	@%p3 bra 	$L__BB4_6;
	cvta.to.global.u64 	%rd40, %rd10;
	add.s64 	%rd42, %rd40, %rd27;
	ld.global.nc.f32 	%f12, [%rd42];
	setp.leu.f32 	%p4, %f12, 0f00000000;
	@%p4 bra 	$L__BB4_6;
	mov.f32 	%f112, %f12;
$L__BB4_6:
	mul.f32 	%f14, %f111, %f112;
	mul.f32 	%f72, %f118, %f118;
	fma.rn.f32 	%f73, %f117, %f117, %f72;
	fma.rn.f32 	%f74, %f116, %f116, %f73;
	sqrt.rn.f32 	%f15, %f74;
	ld.const.f32 	%f16, [c_params+40];
	setp.leu.f32 	%p5, %f15, %f16;
	@%p5 bra 	$L__BB4_8;
	div.rn.f32 	%f75, %f16, %f15;
	mul.f32 	%f116, %f116, %f75;
	mul.f32 	%f117, %f117, %f75;
	mul.f32 	%f118, %f118, %f75;
$L__BB4_8:
	ld.const.f32 	%f119, [c_params+4];
	ld.const.u32 	%r2, [c_params+60];
	ld.const.u32 	%r3, [c_params+8];
	setp.ge.u32 	%p6, %r2, %r3;
	@%p6 bra 	$L__BB4_10;
	cvt.rn.f32.s32 	%f76, %r2;
	cvt.rn.f32.u32 	%f77, %r3;
	div.rn.f32 	%f78, %f76, %f77;
	mul.f32 	%f116, %f116, %f78;
	mul.f32 	%f117, %f117, %f78;
	mul.f32 	%f118, %f118, %f78;
	ld.const.f32 	%f79, [c_params+12];
	sub.f32 	%f80, %f79, %f119;
	mov.f32 	%f81, 0f3F800000;
	sub.f32 	%f82, %f81, %f78;
	fma.rn.f32 	%f119, %f80, %f82, %f119;
$L__BB4_10:
	ld.const.f32 	%f32, [c_params];
	div.rn.f32 	%f83, %f32, %f14;
	fma.rn.f32 	%f84, %f116, %f83, %f4;
	mul.f32 	%f132, %f119, %f84;
	fma.rn.f32 	%f85, %f117, %f83, %f5;
	mul.f32 	%f131, %f119, %f85;
	fma.rn.f32 	%f86, %f118, %f83, %f6;
	mul.f32 	%f130, %f119, %f86;
	ld.const.f32 	%f36, [c_params+44];
	mul.f32 	%f87, %f130, %f130;
	fma.rn.f32 	%f88, %f131, %f131, %f87;
	fma.rn.f32 	%f37, %f132, %f132, %f88;
	mul.f32 	%f89, %f36, %f36;
	setp.leu.f32 	%p7, %f37, %f89;
	@%p7 bra 	$L__BB4_12;
	sqrt.rn.f32 	%f90, %f37;
	div.rn.f32 	%f91, %f36, %f90;
	mul.f32 	%f132, %f132, %f91;
	mul.f32 	%f131, %f131, %f91;
	mul.f32 	%f130, %f130, %f91;
$L__BB4_12:
	fma.rn.f32 	%f129, %f132, %f32, %f1;
	fma.rn.f32 	%f128, %f131, %f32, %f2;
	fma.rn.f32 	%f127, %f130, %f32, %f3;
	ld.const.f32 	%f47, [c_params+80];
	setp.leu.f32 	%p8, %f47, 0f00000000;
	@%p8 bra 	$L__BB4_22;
	ld.const.f32 	%f48, [c_params+88];
	mul.f32 	%f49, %f47, %f48;
	abs.f32 	%f92, %f129;
	setp.leu.f32 	%p9, %f92, %f49;
	@%p9 bra 	$L__BB4_16;
	setp.gt.f32 	%p10, %f129, 0f00000000;
	min.f32 	%f93, %f129, %f47;
	neg.f32 	%f94, %f47;
	max.f32 	%f95, %f129, %f94;
	selp.f32 	%f129, %f93, %f95, %p10;
	mul.f32 	%f132, %f132, %f48;
	abs.f32 	%f96, %f129;
	setp.ltu.f32 	%p11, %f96, %f47;
	@%p11 bra 	$L__BB4_16;
	neg.f32 	%f97, %f132;
	mul.f32 	%f132, %f48, %f97;
$L__BB4_16:
	abs.f32 	%f98, %f128;
	setp.leu.f32 	%p12, %f98, %f49;
	@%p12 bra 	$L__BB4_19;
	setp.gt.f32 	%p13, %f128, 0f00000000;
	min.f32 	%f99, %f128, %f47;
	neg.f32 	%f100, %f47;
	max.f32 	%f101, %f128, %f100;
	selp.f32 	%f128, %f99, %f101, %p13;
	mul.f32 	%f131, %f131, %f48;
	abs.f32 	%f102, %f128;
	setp.ltu.f32 	%p14, %f102, %f47;
	@%p14 bra 	$L__BB4_19;
	neg.f32 	%f103, %f131;
	mul.f32 	%f131, %f48, %f103;
$L__BB4_19:
	abs.f32 	%f104, %f127;
	setp.leu.f32 	%p15, %f104, %f49;
	@%p15 bra 	$L__BB4_22;
	setp.gt.f32 	%p16, %f127, 0f00000000;
	min.f32 	%f105, %f127, %f47;
	neg.f32 	%f106, %f47;
	max.f32 	%f107, %f127, %f106;
	selp.f32 	%f127, %f105, %f107, %p16;
	mul.f32 	%f130, %f130, %f48;
	abs.f32 	%f108, %f127;
	setp.ltu.f32 	%p17, %f108, %f47;
	@%p17 bra 	$L__BB4_22;
	neg.f32 	%f109, %f130;
	mul.f32 	%f130, %f48, %f109;
$L__BB4_22:
	ld.param.u64 	%rd60, [integrate_pass_kernel_param_14];
	ld.param.u64 	%rd59, [integrate_pass_kernel_param_13];
	cvta.to.global.u64 	%rd43, %rd11;
	add.s64 	%rd45, %rd43, %rd27;
	st.global.f32 	[%rd45], %f129;
	cvta.to.global.u64 	%rd46, %rd12;
	add.s64 	%rd47, %rd46, %rd27;
	st.global.f32 	[%rd47], %f128;
	cvta.to.global.u64 	%rd48, %rd13;
	add.s64 	%rd49, %rd48, %rd27;
	st.global.f32 	[%rd49], %f127;
	cvta.to.global.u64 	%rd50, %rd59;
	add.s64 	%rd51, %rd50, %rd27;
	st.global.f32 	[%rd51], %f132;
	cvta.to.global.u64 	%rd52, %rd60;
	add.s64 	%rd53, %rd52, %rd27;
	st.global.f32 	[%rd53], %f131;
	cvta.to.global.u64 	%rd54, %rd16;
	add.s64 	%rd55, %rd54, %rd27;
	st.global.f32 	[%rd55], %f130;
$L__BB4_23:
	ret;

}
	// .globl	compact_frontier_kernel
.visible .entry compact_frontier_kernel(
	.param .u64 .ptr .align 1 compact_frontier_kernel_param_0,
	.param .u64 .ptr .align 1 compact_frontier_kernel_param_1,
	.param .u64 .ptr .align 1 compact_frontier_kernel_param_2,
	.param .u32 compact_frontier_kernel_param_3
)
{
	.reg .pred 	%p<3>;
	.reg .b32 	%r<8>;
	.reg .b64 	%rd<11>;

	ld.param.u64 	%rd1, [compact_frontier_kernel_param_0];
	ld.param.u64 	%rd2, [compact_frontier_kernel_param_1];
	ld.param.u64 	%rd3, [compact_frontier_kernel_param_2];
	ld.param.u32 	%r2, [compact_frontier_kernel_param_3];
	mov.u32 	%r3, %ctaid.x;
	mov.u32 	%r4, %ntid.x;
	mov.u32 	%r5, %tid.x;
	mad.lo.s32 	%r1, %r3, %r4, %r5;
	setp.ge.s32 	%p1, %r1, %r2;
	@%p1 bra 	$L__BB5_3;
	cvta.to.global.u64 	%rd4, %rd1;
	mul.wide.s32 	%rd5, %r1, 4;
	add.s64 	%rd6, %rd4, %rd5;
	ld.global.nc.u32 	%r6, [%rd6];
	setp.eq.s32 	%p2, %r6, 0;
	@%p2 bra 	$L__BB5_3;
	cvta.to.global.u64 	%rd7, %rd3;
	atom.global.add.u32 	%r7, [%rd7], 1;
	cvta.to.global.u64 	%rd8, %rd2;
	mul.wide.s32 	%rd9, %r7, 4;
	add.s64 	%rd10, %rd8, %rd9;
	st.global.u32 	[%rd10], %r1;
$L__BB5_3:
	ret;

}
	// .globl	init_centroids_kernel
.visible .entry init_centroids_kernel(
	.param .u64 .ptr .align 1 init_centroids_kernel_param_0,
	.param .u64 .ptr .align 1 init_centroids_kernel_param_1,
	.param .u64 .ptr .align 1 init_centroids_kernel_param_2,
	.param .u64 .ptr .align 1 init_centroids_kernel_param_3,
	.param .u64 .ptr .align 1 init_centroids_kernel_param_4,
	.param .u64 .ptr .align 1 init_centroids_kernel_param_5,
	.param .u64 .ptr .align 1 init_centroids_kernel_param_6,
	.param .u64 .ptr .align 1 init_centroids_kernel_param_7,
	.param .u32 init_centroids_kernel_param_8,
	.param .u32 init_centroids_kernel_param_9,
	.param .u32 init_centroids_kernel_param_10,
	.param .u32 init_centroids_kernel_param_11
)
{
	.reg .pred 	%p<32>;
	.reg .b32 	%r<123>;
	.reg .b32 	%f<217>;
	.reg .b64 	%rd<90>;

	ld.param.u64 	%rd26, [init_centroids_kernel_param_0];
	ld.param.u64 	%rd27, [init_centroids_kernel_param_1];
	ld.param.u64 	%rd28, [init_centroids_kernel_param_2];
	ld.param.u64 	%rd29, [init_centroids_kernel_param_3];
	ld.param.u64 	%rd30, [init_centroids_kernel_param_4];
	ld.param.u64 	%rd31, [init_centroids_kernel_param_5];
	ld.param.u64 	%rd32, [init_centroids_kernel_param_6];
	ld.param.u64 	%rd33, [init_centroids_kernel_param_7];
	ld.param.u32 	%r42, [init_centroids_kernel_param_8];
	ld.param.u32 	%r43, [init_centroids_kernel_param_10];
	ld.param.u32 	%r44, [init_centroids_kernel_param_11];
	cvta.to.global.u64 	%rd1, %rd31;
	cvta.to.global.u64 	%rd2, %rd28;
	cvta.to.global.u64 	%rd3, %rd30;
	cvta.to.global.u64 	%rd4, %rd27;
	cvta.to.global.u64 	%rd5, %rd29;
	cvta.to.global.u64 	%rd6, %rd26;
	cvta.to.global.u64 	%rd7, %rd33;
	cvta.to.global.u64 	%rd8, %rd32;
	mov.u32 	%r1, %ctaid.x;
	mov.u32 	%r2, %tid.x;
	mov.u32 	%r120, %ntid.x;
	or.b32  	%r45, %r43, %r1;
	setp.ne.s32 	%p1, %r45, 0;
	@%p1 bra 	$L__BB6_3;
	setp.ne.s32 	%p31, %r2, 0;
	@%p31 bra 	$L__BB6_40;
	xor.b32  	%r94, %r44, -1429050551;
	mul.lo.s32 	%r95, %r94, 1099087573;
	add.s32 	%r96, %r95, 123456789;
	add.s32 	%r97, %r95, 5783321;
	shr.u32 	%r98, %r96, 2;
	xor.b32  	%r99, %r98, %r96;
	shl.b32 	%r100, %r97, 4;
	shl.b32 	%r101, %r99, 1;
	xor.b32  	%r102, %r100, %r101;
	xor.b32  	%r103, %r102, %r97;
	xor.b32  	%r104, %r103, %r99;
	add.s32 	%r105, %r95, %r104;
	add.s32 	%r106, %r105, -637770787;
	rem.u32 	%r107, %r106, %r42;
	st.global.u32 	[%rd7], %r107;
	mul.wide.s32 	%rd81, %r107, 4;
	add.s64 	%rd82, %rd6, %rd81;
	ld.global.nc.f32 	%f200, [%rd82];
	st.global.f32 	[%rd5], %f200;
	add.s64 	%rd83, %rd4, %rd81;
	ld.global.nc.f32 	%f201, [%rd83];
	st.global.f32 	[%rd3], %f201;
	add.s64 	%rd84, %rd2, %rd81;
	ld.global.nc.f32 	%f202, [%rd84];
	st.global.f32 	[%rd1], %f202;
	bra.uni 	$L__BB6_40;
$L__BB6_3:
	setp.ne.s32 	%p2, %r1, %r43;
	@%p2 bra 	$L__BB6_40;
	setp.ge.s32 	%p3, %r2, %r42;
	@%p3 bra 	$L__BB6_24;
	setp.eq.s32 	%p4, %r43, 0;
	@%p4 bra 	$L__BB6_19;
	and.b32  	%r4, %r43, 7;
	add.s32 	%r5, %r4, -1;
	and.b32  	%r6, %r43, 3;
	and.b32  	%r7, %r43, 2147483640;
	and.b32  	%r8, %r43, 1;
	neg.s32 	%r9, %r7;
	add.s64 	%rd9, %rd5, 16;
	add.s64 	%rd10, %rd3, 16;
	mov.u32 	%r108, %r2;
$L__BB6_7:
	setp.lt.u32 	%p5, %r43, 8;
	mul.wide.u32 	%rd34, %r108, 4;
	add.s64 	%rd35, %rd6, %rd34;
	ld.global.nc.f32 	%f1, [%rd35];
	add.s64 	%rd36, %rd4, %rd34;
	ld.global.nc.f32 	%f2, [%rd36];
	add.s64 	%rd37, %rd2, %rd34;
	ld.global.nc.f32 	%f3, [%rd37];
	mov.f32 	%f210, 0f7F7FFFFF;
	mov.b32 	%r111, 0;
	@%p5 bra 	$L__BB6_10;
	add.s64 	%rd85, %rd1, 16;
	mov.f32 	%f210, 0f7F7FFFFF;
	mov.u64 	%rd86, %rd10;
	mov.u64 	%rd87, %rd9;
	mov.u32 	%r109, %r9;
$L__BB6_9:
	.pragma "nounroll";
	ld.global.f32 	%f30, [%rd87+-16];
	sub.f32 	%f31, %f1, %f30;
	ld.global.f32 	%f32, [%rd86+-16];
	sub.f32 	%f33, %f2, %f32;
	ld.global.f32 	%f34, [%rd85+-16];
	sub.f32 	%f35, %f3, %f34;
	mul.f32 	%f36, %f33, %f33;
	fma.rn.f32 	%f37, %f31, %f31, %f36;
	fma.rn.f32 	%f38, %f35, %f35, %f37;
	min.f32 	%f39, %f210, %f38;
	ld.global.f32 	%f40, [%rd87+-12];
	sub.f32 	%f41, %f1, %f40;
	ld.global.f32 	%f42, [%rd86+-12];
	sub.f32 	%f43, %f2, %f42;
	ld.global.f32 	%f44, [%rd85+-12];
	sub.f32 	%f45, %f3, %f44;
	mul.f32 	%f46, %f43, %f43;
	fma.rn.f32 	%f47, %f41, %f41, %f46;
	fma.rn.f32 	%f48, %f45, %f45, %f47;
	min.f32 	%f49, %f39, %f48;
	ld.global.f32 	%f50, [%rd87+-8];
	sub.f32 	%f51, %f1, %f50;
	ld.global.f32 	%f52, [%rd86+-8];
	sub.f32 	%f53, %f2, %f52;
	ld.global.f32 	%f54, [%rd85+-8];
	sub.f32 	%f55, %f3, %f54;
	mul.f32 	%f56, %f53, %f53;
	fma.rn.f32 	%f57, %f51, %f51, %f56;
	fma.rn.f32 	%f58, %f55, %f55, %f57;
	min.f32 	%f59, %f49, %f58;
	ld.global.f32 	%f60, [%rd87+-4];
	sub.f32 	%f61, %f1, %f60;
	ld.global.f32 	%f62, [%rd86+-4];
	sub.f32 	%f63, %f2, %f62;
	ld.global.f32 	%f64, [%rd85+-4];
	sub.f32 	%f65, %f3, %f64;
	mul.f32 	%f66, %f63, %f63;
	fma.rn.f32 	%f67, %f61, %f61, %f66;
	fma.rn.f32 	%f68, %f65, %f65, %f67;
	min.f32 	%f69, %f59, %f68;
	ld.global.f32 	%f70, [%rd87];
	sub.f32 	%f71, %f1, %f70;
	ld.global.f32 	%f72, [%rd86];
	sub.f32 	%f73, %f2, %f72;
	ld.global.f32 	%f74, [%rd85];
	sub.f32 	%f75, %f3, %f74;
	mul.f32 	%f76, %f73, %f73;
	fma.rn.f32 	%f77, %f71, %f71, %f76;
	fma.rn.f32 	%f78, %f75, %f75, %f77;
	min.f32 	%f79, %f69, %f78;
	ld.global.f32 	%f80, [%rd87+4];
	sub.f32 	%f81, %f1, %f80;
	ld.global.f32 	%f82, [%rd86+4];
	sub.f32 	%f83, %f2, %f82;
	ld.global.f32 	%f84, [%rd85+4];
	sub.f32 	%f85, %f3, %f84;
	mul.f32 	%f86, %f83, %f83;
	fma.rn.f32 	%f87, %f81, %f81, %f86;
	fma.rn.f32 	%f88, %f85, %f85, %f87;
	min.f32 	%f89, %f79, %f88;
	ld.global.f32 	%f90, [%rd87+8];
	sub.f32 	%f91, %f1, %f90;
	ld.global.f32 	%f92, [%rd86+8];
	sub.f32 	%f93, %f2, %f92;
	ld.global.f32 	%f94, [%rd85+8];
	sub.f32 	%f95, %f3, %f94;
	mul.f32 	%f96, %f93, %f93;
	fma.rn.f32 	%f97, %f91, %f91, %f96;
	fma.rn.f32 	%f98, %f95, %f95, %f97;
	min.f32 	%f99, %f89, %f98;
	ld.global.f32 	%f100, [%rd87+12];
	sub.f32 	%f101, %f1, %f100;
	ld.global.f32 	%f102, [%rd86+12];
	sub.f32 	%f103, %f2, %f102;
	ld.global.f32 	%f104, [%rd85+12];
	sub.f32 	%f105, %f3, %f104;
	mul.f32 	%f106, %f103, %f103;
	fma.rn.f32 	%f107, %f101, %f101, %f106;
	fma.rn.f32 	%f108, %f105, %f105, %f107;
	min.f32 	%f210, %f99, %f108;
	add.s32 	%r109, %r109, 8;
	add.s64 	%rd87, %rd87, 32;
	add.s64 	%rd86, %rd86, 32;
	add.s64 	%rd85, %rd85, 32;
	setp.ne.s32 	%p6, %r109, 0;
	mov.u32 	%r111, %r7;
	@%p6 bra 	$L__BB6_9;
$L__BB6_10:
	setp.eq.s32 	%p7, %r4, 0;
	@%p7 bra 	$L__BB6_18;
	setp.lt.u32 	%p8, %r5, 3;
	@%p8 bra 	$L__BB6_13;
	mul.wide.u32 	%rd38, %r111, 4;
	add.s64 	%rd39, %rd5, %rd38;
	ld.global.f32 	%f110, [%rd39];
	sub.f32 	%f111, %f1, %f110;
	add.s64 	%rd40, %rd3, %rd38;
	ld.global.f32 	%f112, [%rd40];
	sub.f32 	%f113, %f2, %f112;
	add.s64 	%rd41, %rd1, %rd38;
	ld.global.f32 	%f114, [%rd41];
	sub.f32 	%f115, %f3, %f114;
	mul.f32 	%f116, %f113, %f113;
	fma.rn.f32 	%f117, %f111, %f111, %f116;
	fma.rn.f32 	%f118, %f115, %f115, %f117;
	min.f32 	%f119, %f210, %f118;
	ld.global.f32 	%f120, [%rd39+4];
	sub.f32 	%f121, %f1, %f120;
	ld.global.f32 	%f122, [%rd40+4];
	sub.f32 	%f123, %f2, %f122;
	ld.global.f32 	%f124, [%rd41+4];
	sub.f32 	%f125, %f3, %f124;
	mul.f32 	%f126, %f123, %f123;
	fma.rn.f32 	%f127, %f121, %f121, %f126;
	fma.rn.f32 	%f128, %f125, %f125, %f127;
	min.f32 	%f129, %f119, %f128;
	ld.global.f32 	%f130, [%rd39+8];
	sub.f32 	%f131, %f1, %f130;
	ld.global.f32 	%f132, [%rd40+8];
	sub.f32 	%f133, %f2, %f132;
	ld.global.f32 	%f134, [%rd41+8];
	sub.f32 	%f135, %f3, %f134;
	mul.f32 	%f136, %f133, %f133;
	fma.rn.f32 	%f137, %f131, %f131, %f136;
	fma.rn.f32 	%f138, %f135, %f135, %f137;
	min.f32 	%f139, %f129, %f138;
	ld.global.f32 	%f140, [%rd39+12];
	sub.f32 	%f141, %f1, %f140;
	ld.global.f32 	%f142, [%rd40+12];
	sub.f32 	%f143, %f2, %f142;
	ld.global.f32 	%f144, [%rd41+12];
	sub.f32 	%f145, %f3, %f144;
	mul.f32 	%f146, %f143, %f143;
	fma.rn.f32 	%f147, %f141, %f141, %f146;
	fma.rn.f32 	%f148, %f145, %f145, %f147;
	min.f32 	%f210, %f139, %f148;
	add.s32 	%r111, %r111, 4;
$L__BB6_13:
	setp.eq.s32 	%p9, %r6, 0;
	@%p9 bra 	$L__BB6_18;
	setp.eq.s32 	%p10, %r6, 1;
	@%p10 bra 	$L__BB6_16;
	mul.wide.u32 	%rd42, %r111, 4;
	add.s64 	%rd43, %rd5, %rd42;
	ld.global.f32 	%f150, [%rd43];
	sub.f32 	%f151, %f1, %f150;
	add.s64 	%rd44, %rd3, %rd42;
	ld.global.f32 	%f152, [%rd44];
	sub.f32 	%f153, %f2, %f152;
	add.s64 	%rd45, %rd1, %rd42;
	ld.global.f32 	%f154, [%rd45];
	sub.f32 	%f155, %f3, %f154;
	mul.f32 	%f156, %f153, %f153;
	fma.rn.f32 	%f157, %f151, %f151, %f156;
	fma.rn.f32 	%f158, %f155, %f155, %f157;
	min.f32 	%f159, %f210, %f158;
	ld.global.f32 	%f160, [%rd43+4];
	sub.f32 	%f161, %f1, %f160;
	ld.global.f32 	%f162, [%rd44+4];
	sub.f32 	%f163, %f2, %f162;
	ld.global.f32 	%f164, [%rd45+4];
	sub.f32 	%f165, %f3, %f164;
	mul.f32 	%f166, %f163, %f163;
	fma.rn.f32 	%f167, %f161, %f161, %f166;
	fma.rn.f32 	%f168, %f165, %f165, %f167;
	min.f32 	%f210, %f159, %f168;
	add.s32 	%r111, %r111, 2;
$L__BB6_16:
	setp.eq.s32 	%p11, %r8, 0;
	@%p11 bra 	$L__BB6_18;
	mul.wide.u32 	%rd46, %r111, 4;
	add.s64 	%rd47, %rd5, %rd46;
	ld.global.f32 	%f169, [%rd47];
	sub.f32 	%f170, %f1, %f169;
	add.s64 	%rd48, %rd3, %rd46;
	ld.global.f32 	%f171, [%rd48];
	sub.f32 	%f172, %f2, %f171;
	add.s64 	%rd49, %rd1, %rd46;
	ld.global.f32 	%f173, [%rd49];
	sub.f32 	%f174, %f3, %f173;
	mul.f32 	%f175, %f172, %f172;
	fma.rn.f32 	%f176, %f170, %f170, %f175;
	fma.rn.f32 	%f177, %f174, %f174, %f176;
	min.f32 	%f210, %f210, %f177;
$L__BB6_18:
	mul.wide.u32 	%rd50, %r108, 4;
	add.s64 	%rd51, %rd8, %rd50;
	st.global.f32 	[%rd51], %f210;
	add.s32 	%r108, %r108, %r120;
	setp.lt.s32 	%p12, %r108, %r42;
	@%p12 bra 	$L__BB6_7;
	bra.uni 	$L__BB6_24;
$L__BB6_19:
	add.s32 	%r47, %r2, %r120;
	max.u32 	%r48, %r42, %r47;
	setp.lt.u32 	%p13, %r47, %r42;
	selp.u32 	%r49, 1, 0, %p13;
	add.s32 	%r50, %r47, %r49;
	sub.s32 	%r51, %r48, %r50;
	div.u32 	%r52, %r51, %r120;
	add.s32 	%r19, %r52, %r49;
	and.b32  	%r53, %r19, 3;
	setp.eq.s32 	%p14, %r53, 3;
	mov.u32 	%r115, %r2;
	@%p14 bra 	$L__BB6_22;
	add.s32 	%r54, %r19, 1;
	and.b32  	%r55, %r54, 3;
	mul.wide.u32 	%rd52, %r2, 4;
	add.s64 	%rd88, %rd8, %rd52;
	mul.wide.u32 	%rd19, %r120, 4;
	neg.s32 	%r113, %r55;
	mad.lo.s32 	%r115, %r120, %r55, %r2;
$L__BB6_21:
	.pragma "nounroll";
	mov.b32 	%r56, 2139095039;
	st.global.u32 	[%rd88], %r56;
	add.s64 	%rd88, %rd88, %rd19;
	add.s32 	%r113, %r113, 1;
	setp.ne.s32 	%p15, %r113, 0;
	@%p15 bra 	$L__BB6_21;
$L__BB6_22:
	setp.lt.u32 	%p16, %r19, 3;
	@%p16 bra 	$L__BB6_24;
$L__BB6_23:
	mul.wide.u32 	%rd53, %r115, 4;
	add.s64 	%rd54, %rd8, %rd53;
	mov.b32 	%r57, 2139095039;
	st.global.u32 	[%rd54], %r57;
	add.s32 	%r58, %r115, %r120;
	mul.wide.u32 	%rd55, %r58, 4;
	add.s64 	%rd56, %rd8, %rd55;
	st.global.u32 	[%rd56], %r57;
	add.s32 	%r59, %r58, %r120;
	mul.wide.u32 	%rd57, %r59, 4;
	add.s64 	%rd58, %rd8, %rd57;
	st.global.u32 	[%rd58], %r57;
	add.s32 	%r60, %r59, %r120;
	mul.wide.u32 	%rd59, %r60, 4;
	add.s64 	%rd60, %rd8, %rd59;
	st.global.u32 	[%rd60], %r57;
	add.s32 	%r115, %r60, %r120;
	setp.lt.s32 	%p17, %r115, %r42;
	@%p17 bra 	$L__BB6_23;
$L__BB6_24:
	setp.ge.s32 	%p18, %r2, %r42;
	bar.sync 	0;
	mov.f32 	%f215, 0f00000000;
	@%p18 bra 	$L__BB6_30;
	add.s32 	%r61, %r2, %r120;
	max.s32 	%r62, %r42, %r61;
	setp.lt.s32 	%p19, %r61, %r42;
	selp.u32 	%r63, 1, 0, %p19;
	add.s32 	%r64, %r61, %r63;
	sub.s32 	%r65, %r62, %r64;
	div.u32 	%r66, %r65, %r120;
	add.s32 	%r27, %r66, %r63;
	and.b32  	%r67, %r27, 3;
	setp.eq.s32 	%p20, %r67, 3;
	mov.f32 	%f215, 0f00000000;
	mov.u32 	%r118, %r2;
	@%p20 bra 	$L__BB6_28;
	mul.wide.u32 	%rd61, %r2, 4;
	add.s64 	%rd89, %rd8, %rd61;
	mul.wide.u32 	%rd23, %r120, 4;
	add.s32 	%r68, %r27, 1;
	and.b32  	%r69, %r68, 3;
	neg.s32 	%r116, %r69;
	mov.f32 	%f215, 0f00000000;
	mov.u32 	%r118, %r2;
$L__BB6_27:
	.pragma "nounroll";
	ld.global.f32 	%f182, [%rd89];
	add.f32 	%f215, %f215, %f182;
	add.s32 	%r118, %r118, %r120;
	add.s64 	%rd89, %rd89, %rd23;
	add.s32 	%r116, %r116, 1;
	setp.ne.s32 	%p21, %r116, 0;
	@%p21 bra 	$L__BB6_27;
$L__BB6_28:
	setp.lt.u32 	%p22, %r27, 3;
	@%p22 bra 	$L__BB6_30;
$L__BB6_29:
	mul.wide.u32 	%rd62, %r118, 4;
	add.s64 	%rd63, %rd8, %rd62;
	ld.global.f32 	%f183, [%rd63];
	add.f32 	%f184, %f215, %f183;
	add.s32 	%r70, %r118, %r120;
	mul.wide.u32 	%rd64, %r70, 4;
	add.s64 	%rd65, %rd8, %rd64;
	ld.global.f32 	%f185, [%rd65];
	add.f32 	%f186, %f184, %f185;
	add.s32 	%r71, %r70, %r120;
	mul.wide.u32 	%rd66, %r71, 4;
	add.s64 	%rd67, %rd8, %rd66;
	ld.global.f32 	%f187, [%rd67];
	add.f32 	%f188, %f186, %f187;
	add.s32 	%r72, %r71, %r120;
	mul.wide.u32 	%rd68, %r72, 4;
	add.s64 	%rd69, %rd8, %rd68;
	ld.global.f32 	%f189, [%rd69];
	add.f32 	%f215, %f188, %f189;
	add.s32 	%r118, %r72, %r120;
	setp.lt.s32 	%p23, %r118, %r42;
	@%p23 bra 	$L__BB6_29;
$L__BB6_30:
	shl.b32 	%r73, %r2, 2;
	mov.u32 	%r74, shared_data;
	add.s32 	%r36, %r74, %r73;
	st.shared.f32 	[%r36], %f215;
	bar.sync 	0;
	setp.lt.u32 	%p24, %r120, 2;
	@%p24 bra 	$L__BB6_34;
$L__BB6_31:
	shr.u32 	%r38, %r120, 1;
	setp.ge.u32 	%p25, %r2, %r38;
	@%p25 bra 	$L__BB6_33;
	shl.b32 	%r75, %r38, 2;
	add.s32 	%r76, %r36, %r75;
	ld.shared.f32 	%f190, [%r76];
	ld.shared.f32 	%f191, [%r36];
	add.f32 	%f192, %f190, %f191;
	st.shared.f32 	[%r36], %f192;
$L__BB6_33:
	bar.sync 	0;
	setp.gt.u32 	%p26, %r120, 3;
	mov.u32 	%r120, %r38;
	@%p26 bra 	$L__BB6_31;
$L__BB6_34:
	setp.ne.s32 	%p27, %r2, 0;
	@%p27 bra 	$L__BB6_40;
	add.s32 	%r78, %r44, %r43;
	xor.b32  	%r79, %r78, -1429050551;
	mul.lo.s32 	%r80, %r79, 1099087573;
	add.s32 	%r81, %r80, 123456789;
	add.s32 	%r82, %r80, 5783321;
	shr.u32 	%r83, %r81, 2;
	xor.b32  	%r84, %r83, %r81;
	shl.b32 	%r85, %r82, 4;
	shl.b32 	%r86, %r84, 1;
	xor.b32  	%r87, %r85, %r86;
	xor.b32  	%r88, %r87, %r82;
	xor.b32  	%r89, %r88, %r84;
	add.s32 	%r90, %r80, %r89;
	add.s32 	%r91, %r90, -637770787;
	cvt.rn.f32.u32 	%f193, %r91;
	fma.rn.f32 	%f23, %f193, 0f2F800000, 0f2F000000;
	setp.lt.s32 	%p28, %r42, 1;
	mov.b32 	%r122, 0;
	@%p28 bra 	$L__BB6_39;
	ld.shared.f32 	%f195, [shared_data];
	mul.f32 	%f24, %f23, %f195;
	mov.f32 	%f216, 0f00000000;
	mov.b32 	%r121, 0;
$L__BB6_37:
	mul.wide.u32 	%rd70, %r121, 4;
	add.s64 	%rd71, %rd8, %rd70;
	ld.global.f32 	%f196, [%rd71];
	add.f32 	%f216, %f216, %f196;
	setp.ge.f32 	%p29, %f216, %f24;
	mov.u32 	%r122, %r121;
	@%p29 bra 	$L__BB6_39;
	add.s32 	%r121, %r121, 1;
	setp.ne.s32 	%p30, %r121, %r42;
	mov.b32 	%r122, 0;
	@%p30 bra 	$L__BB6_37;
$L__BB6_39:
	mul.wide.s32 	%rd72, %r43, 4;
	add.s64 	%rd73, %rd7, %rd72;
	st.global.u32 	[%rd73], %r122;
	mul.wide.u32 	%rd74, %r122, 4;
	add.s64 	%rd75, %rd6, %rd74;
	ld.global.nc.f32 	%f197, [%rd75];
	add.s64 	%rd76, %rd5, %rd72;
	st.global.f32 	[%rd76], %f197;
	add.s64 	%rd77, %rd4, %rd74;
	ld.global.nc.f32 	%f198, [%rd77];
	add.s64 	%rd78, %rd3, %rd72;
	st.global.f32 	[%rd78], %f198;
	add.s64 	%rd79, %rd2, %rd74;
	ld.global.nc.f32 	%f199, [%rd79];
	add.s64 	%rd80, %rd1, %rd72;
	st.global.f32 	[%rd80], %f199;
$L__BB6_40:
	ret;

}
	// .globl	assign_clusters_kernel
.visible .entry assign_clusters_kernel(
	.param .u64 .ptr .align 1 assign_clusters_kernel_param_0,
	.param .u64 .ptr .align 1 assign_clusters_kernel_param_1,
	.param .u64 .ptr .align 1 assign_clusters_kernel_param_2,
	.param .u64 .ptr .align 1 assign_clusters_kernel_param_3,
	.param .u64 .ptr .align 1 assign_clusters_kernel_param_4,
	.param .u64 .ptr .align 1 assign_clusters_kernel_param_5,
	.param .u64 .ptr .align 1 assign_clusters_kernel_param_6,
	.param .u64 .ptr .align 1 assign_clusters_kernel_param_7,
	.param .u32 assign_clusters_kernel_param_8,
	.param .u32 assign_clusters_kernel_param_9
)
{
	.reg .pred 	%p<26>;
	.reg .b32 	%r<70>;
	.reg .b32 	%f<177>;
	.reg .b64 	%rd<48>;

	ld.param.u64 	%rd13, [assign_clusters_kernel_param_0];
	ld.param.u64 	%rd14, [assign_clusters_kernel_param_1];
	ld.param.u64 	%rd15, [assign_clusters_kernel_param_2];
	ld.param.u64 	%rd18, [assign_clusters_kernel_param_3];
	ld.param.u64 	%rd19, [assign_clusters_kernel_param_4];
	ld.param.u64 	%rd20, [assign_clusters_kernel_param_5];
	ld.param.u64 	%rd16, [assign_clusters_kernel_param_6];
	ld.param.u64 	%rd17, [assign_clusters_kernel_param_7];
	ld.param.u32 	%r25, [assign_clusters_kernel_param_8];
	ld.param.u32 	%r24, [assign_clusters_kernel_param_9];
	cvta.to.global.u64 	%rd1, %rd20;
	cvta.to.global.u64 	%rd2, %rd19;
	cvta.to.global.u64 	%rd3, %rd18;
	mov.u32 	%r26, %ctaid.x;
	mov.u32 	%r27, %ntid.x;
	mov.u32 	%r28, %tid.x;
	mad.lo.s32 	%r1, %r26, %r27, %r28;
	setp.ge.s32 	%p1, %r1, %r25;
	@%p1 bra 	$L__BB7_14;
	cvta.to.global.u64 	%rd21, %rd13;
	cvta.to.global.u64 	%rd22, %rd14;
	cvta.to.global.u64 	%rd23, %rd15;
	mul.wide.s32 	%rd24, %r1, 4;
	add.s64 	%rd25, %rd21, %rd24;
	ld.global.nc.f32 	%f1, [%rd25];
	add.s64 	%rd26, %rd22, %rd24;
	ld.global.nc.f32 	%f2, [%rd26];
	add.s64 	%rd27, %rd23, %rd24;
	ld.global.nc.f32 	%f3, [%rd27];
	setp.lt.s32 	%p2, %r24, 1;
	mov.b32 	%r69, 0;
	mov.f32 	%f176, 0f7F7FFFFF;
	@%p2 bra 	$L__BB7_13;
	and.b32  	%r2, %r24, 7;
	setp.lt.u32 	%p3, %r24, 8;
	mov.f32 	%f176, 0f7F7FFFFF;
	mov.b32 	%r64, 0;
	mov.u32 	%r69, %r64;
	@%p3 bra 	$L__BB7_5;
	and.b32  	%r64, %r24, 2147483640;
	add.s64 	%rd47, %rd3, 16;
	add.s64 	%rd46, %rd2, 16;
	add.s64 	%rd45, %rd1, 16;
	mov.f32 	%f176, 0f7F7FFFFF;
	mov.b32 	%r58, 0;
	mov.u32 	%r69, %r58;
$L__BB7_4:
	.pragma "nounroll";
	ld.global.nc.f32 	%f20, [%rd47+-16];
	sub.f32 	%f21, %f1, %f20;
	ld.global.nc.f32 	%f22, [%rd46+-16];
	sub.f32 	%f23, %f2, %f22;
	ld.global.nc.f32 	%f24, [%rd45+-16];
	sub.f32 	%f25, %f3, %f24;
	mul.f32 	%f26, %f23, %f23;
	fma.rn.f32 	%f27, %f21, %f21, %f26;
	fma.rn.f32 	%f28, %f25, %f25, %f27;
	setp.lt.f32 	%p4, %f28, %f176;
	selp.f32 	%f29, %f28, %f176, %p4;
	selp.b32 	%r33, %r58, %r69, %p4;
	ld.global.nc.f32 	%f30, [%rd47+-12];
	sub.f32 	%f31, %f1, %f30;
	ld.global.nc.f32 	%f32, [%rd46+-12];
	sub.f32 	%f33, %f2, %f32;
	ld.global.nc.f32 	%f34, [%rd45+-12];
	sub.f32 	%f35, %f3, %f34;
	mul.f32 	%f36, %f33, %f33;
	fma.rn.f32 	%f37, %f31, %f31, %f36;
	fma.rn.f32 	%f38, %f35, %f35, %f37;
	setp.lt.f32 	%p5, %f38, %f29;
	selp.f32 	%f39, %f38, %f29, %p5;
	add.s32 	%r34, %r58, 1;
	selp.b32 	%r35, %r34, %r33, %p5;
	ld.global.nc.f32 	%f40, [%rd47+-8];
	sub.f32 	%f41, %f1, %f40;
	ld.global.nc.f32 	%f42, [%rd46+-8];
	sub.f32 	%f43, %f2, %f42;
	ld.global.nc.f32 	%f44, [%rd45+-8];
	sub.f32 	%f45, %f3, %f44;
	mul.f32 	%f46, %f43, %f43;
	fma.rn.f32 	%f47, %f41, %f41, %f46;
	fma.rn.f32 	%f48, %f45, %f45, %f47;
	setp.lt.f32 	%p6, %f48, %f39;
	selp.f32 	%f49, %f48, %f39, %p6;
	add.s32 	%r36, %r58, 2;
	selp.b32 	%r37, %r36, %r35, %p6;
	ld.global.nc.f32 	%f50, [%rd47+-4];
	sub.f32 	%f51, %f1, %f50;
	ld.global.nc.f32 	%f52, [%rd46+-4];
	sub.f32 	%f53, %f2, %f52;
	ld.global.nc.f32 	%f54, [%rd45+-4];
	sub.f32 	%f55, %f3, %f54;
	mul.f32 	%f56, %f53, %f53;
	fma.rn.f32 	%f57, %f51, %f51, %f56;
	fma.rn.f32 	%f58, %f55, %f55, %f57;
	setp.lt.f32 	%p7, %f58, %f49;
	selp.f32 	%f59, %f58, %f49, %p7;
	add.s32 	%r38, %r58, 3;
	selp.b32 	%r39, %r38, %r37, %p7;
	ld.global.nc.f32 	%f60, [%rd47];
	sub.f32 	%f61, %f1, %f60;
	ld.global.nc.f32 	%f62, [%rd46];
	sub.f32 	%f63, %f2, %f62;
	ld.global.nc.f32 	%f64, [%rd45];
	sub.f32 	%f65, %f3, %f64;
	mul.f32 	%f66, %f63, %f63;
	fma.rn.f32 	%f67, %f61, %f61, %f66;
	fma.rn.f32 	%f68, %f65, %f65, %f67;
	setp.lt.f32 	%p8, %f68, %f59;
	selp.f32 	%f69, %f68, %f59, %p8;
	add.s32 	%r40, %r58, 4;
	selp.b32 	%r41, %r40, %r39, %p8;
	ld.global.nc.f32 	%f70, [%rd47+4];
	sub.f32 	%f71, %f1, %f70;
	ld.global.nc.f32 	%f72, [%rd46+4];
	sub.f32 	%f73, %f2, %f72;
	ld.global.nc.f32 	%f74, [%rd45+4];
	sub.f32 	%f75, %f3, %f74;
	mul.f32 	%f76, %f73, %f73;
	fma.rn.f32 	%f77, %f71, %f71, %f76;
	fma.rn.f32 	%f78, %f75, %f75, %f77;
	setp.lt.f32 	%p9, %f78, %f69;
	selp.f32 	%f79, %f78, %f69, %p9;
	add.s32 	%r42, %r58, 5;
	selp.b32 	%r43, %r42, %r41, %p9;
	ld.global.nc.f32 	%f80, [%rd47+8];
	sub.f32 	%f81, %f1, %f80;
	ld.global.nc.f32 	%f82, [%rd46+8];
	sub.f32 	%f83, %f2, %f82;
	ld.global.nc.f32 	%f84, [%rd45+8];
	sub.f32 	%f85, %f3, %f84;
	mul.f32 	%f86, %f83, %f83;
	fma.rn.f32 	%f87, %f81, %f81, %f86;
	fma.rn.f32 	%f88, %f85, %f85, %f87;
	setp.lt.f32 	%p10, %f88, %f79;
	selp.f32 	%f89, %f88, %f79, %p10;
	add.s32 	%r44, %r58, 6;
	selp.b32 	%r45, %r44, %r43, %p10;
	ld.global.nc.f32 	%f90, [%rd47+12];
	sub.f32 	%f91, %f1, %f90;
	ld.global.nc.f32 	%f92, [%rd46+12];
	sub.f32 	%f93, %f2, %f92;
	ld.global.nc.f32 	%f94, [%rd45+12];
	sub.f32 	%f95, %f3, %f94;
	mul.f32 	%f96, %f93, %f93;
	fma.rn.f32 	%f97, %f91, %f91, %f96;
	fma.rn.f32 	%f98, %f95, %f95, %f97;
	setp.lt.f32 	%p11, %f98, %f89;
	selp.f32 	%f176, %f98, %f89, %p11;
	add.s32 	%r46, %r58, 7;
	selp.b32 	%r69, %r46, %r45, %p11;
	add.s64 	%rd47, %rd47, 32;
	add.s64 	%rd46, %rd46, 32;
	add.s64 	%rd45, %rd45, 32;
	add.s32 	%r58, %r58, 8;
	setp.ne.s32 	%p12, %r58, %r64;
	@%p12 bra 	$L__BB7_4;
$L__BB7_5:
	setp.eq.s32 	%p13, %r2, 0;
	@%p13 bra 	$L__BB7_13;
	and.b32  	%r11, %r24, 3;
	setp.lt.u32 	%p14, %r2, 4;
	@%p14 bra 	$L__BB7_8;
	mul.wide.u32 	%rd28, %r64, 4;
	add.s64 	%rd29, %rd3, %rd28;
	ld.global.nc.f32 	%f100, [%rd29];
	sub.f32 	%f101, %f1, %f100;
	add.s64 	%rd30, %rd2, %rd28;
	ld.global.nc.f32 	%f102, [%rd30];
	sub.f32 	%f103, %f2, %f102;
	add.s64 	%rd31, %rd1, %rd28;
	ld.global.nc.f32 	%f104, [%rd31];
	sub.f32 	%f105, %f3, %f104;
	mul.f32 	%f106, %f103, %f103;
	fma.rn.f32 	%f107, %f101, %f101, %f106;
	fma.rn.f32 	%f108, %f105, %f105, %f107;
	setp.lt.f32 	%p15, %f108, %f176;
	selp.f32 	%f109, %f108, %f176, %p15;
	selp.b32 	%r48, %r64, %r69, %p15;
	add.s32 	%r49, %r64, 1;
	ld.global.nc.f32 	%f110, [%rd29+4];
	sub.f32 	%f111, %f1, %f110;
	ld.global.nc.f32 	%f112, [%rd30+4];
	sub.f32 	%f113, %f2, %f112;
	ld.global.nc.f32 	%f114, [%rd31+4];
	sub.f32 	%f115, %f3, %f114;
	mul.f32 	%f116, %f113, %f113;
	fma.rn.f32 	%f117, %f111, %f111, %f116;
	fma.rn.f32 	%f118, %f115, %f115, %f117;
	setp.lt.f32 	%p16, %f118, %f109;
	selp.f32 	%f119, %f118, %f109, %p16;
	selp.b32 	%r50, %r49, %r48, %p16;
	add.s32 	%r51, %r64, 2;
	ld.global.nc.f32 	%f120, [%rd29+8];
	sub.f32 	%f121, %f1, %f120;
	ld.global.nc.f32 	%f122, [%rd30+8];
	sub.f32 	%f123, %f2, %f122;
	ld.global.nc.f32 	%f124, [%rd31+8];
	sub.f32 	%f125, %f3, %f124;
	mul.f32 	%f126, %f123, %f123;
	fma.rn.f32 	%f127, %f121, %f121, %f126;
	fma.rn.f32 	%f128, %f125, %f125, %f127;
	setp.lt.f32 	%p17, %f128, %f119;
	selp.f32 	%f129, %f128, %f119, %p17;
	selp.b32 	%r52, %r51, %r50, %p17;
	add.s32 	%r53, %r64, 3;
	ld.global.nc.f32 	%f130, [%rd29+12];
	sub.f32 	%f131, %f1, %f130;
	ld.global.nc.f32 	%f132, [%rd30+12];
	sub.f32 	%f133, %f2, %f132;
	ld.global.nc.f32 	%f134, [%rd31+12];
	sub.f32 	%f135, %f3, %f134;
	mul.f32 	%f136, %f133, %f133;
	fma.rn.f32 	%f137, %f131, %f131, %f136;
	fma.rn.f32 	%f138, %f135, %f135, %f137;
	setp.lt.f32 	%p18, %f138, %f129;
	selp.f32 	%f176, %f138, %f129, %p18;
	selp.b32 	%r69, %r53, %r52, %p18;
	add.s32 	%r64, %r64, 4;
$L__BB7_8:
	setp.eq.s32 	%p19, %r11, 0;
	@%p19 bra 	$L__BB7_13;
	setp.eq.s32 	%p20, %r11, 1;
	@%p20 bra 	$L__BB7_11;
	mul.wide.u32 	%rd32, %r64, 4;
	add.s64 	%rd33, %rd3, %rd32;
	ld.global.nc.f32 	%f140, [%rd33];
	sub.f32 	%f141, %f1, %f140;
	add.s64 	%rd34, %rd2, %rd32;
	ld.global.nc.f32 	%f142, [%rd34];
	sub.f32 	%f143, %f2, %f142;
	add.s64 	%rd35, %rd1, %rd32;
	ld.global.nc.f32 	%f144, [%rd35];
	sub.f32 	%f145, %f3, %f144;
	mul.f32 	%f146, %f143, %f143;
	fma.rn.f32 	%f147, %f141, %f141, %f146;
	fma.rn.f32 	%f148, %f145, %f145, %f147;
	setp.lt.f32 	%p21, %f148, %f176;
	selp.f32 	%f149, %f148, %f176, %p21;
	selp.b32 	%r55, %r64, %r69, %p21;
	add.s32 	%r56, %r64, 1;
	ld.global.nc.f32 	%f150, [%rd33+4];
	sub.f32 	%f151, %f1, %f150;
	ld.global.nc.f32 	%f152, [%rd34+4];
	sub.f32 	%f153, %f2, %f152;
	ld.global.nc.f32 	%f154, [%rd35+4];
	sub.f32 	%f155, %f3, %f154;
	mul.f32 	%f156, %f153, %f153;
	fma.rn.f32 	%f157, %f151, %f151, %f156;
	fma.rn.f32 	%f158, %f155, %f155, %f157;
	setp.lt.f32 	%p22, %f158, %f149;
	selp.f32 	%f176, %f158, %f149, %p22;
	selp.b32 	%r69, %r56, %r55, %p22;
	add.s32 	%r64, %r64, 2;
$L__BB7_11:
	and.b32  	%r57, %r24, 1;
	setp.eq.b32 	%p23, %r57, 1;
	not.pred 	%p24, %p23;
	@%p24 bra 	$L__BB7_13;
	mul.wide.u32 	%rd36, %r64, 4;
	add.s64 	%rd37, %rd3, %rd36;
	ld.global.nc.f32 	%f159, [%rd37];
	sub.f32 	%f160, %f1, %f159;
	add.s64 	%rd38, %rd2, %rd36;
	ld.global.nc.f32 	%f161, [%rd38];
	sub.f32 	%f162, %f2, %f161;
	add.s64 	%rd39, %rd1, %rd36;
	ld.global.nc.f32 	%f163, [%rd39];
	sub.f32 	%f164, %f3, %f163;
	mul.f32 	%f165, %f162, %f162;
	fma.rn.f32 	%f166, %f160, %f160, %f165;
	fma.rn.f32 	%f167, %f164, %f164, %f166;
	setp.lt.f32 	%p25, %f167, %f176;
	selp.f32 	%f176, %f167, %f176, %p25;
	selp.b32 	%r69, %r64, %r69, %p25;
$L__BB7_13:
	cvta.to.global.u64 	%rd40, %rd16;
	add.s64 	%rd42, %rd40, %rd24;
	st.global.u32 	[%rd42], %r69;
	sqrt.rn.f32 	%f168, %f176;
	cvta.to.global.u64 	%rd43, %rd17;
	add.s64 	%rd44, %rd43, %rd24;
	st.global.f32 	[%rd44], %f168;
$L__BB7_14:
	ret;

}
	// .globl	update_centroids_kernel
.visible .entry update_centroids_kernel(
	.param .u64 .ptr .align 1 update_centroids_kernel_param_0,
	.param .u64 .ptr .align 1 update_centroids_kernel_param_1,
	.param .u64 .ptr .align 1 update_centroids_kernel_param_2,
	.param .u64 .ptr .align 1 update_centroids_kernel_param_3,
	.param .u64 .ptr .align 1 update_centroids_kernel_param_4,
	.param .u64 .ptr .align 1 update_centroids_kernel_param_5,
	.param .u64 .ptr .align 1 update_centroids_kernel_param_6,
	.param .u64 .ptr .align 1 update_centroids_kernel_param_7,
	.param .u32 update_centroids_kernel_param_8,
	.param .u32 update_centroids_kernel_param_9
)
{
	.reg .pred 	%p<18>;
	.reg .b32 	%r<84>;
	.reg .b32 	%f<97>;
	.reg .b64 	%rd<57>;

	ld.param.u64 	%rd12, [update_centroids_kernel_param_0];
	ld.param.u64 	%rd13, [update_centroids_kernel_param_1];
	ld.param.u64 	%rd14, [update_centroids_kernel_param_2];
	ld.param.u64 	%rd15, [update_centroids_kernel_param_3];
	ld.param.u64 	%rd9, [update_centroids_kernel_param_4];
	ld.param.u64 	%rd10, [update_centroids_kernel_param_5];
	ld.param.u64 	%rd11, [update_centroids_kernel_param_6];
	ld.param.u64 	%rd16, [update_centroids_kernel_param_7];
	ld.param.u32 	%r40, [update_centroids_kernel_param_8];
	ld.param.u32 	%r41, [update_centroids_kernel_param_9];
	cvta.to.global.u64 	%rd1, %rd14;
	cvta.to.global.u64 	%rd2, %rd13;
	cvta.to.global.u64 	%rd3, %rd12;
	cvta.to.global.u64 	%rd4, %rd15;
	cvta.to.global.u64 	%rd5, %rd16;
	mov.u32 	%r1, %ctaid.x;
	mov.u32 	%r2, %tid.x;
	mov.u32 	%r83, %ntid.x;
	setp.ge.s32 	%p1, %r1, %r41;
	@%p1 bra 	$L__BB8_25;
	shl.b32 	%r42, %r83, 2;
	mov.u32 	%r43, shared_mem;
	add.s32 	%r4, %r43, %r42;
	shl.b32 	%r5, %r83, 3;
	add.s32 	%r6, %r4, %r42;
	add.s32 	%r7, %r6, %r42;
	shl.b32 	%r44, %r2, 2;
	add.s32 	%r8, %r43, %r44;
	mov.b32 	%r45, 0;
	st.shared.u32 	[%r8], %r45;
	add.s32 	%r9, %r4, %r44;
	st.shared.u32 	[%r9], %r45;
	add.s32 	%r10, %r8, %r5;
	st.shared.u32 	[%r10], %r45;
	add.s32 	%r11, %r9, %r5;
	st.shared.u32 	[%r11], %r45;
	setp.ge.s32 	%p2, %r2, %r40;
	@%p2 bra 	$L__BB8_17;
	add.s32 	%r47, %r2, %r83;
	max.u32 	%r48, %r40, %r47;
	setp.lt.u32 	%p3, %r47, %r40;
	selp.u32 	%r49, 1, 0, %p3;
	add.s32 	%r50, %r47, %r49;
	sub.s32 	%r51, %r48, %r50;
	div.u32 	%r52, %r51, %r83;
	add.s32 	%r12, %r52, %r49;
	and.b32  	%r53, %r12, 3;
	setp.eq.s32 	%p4, %r53, 3;
	mov.f32 	%f85, 0f00000000;
	mov.b32 	%r79, 0;
	mov.f32 	%f86, %f85;
	mov.f32 	%f87, %f85;
	mov.u32 	%r76, %r2;
	@%p4 bra 	$L__BB8_7;
	mul.wide.u32 	%rd56, %r2, 4;
	add.s32 	%r55, %r12, 1;
	and.b32  	%r56, %r55, 3;
	neg.s32 	%r71, %r56;
	mov.f32 	%f85, 0f00000000;
	mov.b32 	%r79, 0;
	mul.wide.u32 	%rd21, %r83, 4;
	mov.u32 	%r76, %r2;
$L__BB8_4:
	.pragma "nounroll";
	add.s64 	%rd17, %rd4, %rd56;
	ld.global.nc.u32 	%r57, [%rd17];
	setp.ne.s32 	%p5, %r57, %r1;
	@%p5 bra 	$L__BB8_6;
	add.s64 	%rd18, %rd3, %rd56;
	ld.global.nc.f32 	%f42, [%rd18];
	add.f32 	%f87, %f42, %f87;
	st.shared.f32 	[%r8], %f87;
	add.s64 	%rd19, %rd2, %rd56;
	ld.global.nc.f32 	%f43, [%rd19];
	add.f32 	%f86, %f43, %f86;
	st.shared.f32 	[%r9], %f86;
	add.s64 	%rd20, %rd1, %rd56;
	ld.global.nc.f32 	%f44, [%rd20];
	add.f32 	%f85, %f44, %f85;
	st.shared.f32 	[%r10], %f85;
	add.s32 	%r79, %r79, 1;
	st.shared.u32 	[%r11], %r79;
$L__BB8_6:
	add.s32 	%r76, %r76, %r83;
	add.s64 	%rd56, %rd56, %rd21;
	add.s32 	%r71, %r71, 1;
	setp.ne.s32 	%p6, %r71, 0;
	@%p6 bra 	$L__BB8_4;
$L__BB8_7:
	setp.lt.u32 	%p7, %r12, 3;
	@%p7 bra 	$L__BB8_17;
$L__BB8_8:
	mul.wide.u32 	%rd22, %r76, 4;
	add.s64 	%rd23, %rd4, %rd22;
	ld.global.nc.u32 	%r58, [%rd23];
	setp.ne.s32 	%p8, %r58, %r1;
	@%p8 bra 	$L__BB8_10;
	add.s64 	%rd25, %rd3, %rd22;
	ld.global.nc.f32 	%f45, [%rd25];
	add.f32 	%f87, %f45, %f87;
	st.shared.f32 	[%r8], %f87;
	add.s64 	%rd26, %rd2, %rd22;
	ld.global.nc.f32 	%f46, [%rd26];
	add.f32 	%f86, %f46, %f86;
	st.shared.f32 	[%r9], %f86;
	add.s64 	%rd27, %rd1, %rd22;
	ld.global.nc.f32 	%f47, [%rd27];
	add.f32 	%f85, %f47, %f85;
	st.shared.f32 	[%r10], %f85;
	add.s32 	%r79, %r79, 1;
	st.shared.u32 	[%r11], %r79;
$L__BB8_10:
	add.s32 	%r27, %r76, %r83;
	mul.wide.u32 	%rd28, %r27, 4;
	add.s64 	%rd29, %rd4, %rd28;
	ld.global.nc.u32 	%r59, [%rd29];
	setp.ne.s32 	%p9, %r59, %r1;
	@%p9 bra 	$L__BB8_12;
	add.s64 	%rd31, %rd3, %rd28;
	ld.global.nc.f32 	%f48, [%rd31];
	add.f32 	%f87, %f48, %f87;
	st.shared.f32 	[%r8], %f87;
	add.s64 	%rd32, %rd2, %rd28;
	ld.global.nc.f32 	%f49, [%rd32];
	add.f32 	%f86, %f49, %f86;
	st.shared.f32 	[%r9], %f86;
	add.s64 	%rd33, %rd1, %rd28;
	ld.global.nc.f32 	%f50, [%rd33];
	add.f32 	%f85, %f50, %f85;
	st.shared.f32 	[%r10], %f85;
	add.s32 	%r79, %r79, 1;
	st.shared.u32 	[%r11], %r79;
$L__BB8_12:
	add.s32 	%r30, %r27, %r83;
	mul.wide.u32 	%rd34, %r30, 4;
	add.s64 	%rd35, %rd4, %rd34;
	ld.global.nc.u32 	%r60, [%rd35];
	setp.ne.s32 	%p10, %r60, %r1;
	@%p10 bra 	$L__BB8_14;
	add.s64 	%rd37, %rd3, %rd34;
	ld.global.nc.f32 	%f51, [%rd37];
	add.f32 	%f87, %f51, %f87;
	st.shared.f32 	[%r8], %f87;
	add.s64 	%rd38, %rd2, %rd34;
	ld.global.nc.f32 	%f52, [%rd38];
	add.f32 	%f86, %f52, %f86;
	st.shared.f32 	[%r9], %f86;
	add.s64 	%rd39, %rd1, %rd34;
	ld.global.nc.f32 	%f53, [%rd39];
	add.f32 	%f85, %f53, %f85;
	st.shared.f32 	[%r10], %f85;
	add.s32 	%r79, %r79, 1;
	st.shared.u32 	[%r11], %r79;
$L__BB8_14:
	add.s32 	%r33, %r30, %r83;
	mul.wide.u32 	%rd40, %r33, 4;
	add.s64 	%rd41, %rd4, %rd40;
	ld.global.nc.u32 	%r61, [%rd41];
	setp.ne.s32 	%p11, %r61, %r1;
	@%p11 bra 	$L__BB8_16;
	add.s64 	%rd43, %rd3, %rd40;
	ld.global.nc.f32 	%f54, [%rd43];
	add.f32 	%f87, %f54, %f87;
	st.shared.f32 	[%r8], %f87;
	add.s64 	%rd44, %rd2, %rd40;
	ld.global.nc.f32 	%f55, [%rd44];
	add.f32 	%f86, %f55, %f86;
	st.shared.f32 	[%r9], %f86;
	add.s64 	%rd45, %rd1, %rd40;
	ld.global.nc.f32 	%f56, [%rd45];
	add.f32 	%f85, %f56, %f85;
	st.shared.f32 	[%r10], %f85;
	add.s32 	%r79, %r79, 1;
	st.shared.u32 	[%r11], %r79;
$L__BB8_16:
	add.s32 	%r76, %r33, %r83;
	setp.lt.s32 	%p12, %r76, %r40;
	@%p12 bra 	$L__BB8_8;
$L__BB8_17:
	bar.sync 	0;
	setp.lt.u32 	%p13, %r83, 2;
	@%p13 bra 	$L__BB8_21;
$L__BB8_18:
	shr.u32 	%r38, %r83, 1;
	setp.ge.u32 	%p14, %r2, %r38;
	@%p14 bra 	$L__BB8_20;
	shl.b32 	%r62, %r38, 2;
	add.s32 	%r63, %r8, %r62;
	ld.shared.f32 	%f57, [%r63];
	ld.shared.f32 	%f58, [%r8];
	add.f32 	%f59, %f57, %f58;
	st.shared.f32 	[%r8], %f59;
	add.s32 	%r64, %r9, %r62;
	ld.shared.f32 	%f60, [%r64];
	ld.shared.f32 	%f61, [%r9];
	add.f32 	%f62, %f60, %f61;
	st.shared.f32 	[%r9], %f62;
	add.s32 	%r65, %r63, %r5;
	ld.shared.f32 	%f63, [%r65];
	ld.shared.f32 	%f64, [%r10];
	add.f32 	%f65, %f63, %f64;
	st.shared.f32 	[%r10], %f65;
	add.s32 	%r66, %r64, %r5;
	ld.shared.u32 	%r67, [%r66];
	ld.shared.u32 	%r68, [%r11];
	add.s32 	%r69, %r68, %r67;
	st.shared.u32 	[%r11], %r69;
$L__BB8_20:
	bar.sync 	0;
	setp.gt.u32 	%p15, %r83, 3;
	mov.u32 	%r83, %r38;
	@%p15 bra 	$L__BB8_18;
$L__BB8_21:
	setp.ne.s32 	%p16, %r2, 0;
	@%p16 bra 	$L__BB8_25;
	ld.shared.u32 	%r39, [%r7];
	setp.lt.s32 	%p17, %r39, 1;
	@%p17 bra 	$L__BB8_24;
	ld.shared.f32 	%f66, [shared_mem];
	cvt.rn.f32.u32 	%f67, %r39;
	div.rn.f32 	%f68, %f66, %f67;
	cvta.to.global.u64 	%rd48, %rd9;
	mul.wide.u32 	%rd49, %r1, 4;
	add.s64 	%rd50, %rd48, %rd49;
	st.global.f32 	[%rd50], %f68;
	ld.shared.f32 	%f69, [%r4];
	div.rn.f32 	%f70, %f69, %f67;
	cvta.to.global.u64 	%rd51, %rd10;
	add.s64 	%rd52, %rd51, %rd49;
	st.global.f32 	[%rd52], %f70;
	ld.shared.f32 	%f71, [%r6];
	div.rn.f32 	%f72, %f71, %f67;
	cvta.to.global.u64 	%rd53, %rd11;
	add.s64 	%rd54, %rd53, %rd49;
	st.global.f32 	[%rd54], %f72;
	add.s64 	%rd55, %rd5, %rd49;
	st.global.u32 	[%rd55], %r39;
	bra.uni 	$L__BB8_25;
$L__BB8_24:
	mul.wide.u32 	%rd46, %r1, 4;
	add.s64 	%rd47, %rd5, %rd46;
	mov.b32 	%r70, 0;
	st.global.u32 	[%rd47], %r70;
$L__BB8_25:
	ret;

}
	// .globl	compute_inertia_kernel
.visible .entry compute_inertia_kernel(
	.param .u64 .ptr .align 1 compute_inertia_kernel_param_0,
	.param .u64 .ptr .align 1 compute_inertia_kernel_param_1,
	.param .u64 .ptr .align 1 compute_inertia_kernel_param_2,
	.param .u64 .ptr .align 1 compute_inertia_kernel_param_3,
	.param .u64 .ptr .align 1 compute_inertia_kernel_param_4,
	.param .u64 .ptr .align 1 compute_inertia_kernel_param_5,
	.param .u64 .ptr .align 1 compute_inertia_kernel_param_6,
	.param .u64 .ptr .align 1 compute_inertia_kernel_param_7,
	.param .u32 compute_inertia_kernel_param_8
)
{
	.reg .pred 	%p<13>;
	.reg .b32 	%r<51>;
	.reg .b32 	%f<83>;
	.reg .b64 	%rd<78>;

	ld.param.u64 	%rd12, [compute_inertia_kernel_param_1];
	ld.param.u64 	%rd13, [compute_inertia_kernel_param_2];
	ld.param.u64 	%rd14, [compute_inertia_kernel_param_3];
	ld.param.u64 	%rd15, [compute_inertia_kernel_param_4];
	ld.param.u64 	%rd16, [compute_inertia_kernel_param_5];
	ld.param.u32 	%r18, [compute_inertia_kernel_param_8];
	cvta.to.global.u64 	%rd1, %rd16;
	cvta.to.global.u64 	%rd2, %rd13;
	cvta.to.global.u64 	%rd3, %rd15;
	cvta.to.global.u64 	%rd4, %rd12;
	cvta.to.global.u64 	%rd5, %rd14;
	mov.u32 	%r1, %tid.x;
	mov.u32 	%r2, %ctaid.x;
	mov.u32 	%r3, %ntid.x;
	mul.lo.s32 	%r19, %r2, %r3;
	add.s32 	%r20, %r19, %r3;
	min.s32 	%r4, %r20, %r18;
	shl.b32 	%r21, %r1, 2;
	mov.u32 	%r22, shared_inertia;
	add.s32 	%r5, %r22, %r21;
	mov.b32 	%r23, 0;
	st.shared.u32 	[%r5], %r23;
	add.s32 	%r48, %r19, %r1;
	setp.ge.s32 	%p1, %r48, %r4;
	@%p1 bra 	$L__BB9_7;
	add.s32 	%r24, %r48, %r3;
	max.s32 	%r25, %r4, %r24;
	sub.s32 	%r26, %r25, %r24;
	setp.ne.s32 	%p2, %r26, 0;
	selp.u32 	%r27, 1, 0, %p2;
	selp.s32 	%r28, -1, 0, %p2;
	add.s32 	%r29, %r26, %r28;
	div.u32 	%r30, %r29, %r3;
	add.s32 	%r7, %r30, %r27;
	and.b32  	%r31, %r7, 3;
	setp.eq.s32 	%p3, %r31, 3;
	mov.f32 	%f82, 0f00000000;
	@%p3 bra 	$L__BB9_4;
	mul.wide.u32 	%rd17, %r3, %r2;
	cvt.u64.u32 	%rd18, %r1;
	add.s64 	%rd19, %rd17, %rd18;
	shl.b64 	%rd77, %rd19, 2;
	add.s32 	%r32, %r7, 1;
	and.b32  	%r33, %r32, 3;
	neg.s32 	%r46, %r33;
	mov.f32 	%f82, 0f00000000;
	mul.wide.u32 	%rd30, %r3, 4;
$L__BB9_3:
	.pragma "nounroll";
	ld.param.u64 	%rd74, [compute_inertia_kernel_param_6];
	ld.param.u64 	%rd72, [compute_inertia_kernel_param_0];
	cvta.to.global.u64 	%rd20, %rd74;
	add.s64 	%rd21, %rd20, %rd77;
	ld.global.nc.u32 	%r34, [%rd21];
	cvta.to.global.u64 	%rd22, %rd72;
	add.s64 	%rd23, %rd22, %rd77;
	ld.global.nc.f32 	%f11, [%rd23];
	mul.wide.s32 	%rd24, %r34, 4;
	add.s64 	%rd25, %rd5, %rd24;
	ld.global.nc.f32 	%f12, [%rd25];
	sub.f32 	%f13, %f11, %f12;
	add.s64 	%rd26, %rd4, %rd77;
	ld.global.nc.f32 	%f14, [%rd26];
	add.s64 	%rd27, %rd3, %rd24;
	ld.global.nc.f32 	%f15, [%rd27];
	sub.f32 	%f16, %f14, %f15;
	add.s64 	%rd28, %rd2, %rd77;
	ld.global.nc.f32 	%f17, [%rd28];
	add.s64 	%rd29, %rd1, %rd24;
	ld.global.nc.f32 	%f18, [%rd29];
	sub.f32 	%f19, %f17, %f18;
	mul.f32 	%f20, %f16, %f16;
	fma.rn.f32 	%f21, %f13, %f13, %f20;
	fma.rn.f32 	%f22, %f19, %f19, %f21;
	add.f32 	%f82, %f82, %f22;
	add.s32 	%r48, %r48, %r3;
	add.s64 	%rd77, %rd77, %rd30;
	add.s32 	%r46, %r46, 1;
	setp.ne.s32 	%p4, %r46, 0;
	@%p4 bra 	$L__BB9_3;
$L__BB9_4:
	setp.lt.u32 	%p5, %r7, 3;
	@%p5 bra 	$L__BB9_6;
$L__BB9_5:
	ld.param.u64 	%rd75, [compute_inertia_kernel_param_6];
	ld.param.u64 	%rd73, [compute_inertia_kernel_param_0];
	cvta.to.global.u64 	%rd31, %rd75;
	mul.wide.u32 	%rd32, %r48, 4;
	add.s64 	%rd33, %rd31, %rd32;
	ld.global.nc.u32 	%r35, [%rd33];
	cvta.to.global.u64 	%rd34, %rd73;
	add.s64 	%rd35, %rd34, %rd32;
	ld.global.nc.f32 	%f23, [%rd35];
	mul.wide.s32 	%rd36, %r35, 4;
	add.s64 	%rd37, %rd5, %rd36;
	ld.global.nc.f32 	%f24, [%rd37];
	sub.f32 	%f25, %f23, %f24;
	add.s64 	%rd38, %rd4, %rd32;
	ld.global.nc.f32 	%f26, [%rd38];
	add.s64 	%rd39, %rd3, %rd36;
	ld.global.nc.f32 	%f27, [%rd39];
	sub.f32 	%f28, %f26, %f27;
	add.s64 	%rd40, %rd2, %rd32;
	ld.global.nc.f32 	%f29, [%rd40];
	add.s64 	%rd41, %rd1, %rd36;
	ld.global.nc.f32 	%f30, [%rd41];
	sub.f32 	%f31, %f29, %f30;
	mul.f32 	%f32, %f28, %f28;
	fma.rn.f32 	%f33, %f25, %f25, %f32;
	fma.rn.f32 	%f34, %f31, %f31, %f33;
	add.f32 	%f35, %f82, %f34;
	add.s32 	%r36, %r48, %r3;
	mul.wide.u32 	%rd42, %r36, 4;
	add.s64 	%rd43, %rd31, %rd42;
	ld.global.nc.u32 	%r37, [%rd43];
	add.s64 	%rd44, %rd34, %rd42;
	ld.global.nc.f32 	%f36, [%rd44];
	mul.wide.s32 	%rd45, %r37, 4;
	add.s64 	%rd46, %rd5, %rd45;
	ld.global.nc.f32 	%f37, [%rd46];
	sub.f32 	%f38, %f36, %f37;
	add.s64 	%rd47, %rd4, %rd42;
	ld.global.nc.f32 	%f39, [%rd47];
	add.s64 	%rd48, %rd3, %rd45;
	ld.global.nc.f32 	%f40, [%rd48];
	sub.f32 	%f41, %f39, %f40;
	add.s64 	%rd49, %rd2, %rd42;
	ld.global.nc.f32 	%f42, [%rd49];
	add.s64 	%rd50, %rd1, %rd45;
	ld.global.nc.f32 	%f43, [%rd50];
	sub.f32 	%f44, %f42, %f43;
	mul.f32 	%f45, %f41, %f41;
	fma.rn.f32 	%f46, %f38, %f38, %f45;
	fma.rn.f32 	%f47, %f44, %f44, %f46;
	add.f32 	%f48, %f35, %f47;
	add.s32 	%r38, %r36, %r3;
	mul.wide.u32 	%rd51, %r38, 4;
	add.s64 	%rd52, %rd31, %rd51;
	ld.global.nc.u32 	%r39, [%rd52];
	add.s64 	%rd53, %rd34, %rd51;
	ld.global.nc.f32 	%f49, [%rd53];
	mul.wide.s32 	%rd54, %r39, 4;
	add.s64 	%rd55, %rd5, %rd54;
	ld.global.nc.f32 	%f50, [%rd55];
	sub.f32 	%f51, %f49, %f50;
	add.s64 	%rd56, %rd4, %rd51;
	ld.global.nc.f32 	%f52, [%rd56];
	add.s64 	%rd57, %rd3, %rd54;
	ld.global.nc.f32 	%f53, [%rd57];
	sub.f32 	%f54, %f52, %f53;
	add.s64 	%rd58, %rd2, %rd51;
	ld.global.nc.f32 	%f55, [%rd58];
	add.s64 	%rd59, %rd1, %rd54;
	ld.global.nc.f32 	%f56, [%rd59];
	sub.f32 	%f57, %f55, %f56;
	mul.f32 	%f58, %f54, %f54;
	fma.rn.f32 	%f59, %f51, %f51, %f58;
	fma.rn.f32 	%f60, %f57, %f57, %f59;
	add.f32 	%f61, %f48, %f60;
	add.s32 	%r40, %r38, %r3;
	mul.wide.u32 	%rd60, %r40, 4;
	add.s64 	%rd61, %rd31, %rd60;
	ld.global.nc.u32 	%r41, [%rd61];
	add.s64 	%rd62, %rd34, %rd60;
	ld.global.nc.f32 	%f62, [%rd62];
	mul.wide.s32 	%rd63, %r41, 4;
	add.s64 	%rd64, %rd5, %rd63;
	ld.global.nc.f32 	%f63, [%rd64];
	sub.f32 	%f64, %f62, %f63;
	add.s64 	%rd65, %rd4, %rd60;
	ld.global.nc.f32 	%f65, [%rd65];
	add.s64 	%rd66, %rd3, %rd63;
	ld.global.nc.f32 	%f66, [%rd66];
	sub.f32 	%f67, %f65, %f66;
	add.s64 	%rd67, %rd2, %rd60;
	ld.global.nc.f32 	%f68, [%rd67];
	add.s64 	%rd68, %rd1, %rd63;
	ld.global.nc.f32 	%f69, [%rd68];
	sub.f32 	%f70, %f68, %f69;
	mul.f32 	%f71, %f67, %f67;
	fma.rn.f32 	%f72, %f64, %f64, %f71;
	fma.rn.f32 	%f73, %f70, %f70, %f72;
	add.f32 	%f82, %f61, %f73;
	add.s32 	%r48, %r40, %r3;
	setp.lt.s32 	%p6, %r48, %r4;
	@%p6 bra 	$L__BB9_5;
$L__BB9_6:
	st.shared.f32 	[%r5], %f82;
$L__BB9_7:
	bar.sync 	0;
	setp.lt.u32 	%p7, %r3, 2;
	@%p7 bra 	$L__BB9_12;
	mov.u32 	%r50, %r3;
$L__BB9_9:
	shr.u32 	%r17, %r50, 1;
	setp.ge.u32 	%p8, %r1, %r17;
	add.s32 	%r43, %r17, %r1;
	setp.ge.u32 	%p9, %r43, %r3;
	or.pred  	%p10, %p8, %p9;
	@%p10 bra 	$L__BB9_11;
	shl.b32 	%r44, %r17, 2;
	add.s32 	%r45, %r5, %r44;
	ld.shared.f32 	%f74, [%r45];
	ld.shared.f32 	%f75, [%r5];
	add.f32 	%f76, %f74, %f75;
	st.shared.f32 	[%r5], %f76;
$L__BB9_11:
	bar.sync 	0;
	setp.gt.u32 	%p11, %r50, 3;
	mov.u32 	%r50, %r17;
	@%p11 bra 	$L__BB9_9;
$L__BB9_12:
	setp.ne.s32 	%p12, %r1, 0;
	@%p12 bra 	$L__BB9_14;
	ld.param.u64 	%rd76, [compute_inertia_kernel_param_7];
	ld.shared.f32 	%f77, [shared_inertia];
	cvta.to.global.u64 	%rd69, %rd76;
	mul.wide.u32 	%rd70, %r2, 4;
	add.s64 	%rd71, %rd69, %rd70;
	st.global.f32 	[%rd71], %f77;
$L__BB9_14:
	ret;

}
	// .globl	compute_lof_kernel
.visible .entry compute_lof_kernel(
	.param .u64 .ptr .align 1 compute_lof_kernel_param_0,
	.param .u64 .ptr .align 1 compute_lof_kernel_param_1,
	.param .u64 .ptr .align 1 compute_lof_kernel_param_2,
	.param .u64 .ptr .align 1 compute_lof_kernel_param_3,
	.param .u64 .ptr .align 1 compute_lof_kernel_param_4,
	.param .u64 .ptr .align 1 compute_lof_kernel_param_5,
	.param .u64 .ptr .align 1 compute_lof_kernel_param_6,
	.param .align 4 .b8 compute_lof_kernel_param_7[12],
	.param .u64 .ptr .align 1 compute_lof_kernel_param_8,
	.param .u64 .ptr .align 1 compute_lof_kernel_param_9,
	.param .u32 compute_lof_kernel_param_10,
	.param .u32 compute_lof_kernel_param_11,
	.param .f32 compute_lof_kernel_param_12
)
{
	.local .align 16 .b8 	__local_depot10[256];
	.reg .b64 	%SP;
	.reg .b64 	%SPL;
	.reg .pred 	%p<265>;
	.reg .b32 	%r<324>;
	.reg .b32 	%f<623>;
	.reg .b64 	%rd<336>;

	mov.u64 	%SPL, __local_depot10;
	ld.param.u32 	%r195, [compute_lof_kernel_param_7+8];
	ld.param.u32 	%r194, [compute_lof_kernel_param_7+4];
	ld.param.u32 	%r193, [compute_lof_kernel_param_7];
	ld.param.u64 	%rd48, [compute_lof_kernel_param_0];
	ld.param.u64 	%rd49, [compute_lof_kernel_param_1];
	ld.param.u64 	%rd50, [compute_lof_kernel_param_2];
	ld.param.u64 	%rd51, [compute_lof_kernel_param_3];
	ld.param.u64 	%rd52, [compute_lof_kernel_param_4];
	ld.param.u64 	%rd53, [compute_lof_kernel_param_5];
	ld.param.u64 	%rd47, [compute_lof_kernel_param_6];
	ld.param.u64 	%rd54, [compute_lof_kernel_param_8];
	ld.param.u64 	%rd55, [compute_lof_kernel_param_9];
	ld.param.u32 	%r197, [compute_lof_kernel_param_10];
	ld.param.u32 	%r196, [compute_lof_kernel_param_11];
	ld.param.f32 	%f86, [compute_lof_kernel_param_12];
	cvta.to.global.u64 	%rd1, %rd51;
	cvta.to.global.u64 	%rd2, %rd53;
	cvta.to.global.u64 	%rd3, %rd52;
	cvta.to.global.u64 	%rd4, %rd54;
	cvta.to.global.u64 	%rd5, %rd55;
	cvta.to.global.u64 	%rd6, %rd50;
	cvta.to.global.u64 	%rd7, %rd49;
	cvta.to.global.u64 	%rd8, %rd48;
	add.u64 	%rd9, %SPL, 0;
	add.u64 	%rd10, %SPL, 128;
	mov.u32 	%r198, %ctaid.x;
	mov.u32 	%r199, %ntid.x;
	mov.u32 	%r200, %tid.x;
	mad.lo.s32 	%r4, %r198, %r199, %r200;
	setp.ge.s32 	%p9, %r4, %r197;
	@%p9 bra 	$L__BB10_215;
	mul.wide.s32 	%rd58, %r4, 4;
	add.s64 	%rd59, %rd8, %rd58;
	ld.global.nc.f32 	%f1, [%rd59];
	add.s64 	%rd60, %rd7, %rd58;
	ld.global.nc.f32 	%f2, [%rd60];
	add.s64 	%rd61, %rd6, %rd58;
	ld.global.nc.f32 	%f3, [%rd61];
	min.s32 	%r5, %r196, 32;
	setp.lt.s32 	%p10, %r196, 1;
	@%p10 bra 	$L__BB10_14;
	and.b32  	%r6, %r5, 15;
	setp.lt.u32 	%p11, %r196, 16;
	mov.b32 	%r281, 0;
	@%p11 bra 	$L__BB10_5;
	and.b32  	%r281, %r5, 48;
	mov.b32 	%r279, 0;
$L__BB10_4:
	.pragma "nounroll";
	mul.wide.u32 	%rd62, %r279, 4;
	add.s64 	%rd63, %rd9, %rd62;
	add.s64 	%rd64, %rd10, %rd62;
	mov.f32 	%f87, 0f7F7FFFFF;
	st.local.v4.f32 	[%rd63], {%f87, %f87, %f87, %f87};
	mov.b32 	%r203, -1;
	st.local.v4.u32 	[%rd64], {%r203, %r203, %r203, %r203};
	st.local.v4.f32 	[%rd63+16], {%f87, %f87, %f87, %f87};
	st.local.v4.u32 	[%rd64+16], {%r203, %r203, %r203, %r203};
	st.local.v4.f32 	[%rd63+32], {%f87, %f87, %f87, %f87};
	st.local.v4.u32 	[%rd64+32], {%r203, %r203, %r203, %r203};
	st.local.v4.f32 	[%rd63+48], {%f87, %f87, %f87, %f87};
	st.local.v4.u32 	[%rd64+48], {%r203, %r203, %r203, %r203};
	add.s32 	%r279, %r279, 16;
	setp.ne.s32 	%p12, %r279, %r281;
	@%p12 bra 	$L__BB10_4;
$L__BB10_5:
	setp.eq.s32 	%p13, %r6, 0;
	@%p13 bra 	$L__BB10_14;
	and.b32  	%r11, %r5, 7;
	setp.lt.u32 	%p14, %r6, 8;
	@%p14 bra 	$L__BB10_8;
	mul.wide.u32 	%rd65, %r281, 4;
	add.s64 	%rd66, %rd9, %rd65;
	mov.b32 	%r204, 2139095039;
	st.local.u32 	[%rd66], %r204;
	add.s64 	%rd67, %rd10, %rd65;
	mov.b32 	%r205, -1;
	st.local.u32 	[%rd67], %r205;
	st.local.u32 	[%rd66+4], %r204;
	st.local.u32 	[%rd67+4], %r205;
	st.local.u32 	[%rd66+8], %r204;
	st.local.u32 	[%rd67+8], %r205;
	st.local.u32 	[%rd66+12], %r204;
	st.local.u32 	[%rd67+12], %r205;
	st.local.u32 	[%rd66+16], %r204;
	st.local.u32 	[%rd67+16], %r205;
	st.local.u32 	[%rd66+20], %r204;
	st.local.u32 	[%rd67+20], %r205;
	st.local.u32 	[%rd66+24], %r204;
	st.local.u32 	[%rd67+24], %r205;
	st.local.u32 	[%rd66+28], %r204;
	st.local.u32 	[%rd67+28], %r205;
	add.s32 	%r281, %r281, 8;
$L__BB10_8:
	setp.eq.s32 	%p15, %r11, 0;
	@%p15 bra 	$L__BB10_14;
	and.b32  	%r14, %r5, 3;
	setp.lt.u32 	%p16, %r11, 4;
	@%p16 bra 	$L__BB10_11;
	mul.wide.u32 	%rd68, %r281, 4;
	add.s64 	%rd69, %rd9, %rd68;
	mov.b32 	%r206, 2139095039;
	st.local.u32 	[%rd69], %r206;
	add.s64 	%rd70, %rd10, %rd68;
	mov.b32 	%r207, -1;
	st.local.u32 	[%rd70], %r207;
	st.local.u32 	[%rd69+4], %r206;
	st.local.u32 	[%rd70+4], %r207;
	st.local.u32 	[%rd69+8], %r206;
	st.local.u32 	[%rd70+8], %r207;
	st.local.u32 	[%rd69+12], %r206;
	st.local.u32 	[%rd70+12], %r207;
	add.s32 	%r281, %r281, 4;
$L__BB10_11:
	setp.eq.s32 	%p17, %r14, 0;
	@%p17 bra 	$L__BB10_14;
	mov.b32 	%r284, 0;
$L__BB10_13:
	.pragma "nounroll";
	mul.wide.u32 	%rd71, %r281, 4;
	add.s64 	%rd72, %rd9, %rd71;
	mov.b32 	%r209, 2139095039;
	st.local.u32 	[%rd72], %r209;
	add.s64 	%rd73, %rd10, %rd71;
	mov.b32 	%r210, -1;
	st.local.u32 	[%rd73], %r210;
	add.s32 	%r281, %r281, 1;
	add.s32 	%r284, %r284, 1;
	setp.ne.s32 	%p18, %r284, %r14;
	@%p18 bra 	$L__BB10_13;
$L__BB10_14:
	cvta.to.global.u64 	%rd74, %rd47;
	add.s64 	%rd76, %rd74, %rd58;
	ld.global.nc.u32 	%r211, [%rd76];
	div.s32 	%r212, %r211, %r193;
	mul.lo.s32 	%r213, %r212, %r193;
	sub.s32 	%r21, %r211, %r213;
	rem.s32 	%r22, %r212, %r194;
	mul.lo.s32 	%r214, %r193, %r194;
	div.s32 	%r23, %r211, %r214;
	mul.wide.s32 	%rd77, %r5, 4;
	add.s64 	%rd11, %rd9, %rd77;
	add.s64 	%rd12, %rd10, %rd77;
	setp.gt.s32 	%p19, %r196, 1;
	@%p19 bra 	$L__BB10_127;
	setp.gt.s32 	%p20, %r21, 0;
	setp.gt.s32 	%p21, %r193, -1;
	and.pred  	%p1, %p20, %p21;
	add.s32 	%r24, %r21, -1;
	or.b32  	%r25, %r21, %r193;
	add.s32 	%r26, %r21, 1;
	setp.gt.s32 	%p22, %r21, -2;
	setp.lt.s32 	%p23, %r26, %r193;
	and.pred  	%p2, %p22, %p23;
	mov.b32 	%r304, -1;
$L__BB10_16:
	add.s32 	%r217, %r304, %r23;
	setp.gt.s32 	%p24, %r217, -1;
	setp.lt.s32 	%p25, %r217, %r195;
	and.pred  	%p7, %p24, %p25;
	mul.lo.s32 	%r108, %r217, %r194;
	mov.b32 	%r305, -1;
$L__BB10_17:
	add.s32 	%r218, %r305, %r22;
	setp.gt.s32 	%p26, %r218, -1;
	setp.lt.s32 	%p27, %r218, %r194;
	and.pred  	%p8, %p26, %p27;
	add.s32 	%r219, %r218, %r108;
	mul.lo.s32 	%r110, %r219, %r193;
	and.pred  	%p29, %p1, %p8;
	and.pred  	%p30, %p29, %p7;
	not.pred 	%p31, %p30;
	@%p31 bra 	$L__BB10_53;
	add.s32 	%r220, %r24, %r110;
	mul.wide.s32 	%rd78, %r220, 4;
	add.s64 	%rd79, %rd3, %rd78;
	ld.global.nc.u32 	%r111, [%rd79];
	add.s64 	%rd80, %rd2, %rd78;
	ld.global.nc.u32 	%r112, [%rd80];
	setp.ge.s32 	%p32, %r111, %r112;
	@%p32 bra 	$L__BB10_53;
	sub.s32 	%r221, %r112, %r111;
	and.b32  	%r113, %r221, 3;
	setp.eq.s32 	%p33, %r113, 0;
	mov.u32 	%r306, %r111;
	@%p33 bra 	$L__BB10_35;
	mul.wide.s32 	%rd81, %r111, 4;
	add.s64 	%rd29, %rd1, %rd81;
	ld.global.nc.u32 	%r114, [%rd29];
	setp.eq.s32 	%p34, %r4, %r114;
	@%p34 bra 	$L__BB10_24;
	mul.wide.s32 	%rd82, %r114, 4;
	add.s64 	%rd83, %rd8, %rd82;
	ld.global.nc.f32 	%f88, [%rd83];
	add.s64 	%rd84, %rd7, %rd82;
	ld.global.nc.f32 	%f89, [%rd84];
	add.s64 	%rd85, %rd6, %rd82;
	ld.global.nc.f32 	%f90, [%rd85];
	sub.f32 	%f91, %f1, %f88;
	sub.f32 	%f92, %f2, %f89;
	sub.f32 	%f93, %f3, %f90;
	mul.f32 	%f94, %f93, %f93;
	fma.rn.f32 	%f95, %f92, %f92, %f94;
	fma.rn.f32 	%f96, %f91, %f91, %f95;
	sqrt.rn.f32 	%f31, %f96;
	setp.gtu.f32 	%p35, %f31, %f86;
	@%p35 bra 	$L__BB10_24;
	ld.local.f32 	%f97, [%rd11+-4];
	setp.geu.f32 	%p36, %f31, %f97;
	@%p36 bra 	$L__BB10_24;
	st.local.f32 	[%rd11+-4], %f31;
	st.local.u32 	[%rd12+-4], %r114;
$L__BB10_24:
	add.s32 	%r306, %r111, 1;
	setp.eq.s32 	%p37, %r113, 1;
	@%p37 bra 	$L__BB10_35;
	ld.global.nc.u32 	%r116, [%rd29+4];
	setp.eq.s32 	%p38, %r4, %r116;
	@%p38 bra 	$L__BB10_29;
	mul.wide.s32 	%rd86, %r116, 4;
	add.s64 	%rd87, %rd8, %rd86;
	ld.global.nc.f32 	%f98, [%rd87];
	add.s64 	%rd88, %rd7, %rd86;
	ld.global.nc.f32 	%f99, [%rd88];
	add.s64 	%rd89, %rd6, %rd86;
	ld.global.nc.f32 	%f100, [%rd89];
	sub.f32 	%f101, %f1, %f98;
	sub.f32 	%f102, %f2, %f99;
	sub.f32 	%f103, %f3, %f100;
	mul.f32 	%f104, %f103, %f103;
	fma.rn.f32 	%f105, %f102, %f102, %f104;
	fma.rn.f32 	%f106, %f101, %f101, %f105;
	sqrt.rn.f32 	%f32, %f106;
	setp.gtu.f32 	%p39, %f32, %f86;
	@%p39 bra 	$L__BB10_29;
	ld.local.f32 	%f107, [%rd11+-4];
	setp.geu.f32 	%p40, %f32, %f107;
	@%p40 bra 	$L__BB10_29;
	st.local.f32 	[%rd11+-4], %f32;
	st.local.u32 	[%rd12+-4], %r116;
$L__BB10_29:
	add.s32 	%r306, %r111, 2;
	setp.eq.s32 	%p41, %r113, 2;
	@%p41 bra 	$L__BB10_35;
	ld.global.nc.u32 	%r118, [%rd29+8];
	setp.eq.s32 	%p42, %r4, %r118;
	@%p42 bra 	$L__BB10_34;
	mul.wide.s32 	%rd90, %r118, 4;
	add.s64 	%rd91, %rd8, %rd90;
	ld.global.nc.f32 	%f108, [%rd91];
	add.s64 	%rd92, %rd7, %rd90;
	ld.global.nc.f32 	%f109, [%rd92];
	add.s64 	%rd93, %rd6, %rd90;
	ld.global.nc.f32 	%f110, [%rd93];
	sub.f32 	%f111, %f1, %f108;
	sub.f32 	%f112, %f2, %f109;
	sub.f32 	%f113, %f3, %f110;
	mul.f32 	%f114, %f113, %f113;
	fma.rn.f32 	%f115, %f112, %f112, %f114;
	fma.rn.f32 	%f116, %f111, %f111, %f115;
	sqrt.rn.f32 	%f33, %f116;
	setp.gtu.f32 	%p43, %f33, %f86;
	@%p43 bra 	$L__BB10_34;
	ld.local.f32 	%f117, [%rd11+-4];
	setp.geu.f32 	%p44, %f33, %f117;
	@%p44 bra 	$L__BB10_34;
	st.local.f32 	[%rd11+-4], %f33;
	st.local.u32 	[%rd12+-4], %r118;
$L__BB10_34:
	add.s32 	%r306, %r111, 3;
$L__BB10_35:
	sub.s32 	%r222, %r111, %r112;
	setp.gt.u32 	%p45, %r222, -4;
	@%p45 bra 	$L__BB10_53;
$L__BB10_36:
	mul.wide.s32 	%rd94, %r306, 4;
	add.s64 	%rd30, %rd1, %rd94;
	ld.global.nc.u32 	%r122, [%rd30];
	setp.eq.s32 	%p46, %r4, %r122;
	@%p46 bra 	$L__BB10_40;
	mul.wide.s32 	%rd95, %r122, 4;
	add.s64 	%rd96, %rd8, %rd95;
	ld.global.nc.f32 	%f118, [%rd96];
	add.s64 	%rd97, %rd7, %rd95;
	ld.global.nc.f32 	%f119, [%rd97];
	add.s64 	%rd98, %rd6, %rd95;
	ld.global.nc.f32 	%f120, [%rd98];
	sub.f32 	%f121, %f1, %f118;
	sub.f32 	%f122, %f2, %f119;
	sub.f32 	%f123, %f3, %f120;
	mul.f32 	%f124, %f123, %f123;
	fma.rn.f32 	%f125, %f122, %f122, %f124;
	fma.rn.f32 	%f126, %f121, %f121, %f125;
	sqrt.rn.f32 	%f34, %f126;
	setp.gtu.f32 	%p47, %f34, %f86;
	@%p47 bra 	$L__BB10_40;
	ld.local.f32 	%f127, [%rd11+-4];
	setp.geu.f32 	%p48, %f34, %f127;
	@%p48 bra 	$L__BB10_40;
	st.local.f32 	[%rd11+-4], %f34;
	st.local.u32 	[%rd12+-4], %r122;
$L__BB10_40:
	ld.global.nc.u32 	%r123, [%rd30+4];
	setp.eq.s32 	%p49, %r4, %r123;
	@%p49 bra 	$L__BB10_44;
	mul.wide.s32 	%rd99, %r123, 4;
	add.s64 	%rd100, %rd8, %rd99;
	ld.global.nc.f32 	%f128, [%rd100];
	add.s64 	%rd101, %rd7, %rd99;
	ld.global.nc.f32 	%f129, [%rd101];
	add.s64 	%rd102, %rd6, %rd99;
	ld.global.nc.f32 	%f130, [%rd102];
	sub.f32 	%f131, %f1, %f128;
	sub.f32 	%f132, %f2, %f129;
	sub.f32 	%f133, %f3, %f130;
	mul.f32 	%f134, %f133, %f133;
	fma.rn.f32 	%f135, %f132, %f132, %f134;
	fma.rn.f32 	%f136, %f131, %f131, %f135;
	sqrt.rn.f32 	%f35, %f136;
	setp.gtu.f32 	%p50, %f35, %f86;
	@%p50 bra 	$L__BB10_44;
	ld.local.f32 	%f137, [%rd11+-4];
	setp.geu.f32 	%p51, %f35, %f137;
	@%p51 bra 	$L__BB10_44;
	st.local.f32 	[%rd11+-4], %f35;
	st.local.u32 	[%rd12+-4], %r123;
$L__BB10_44:
	ld.global.nc.u32 	%r124, [%rd30+8];
	setp.eq.s32 	%p52, %r4, %r124;
	@%p52 bra 	$L__BB10_48;
	mul.wide.s32 	%rd103, %r124, 4;
	add.s64 	%rd104, %rd8, %rd103;
	ld.global.nc.f32 	%f138, [%rd104];
	add.s64 	%rd105, %rd7, %rd103;
	ld.global.nc.f32 	%f139, [%rd105];
	add.s64 	%rd106, %rd6, %rd103;
	ld.global.nc.f32 	%f140, [%rd106];
	sub.f32 	%f141, %f1, %f138;
	sub.f32 	%f142, %f2, %f139;
	sub.f32 	%f143, %f3, %f140;
	mul.f32 	%f144, %f143, %f143;
	fma.rn.f32 	%f145, %f142, %f142, %f144;
	fma.rn.f32 	%f146, %f141, %f141, %f145;
	sqrt.rn.f32 	%f36, %f146;
	setp.gtu.f32 	%p53, %f36, %f86;
	@%p53 bra 	$L__BB10_48;
	ld.local.f32 	%f147, [%rd11+-4];
	setp.geu.f32 	%p54, %f36, %f147;
	@%p54 bra 	$L__BB10_48;
	st.local.f32 	[%rd11+-4], %f36;
	st.local.u32 	[%rd12+-4], %r124;
$L__BB10_48:
	ld.global.nc.u32 	%r125, [%rd30+12];
	setp.eq.s32 	%p55, %r4, %r125;
	@%p55 bra 	$L__BB10_52;
	mul.wide.s32 	%rd107, %r125, 4;
	add.s64 	%rd108, %rd8, %rd107;
	ld.global.nc.f32 	%f148, [%rd108];
	add.s64 	%rd109, %rd7, %rd107;
	ld.global.nc.f32 	%f149, [%rd109];
	add.s64 	%rd110, %rd6, %rd107;
	ld.global.nc.f32 	%f150, [%rd110];
	sub.f32 	%f151, %f1, %f148;
	sub.f32 	%f152, %f2, %f149;
	sub.f32 	%f153, %f3, %f150;
	mul.f32 	%f154, %f153, %f153;
	fma.rn.f32 	%f155, %f152, %f152, %f154;
	fma.rn.f32 	%f156, %f151, %f151, %f155;
	sqrt.rn.f32 	%f37, %f156;
	setp.gtu.f32 	%p56, %f37, %f86;
	@%p56 bra 	$L__BB10_52;
	ld.local.f32 	%f157, [%rd11+-4];
	setp.geu.f32 	%p57, %f37, %f157;
	@%p57 bra 	$L__BB10_52;
	st.local.f32 	[%rd11+-4], %f37;
	st.local.u32 	[%rd12+-4], %r125;
$L__BB10_52:
	add.s32 	%r306, %r306, 4;
	setp.ne.s32 	%p58, %r306, %r112;
	@%p58 bra 	$L__BB10_36;
$L__BB10_53:
	setp.gt.s32 	%p59, %r25, -1;
	and.pred  	%p60, %p59, %p8;
	and.pred  	%p61, %p60, %p7;
	not.pred 	%p62, %p61;
	@%p62 bra 	$L__BB10_89;
	add.s32 	%r223, %r21, %r110;
	mul.wide.s32 	%rd111, %r223, 4;
	add.s64 	%rd112, %rd3, %rd111;
	ld.global.nc.u32 	%r127, [%rd112];
	add.s64 	%rd113, %rd2, %rd111;
	ld.global.nc.u32 	%r128, [%rd113];
	setp.ge.s32 	%p63, %r127, %r128;
	@%p63 bra 	$L__BB10_89;
	sub.s32 	%r224, %r128, %r127;
	and.b32  	%r129, %r224, 3;
	setp.eq.s32 	%p64, %r129, 0;
	mov.u32 	%r308, %r127;
	@%p64 bra 	$L__BB10_71;
	mul.wide.s32 	%rd114, %r127, 4;
	add.s64 	%rd31, %rd1, %rd114;
	ld.global.nc.u32 	%r130, [%rd31];
	setp.eq.s32 	%p65, %r4, %r130;
	@%p65 bra 	$L__BB10_60;
	mul.wide.s32 	%rd115, %r130, 4;
	add.s64 	%rd116, %rd8, %rd115;
	ld.global.nc.f32 	%f158, [%rd116];
	add.s64 	%rd117, %rd7, %rd115;
	ld.global.nc.f32 	%f159, [%rd117];
	add.s64 	%rd118, %rd6, %rd115;
	ld.global.nc.f32 	%f160, [%rd118];
	sub.f32 	%f161, %f1, %f158;
	sub.f32 	%f162, %f2, %f159;
	sub.f32 	%f163, %f3, %f160;
	mul.f32 	%f164, %f163, %f163;
	fma.rn.f32 	%f165, %f162, %f162, %f164;
	fma.rn.f32 	%f166, %f161, %f161, %f165;
	sqrt.rn.f32 	%f38, %f166;
	setp.gtu.f32 	%p66, %f38, %f86;
	@%p66 bra 	$L__BB10_60;
	ld.local.f32 	%f167, [%rd11+-4];
	setp.geu.f32 	%p67, %f38, %f167;
	@%p67 bra 	$L__BB10_60;
	st.local.f32 	[%rd11+-4], %f38;
	st.local.u32 	[%rd12+-4], %r130;
$L__BB10_60:
	add.s32 	%r308, %r127, 1;
	setp.eq.s32 	%p68, %r129, 1;
	@%p68 bra 	$L__BB10_71;
	ld.global.nc.u32 	%r132, [%rd31+4];
	setp.eq.s32 	%p69, %r4, %r132;
	@%p69 bra 	$L__BB10_65;
	mul.wide.s32 	%rd119, %r132, 4;
	add.s64 	%rd120, %rd8, %rd119;
	ld.global.nc.f32 	%f168, [%rd120];
	add.s64 	%rd121, %rd7, %rd119;
	ld.global.nc.f32 	%f169, [%rd121];
	add.s64 	%rd122, %rd6, %rd119;
	ld.global.nc.f32 	%f170, [%rd122];
	sub.f32 	%f171, %f1, %f168;
	sub.f32 	%f172, %f2, %f169;
	sub.f32 	%f173, %f3, %f170;
	mul.f32 	%f174, %f173, %f173;
	fma.rn.f32 	%f175, %f172, %f172, %f174;
	fma.rn.f32 	%f176, %f171, %f171, %f175;
	sqrt.rn.f32 	%f39, %f176;
	setp.gtu.f32 	%p70, %f39, %f86;
	@%p70 bra 	$L__BB10_65;
	ld.local.f32 	%f177, [%rd11+-4];
	setp.geu.f32 	%p71, %f39, %f177;
	@%p71 bra 	$L__BB10_65;
	st.local.f32 	[%rd11+-4], %f39;
	st.local.u32 	[%rd12+-4], %r132;
$L__BB10_65:
	add.s32 	%r308, %r127, 2;
	setp.eq.s32 	%p72, %r129, 2;
	@%p72 bra 	$L__BB10_71;
	ld.global.nc.u32 	%r134, [%rd31+8];
	setp.eq.s32 	%p73, %r4, %r134;
	@%p73 bra 	$L__BB10_70;
	mul.wide.s32 	%rd123, %r134, 4;
	add.s64 	%rd124, %rd8, %rd123;
	ld.global.nc.f32 	%f178, [%rd124];
	add.s64 	%rd125, %rd7, %rd123;
	ld.global.nc.f32 	%f179, [%rd125];
	add.s64 	%rd126, %rd6, %rd123;
	ld.global.nc.f32 	%f180, [%rd126];
	sub.f32 	%f181, %f1, %f178;
	sub.f32 	%f182, %f2, %f179;
	sub.f32 	%f183, %f3, %f180;
	mul.f32 	%f184, %f183, %f183;
	fma.rn.f32 	%f185, %f182, %f182, %f184;
	fma.rn.f32 	%f186, %f181, %f181, %f185;
	sqrt.rn.f32 	%f40, %f186;
	setp.gtu.f32 	%p74, %f40, %f86;
	@%p74 bra 	$L__BB10_70;
	ld.local.f32 	%f187, [%rd11+-4];
	setp.geu.f32 	%p75, %f40, %f187;
	@%p75 bra 	$L__BB10_70;
	st.local.f32 	[%rd11+-4], %f40;
	st.local.u32 	[%rd12+-4], %r134;
$L__BB10_70:
	add.s32 	%r308, %r127, 3;
$L__BB10_71:
	sub.s32 	%r225, %r127, %r128;
	setp.gt.u32 	%p76, %r225, -4;
	@%p76 bra 	$L__BB10_89;
$L__BB10_72:
	mul.wide.s32 	%rd127, %r308, 4;
	add.s64 	%rd32, %rd1, %rd127;
	ld.global.nc.u32 	%r138, [%rd32];
	setp.eq.s32 	%p77, %r4, %r138;
	@%p77 bra 	$L__BB10_76;
	mul.wide.s32 	%rd128, %r138, 4;
	add.s64 	%rd129, %rd8, %rd128;
	ld.global.nc.f32 	%f188, [%rd129];
	add.s64 	%rd130, %rd7, %rd128;
	ld.global.nc.f32 	%f189, [%rd130];
	add.s64 	%rd131, %rd6, %rd128;
	ld.global.nc.f32 	%f190, [%rd131];
	sub.f32 	%f191, %f1, %f188;
	sub.f32 	%f192, %f2, %f189;
	sub.f32 	%f193, %f3, %f190;
	mul.f32 	%f194, %f193, %f193;
	fma.rn.f32 	%f195, %f192, %f192, %f194;
	fma.rn.f32 	%f196, %f191, %f191, %f195;
	sqrt.rn.f32 	%f41, %f196;
	setp.gtu.f32 	%p78, %f41, %f86;
	@%p78 bra 	$L__BB10_76;
	ld.local.f32 	%f197, [%rd11+-4];
	setp.geu.f32 	%p79, %f41, %f197;
	@%p79 bra 	$L__BB10_76;
	st.local.f32 	[%rd11+-4], %f41;
	st.local.u32 	[%rd12+-4], %r138;
$L__BB10_76:
	ld.global.nc.u32 	%r139, [%rd32+4];
	setp.eq.s32 	%p80, %r4, %r139;
	@%p80 bra 	$L__BB10_80;
	mul.wide.s32 	%rd132, %r139, 4;
	add.s64 	%rd133, %rd8, %rd132;
	ld.global.nc.f32 	%f198, [%rd133];
	add.s64 	%rd134, %rd7, %rd132;
	ld.global.nc.f32 	%f199, [%rd134];
	add.s64 	%rd135, %rd6, %rd132;
	ld.global.nc.f32 	%f200, [%rd135];
	sub.f32 	%f201, %f1, %f198;
	sub.f32 	%f202, %f2, %f199;
	sub.f32 	%f203, %f3, %f200;
	mul.f32 	%f204, %f203, %f203;
	fma.rn.f32 	%f205, %f202, %f202, %f204;
	fma.rn.f32 	%f206, %f201, %f201, %f205;
	sqrt.rn.f32 	%f42, %f206;
	setp.gtu.f32 	%p81, %f42, %f86;
	@%p81 bra 	$L__BB10_80;
	ld.local.f32 	%f207, [%rd11+-4];
	setp.geu.f32 	%p82, %f42, %f207;
	@%p82 bra 	$L__BB10_80;
	st.local.f32 	[%rd11+-4], %f42;
	st.local.u32 	[%rd12+-4], %r139;
$L__BB10_80:
	ld.global.nc.u32 	%r140, [%rd32+8];
	setp.eq.s32 	%p83, %r4, %r140;
	@%p83 bra 	$L__BB10_84;
	mul.wide.s32 	%rd136, %r140, 4;
	add.s64 	%rd137, %rd8, %rd136;
	ld.global.nc.f32 	%f208, [%rd137];
	add.s64 	%rd138, %rd7, %rd136;
	ld.global.nc.f32 	%f209, [%rd138];
	add.s64 	%rd139, %rd6, %rd136;
	ld.global.nc.f32 	%f210, [%rd139];
	sub.f32 	%f211, %f1, %f208;
	sub.f32 	%f212, %f2, %f209;
	sub.f32 	%f213, %f3, %f210;
	mul.f32 	%f214, %f213, %f213;
	fma.rn.f32 	%f215, %f212, %f212, %f214;
	fma.rn.f32 	%f216, %f211, %f211, %f215;
	sqrt.rn.f32 	%f43, %f216;
	setp.gtu.f32 	%p84, %f43, %f86;
	@%p84 bra 	$L__BB10_84;
	ld.local.f32 	%f217, [%rd11+-4];
	setp.geu.f32 	%p85, %f43, %f217;
	@%p85 bra 	$L__BB10_84;
	st.local.f32 	[%rd11+-4], %f43;
	st.local.u32 	[%rd12+-4], %r140;
$L__BB10_84:
	ld.global.nc.u32 	%r141, [%rd32+12];
	setp.eq.s32 	%p86, %r4, %r141;
	@%p86 bra 	$L__BB10_88;
	mul.wide.s32 	%rd140, %r141, 4;
	add.s64 	%rd141, %rd8, %rd140;
	ld.global.nc.f32 	%f218, [%rd141];
	add.s64 	%rd142, %rd7, %rd140;
	ld.global.nc.f32 	%f219, [%rd142];
	add.s64 	%rd143, %rd6, %rd140;
	ld.global.nc.f32 	%f220, [%rd143];
	sub.f32 	%f221, %f1, %f218;
	sub.f32 	%f222, %f2, %f219;
	sub.f32 	%f223, %f3, %f220;
	mul.f32 	%f224, %f223, %f223;
	fma.rn.f32 	%f225, %f222, %f222, %f224;
	fma.rn.f32 	%f226, %f221, %f221, %f225;
	sqrt.rn.f32 	%f44, %f226;
	setp.gtu.f32 	%p87, %f44, %f86;
	@%p87 bra 	$L__BB10_88;
	ld.local.f32 	%f227, [%rd11+-4];
	setp.geu.f32 	%p88, %f44, %f227;
	@%p88 bra 	$L__BB10_88;
	st.local.f32 	[%rd11+-4], %f44;
	st.local.u32 	[%rd12+-4], %r141;
$L__BB10_88:
	add.s32 	%r308, %r308, 4;
	setp.ne.s32 	%p89, %r308, %r128;
	@%p89 bra 	$L__BB10_72;
$L__BB10_89:
	and.pred  	%p90, %p2, %p8;
	and.pred  	%p91, %p90, %p7;
	not.pred 	%p92, %p91;
	@%p92 bra 	$L__BB10_125;
	add.s32 	%r226, %r26, %r110;
	mul.wide.s32 	%rd144, %r226, 4;
	add.s64 	%rd145, %rd3, %rd144;
	ld.global.nc.u32 	%r143, [%rd145];
	add.s64 	%rd146, %rd2, %rd144;
	ld.global.nc.u32 	%r144, [%rd146];
	setp.ge.s32 	%p93, %r143, %r144;
	@%p93 bra 	$L__BB10_125;
	sub.s32 	%r227, %r144, %r143;
	and.b32  	%r145, %r227, 3;
	setp.eq.s32 	%p94, %r145, 0;
	mov.u32 	%r310, %r143;
	@%p94 bra 	$L__BB10_107;
	mul.wide.s32 	%rd147, %r143, 4;
	add.s64 	%rd33, %rd1, %rd147;
	ld.global.nc.u32 	%r146, [%rd33];
	setp.eq.s32 	%p95, %r4, %r146;
	@%p95 bra 	$L__BB10_96;
	mul.wide.s32 	%rd148, %r146, 4;
	add.s64 	%rd149, %rd8, %rd148;
	ld.global.nc.f32 	%f228, [%rd149];
	add.s64 	%rd150, %rd7, %rd148;
	ld.global.nc.f32 	%f229, [%rd150];
	add.s64 	%rd151, %rd6, %rd148;
	ld.global.nc.f32 	%f230, [%rd151];
	sub.f32 	%f231, %f1, %f228;
	sub.f32 	%f232, %f2, %f229;
	sub.f32 	%f233, %f3, %f230;
	mul.f32 	%f234, %f233, %f233;
	fma.rn.f32 	%f235, %f232, %f232, %f234;
	fma.rn.f32 	%f236, %f231, %f231, %f235;
	sqrt.rn.f32 	%f45, %f236;
	setp.gtu.f32 	%p96, %f45, %f86;
	@%p96 bra 	$L__BB10_96;
	ld.local.f32 	%f237, [%rd11+-4];
	setp.geu.f32 	%p97, %f45, %f237;
	@%p97 bra 	$L__BB10_96;
	st.local.f32 	[%rd11+-4], %f45;
	st.local.u32 	[%rd12+-4], %r146;
$L__BB10_96:
	add.s32 	%r310, %r143, 1;
	setp.eq.s32 	%p98, %r145, 1;
	@%p98 bra 	$L__BB10_107;
	ld.global.nc.u32 	%r148, [%rd33+4];
	setp.eq.s32 	%p99, %r4, %r148;
	@%p99 bra 	$L__BB10_101;
	mul.wide.s32 	%rd152, %r148, 4;
	add.s64 	%rd153, %rd8, %rd152;
	ld.global.nc.f32 	%f238, [%rd153];
	add.s64 	%rd154, %rd7, %rd152;
	ld.global.nc.f32 	%f239, [%rd154];
	add.s64 	%rd155, %rd6, %rd152;
	ld.global.nc.f32 	%f240, [%rd155];
	sub.f32 	%f241, %f1, %f238;
	sub.f32 	%f242, %f2, %f239;
	sub.f32 	%f243, %f3, %f240;
	mul.f32 	%f244, %f243, %f243;
	fma.rn.f32 	%f245, %f242, %f242, %f244;
	fma.rn.f32 	%f246, %f241, %f241, %f245;
	sqrt.rn.f32 	%f46, %f246;
	setp.gtu.f32 	%p100, %f46, %f86;
	@%p100 bra 	$L__BB10_101;
	ld.local.f32 	%f247, [%rd11+-4];
	setp.geu.f32 	%p101, %f46, %f247;
	@%p101 bra 	$L__BB10_101;
	st.local.f32 	[%rd11+-4], %f46;
	st.local.u32 	[%rd12+-4], %r148;
$L__BB10_101:
	add.s32 	%r310, %r143, 2;
	setp.eq.s32 	%p102, %r145, 2;
	@%p102 bra 	$L__BB10_107;
	ld.global.nc.u32 	%r150, [%rd33+8];
	setp.eq.s32 	%p103, %r4, %r150;
	@%p103 bra 	$L__BB10_106;
	mul.wide.s32 	%rd156, %r150, 4;
	add.s64 	%rd157, %rd8, %rd156;
	ld.global.nc.f32 	%f248, [%rd157];
	add.s64 	%rd158, %rd7, %rd156;
	ld.global.nc.f32 	%f249, [%rd158];
	add.s64 	%rd159, %rd6, %rd156;
	ld.global.nc.f32 	%f250, [%rd159];
	sub.f32 	%f251, %f1, %f248;
	sub.f32 	%f252, %f2, %f249;
	sub.f32 	%f253, %f3, %f250;
	mul.f32 	%f254, %f253, %f253;
	fma.rn.f32 	%f255, %f252, %f252, %f254;
	fma.rn.f32 	%f256, %f251, %f251, %f255;
	sqrt.rn.f32 	%f47, %f256;
	setp.gtu.f32 	%p104, %f47, %f86;
	@%p104 bra 	$L__BB10_106;
	ld.local.f32 	%f257, [%rd11+-4];
	setp.geu.f32 	%p105, %f47, %f257;
	@%p105 bra 	$L__BB10_106;
	st.local.f32 	[%rd11+-4], %f47;
	st.local.u32 	[%rd12+-4], %r150;
$L__BB10_106:
	add.s32 	%r310, %r143, 3;
$L__BB10_107:
	sub.s32 	%r228, %r143, %r144;
	setp.gt.u32 	%p106, %r228, -4;
	@%p106 bra 	$L__BB10_125;
$L__BB10_108:
	mul.wide.s32 	%rd160, %r310, 4;
	add.s64 	%rd34, %rd1, %rd160;
	ld.global.nc.u32 	%r154, [%rd34];
	setp.eq.s32 	%p107, %r4, %r154;
	@%p107 bra 	$L__BB10_112;
	mul.wide.s32 	%rd161, %r154, 4;
	add.s64 	%rd162, %rd8, %rd161;
	ld.global.nc.f32 	%f258, [%rd162];
	add.s64 	%rd163, %rd7, %rd161;
	ld.global.nc.f32 	%f259, [%rd163];
	add.s64 	%rd164, %rd6, %rd161;
	ld.global.nc.f32 	%f260, [%rd164];
	sub.f32 	%f261, %f1, %f258;
	sub.f32 	%f262, %f2, %f259;
	sub.f32 	%f263, %f3, %f260;
	mul.f32 	%f264, %f263, %f263;
	fma.rn.f32 	%f265, %f262, %f262, %f264;
	fma.rn.f32 	%f266, %f261, %f261, %f265;
	sqrt.rn.f32 	%f48, %f266;
	setp.gtu.f32 	%p108, %f48, %f86;
	@%p108 bra 	$L__BB10_112;
	ld.local.f32 	%f267, [%rd11+-4];
	setp.geu.f32 	%p109, %f48, %f267;
	@%p109 bra 	$L__BB10_112;
	st.local.f32 	[%rd11+-4], %f48;
	st.local.u32 	[%rd12+-4], %r154;
$L__BB10_112:
	ld.global.nc.u32 	%r155, [%rd34+4];
	setp.eq.s32 	%p110, %r4, %r155;
	@%p110 bra 	$L__BB10_116;
	mul.wide.s32 	%rd165, %r155, 4;
	add.s64 	%rd166, %rd8, %rd165;
	ld.global.nc.f32 	%f268, [%rd166];
	add.s64 	%rd167, %rd7, %rd165;
	ld.global.nc.f32 	%f269, [%rd167];
	add.s64 	%rd168, %rd6, %rd165;
	ld.global.nc.f32 	%f270, [%rd168];
	sub.f32 	%f271, %f1, %f268;
	sub.f32 	%f272, %f2, %f269;
	sub.f32 	%f273, %f3, %f270;
	mul.f32 	%f274, %f273, %f273;
	fma.rn.f32 	%f275, %f272, %f272, %f274;
	fma.rn.f32 	%f276, %f271, %f271, %f275;
	sqrt.rn.f32 	%f49, %f276;
	setp.gtu.f32 	%p111, %f49, %f86;
	@%p111 bra 	$L__BB10_116;
	ld.local.f32 	%f277, [%rd11+-4];
	setp.geu.f32 	%p112, %f49, %f277;
	@%p112 bra 	$L__BB10_116;
	st.local.f32 	[%rd11+-4], %f49;
	st.local.u32 	[%rd12+-4], %r155;
$L__BB10_116:
	ld.global.nc.u32 	%r156, [%rd34+8];
	setp.eq.s32 	%p113, %r4, %r156;
	@%p113 bra 	$L__BB10_120;
	mul.wide.s32 	%rd169, %r156, 4;
	add.s64 	%rd170, %rd8, %rd169;
	ld.global.nc.f32 	%f278, [%rd170];
	add.s64 	%rd171, %rd7, %rd169;
	ld.global.nc.f32 	%f279, [%rd171];
	add.s64 	%rd172, %rd6, %rd169;
	ld.global.nc.f32 	%f280, [%rd172];
	sub.f32 	%f281, %f1, %f278;
	sub.f32 	%f282, %f2, %f279;
	sub.f32 	%f283, %f3, %f280;
	mul.f32 	%f284, %f283, %f283;
	fma.rn.f32 	%f285, %f282, %f282, %f284;
	fma.rn.f32 	%f286, %f281, %f281, %f285;
	sqrt.rn.f32 	%f50, %f286;
	setp.gtu.f32 	%p114, %f50, %f86;
	@%p114 bra 	$L__BB10_120;
	ld.local.f32 	%f287, [%rd11+-4];
	setp.geu.f32 	%p115, %f50, %f287;
	@%p115 bra 	$L__BB10_120;
	st.local.f32 	[%rd11+-4], %f50;
	st.local.u32 	[%rd12+-4], %r156;
$L__BB10_120:
	ld.global.nc.u32 	%r157, [%rd34+12];
	setp.eq.s32 	%p116, %r4, %r157;
	@%p116 bra 	$L__BB10_124;
	mul.wide.s32 	%rd173, %r157, 4;
	add.s64 	%rd174, %rd8, %rd173;
	ld.global.nc.f32 	%f288, [%rd174];
	add.s64 	%rd175, %rd7, %rd173;
	ld.global.nc.f32 	%f289, [%rd175];
	add.s64 	%rd176, %rd6, %rd173;
	ld.global.nc.f32 	%f290, [%rd176];
	sub.f32 	%f291, %f1, %f288;
	sub.f32 	%f292, %f2, %f289;
	sub.f32 	%f293, %f3, %f290;
	mul.f32 	%f294, %f293, %f293;
	fma.rn.f32 	%f295, %f292, %f292, %f294;
	fma.rn.f32 	%f296, %f291, %f291, %f295;
	sqrt.rn.f32 	%f51, %f296;
	setp.gtu.f32 	%p117, %f51, %f86;
	@%p117 bra 	$L__BB10_124;
	ld.local.f32 	%f297, [%rd11+-4];
	setp.geu.f32 	%p118, %f51, %f297;
	@%p118 bra 	$L__BB10_124;
	st.local.f32 	[%rd11+-4], %f51;
	st.local.u32 	[%rd12+-4], %r157;
$L__BB10_124:
	add.s32 	%r310, %r310, 4;
	setp.ne.s32 	%p119, %r310, %r144;
	@%p119 bra 	$L__BB10_108;
$L__BB10_125:
	add.s32 	%r305, %r305, 1;
	setp.ne.s32 	%p120, %r305, 2;
	@%p120 bra 	$L__BB10_17;
	add.s32 	%r304, %r304, 1;
	setp.eq.s32 	%p121, %r304, 2;
	@%p121 bra 	$L__BB10_183;
	bra.uni 	$L__BB10_16;
$L__BB10_127:
	add.s32 	%r230, %r5, -1;
	setp.gt.s32 	%p122, %r22, 0;
	setp.gt.s32 	%p123, %r194, -1;
	and.pred  	%p124, %p122, %p123;
	setp.gt.s32 	%p125, %r21, 0;
	setp.gt.s32 	%p126, %r193, -1;
	and.pred  	%p127, %p125, %p126;
	add.s32 	%r27, %r21, -1;
	mul.wide.u32 	%rd15, %r230, 4;
	add.s64 	%rd13, %rd9, %rd15;
	add.s32 	%r28, %r21, 1;
	setp.gt.s32 	%p128, %r21, -2;
	setp.lt.s32 	%p129, %r28, %r193;
	and.pred  	%p130, %p128, %p129;
	and.pred  	%p3, %p130, %p124;
	add.s32 	%r231, %r22, 1;
	setp.gt.s32 	%p131, %r22, -2;
	setp.lt.s32 	%p132, %r231, %r194;
	and.pred  	%p133, %p131, %p132;
	and.pred  	%p4, %p127, %p133;
	and.pred  	%p5, %p130, %p133;
	add.s32 	%r232, %r5, -2;
	mul.wide.u32 	%rd14, %r232, 4;
	mov.b32 	%r285, -1;
$L__BB10_128:
	add.s32 	%r233, %r285, %r23;
	setp.gt.s32 	%p134, %r233, -1;
	setp.lt.s32 	%p135, %r233, %r195;
	and.pred  	%p6, %p134, %p135;
	mul.lo.s32 	%r30, %r233, %r194;
	add.s32 	%r234, %r22, %r30;
	add.s32 	%r31, %r234, -1;
	mul.lo.s32 	%r32, %r31, %r193;
	setp.gt.s32 	%p136, %r21, 0;
	setp.gt.s32 	%p137, %r193, -1;
	and.pred  	%p138, %p136, %p137;
	setp.gt.s32 	%p139, %r22, 0;
	setp.gt.s32 	%p140, %r194, -1;
	and.pred  	%p141, %p139, %p140;
	and.pred  	%p142, %p138, %p141;
	and.pred  	%p143, %p142, %p6;
	@%p143 bra 	$L__BB10_216;
	bra.uni 	$L__BB10_217;
$L__BB10_129:
	add.s32 	%r247, %r27, %r101;
	mul.wide.s32 	%rd219, %r247, 4;
	add.s64 	%rd220, %rd3, %rd219;
	ld.global.nc.u32 	%r286, [%rd220];
	add.s64 	%rd221, %rd2, %rd219;
	ld.global.nc.u32 	%r34, [%rd221];
	setp.ge.s32 	%p180, %r286, %r34;
	@%p180 bra 	$L__BB10_137;
$L__BB10_130:
	mul.wide.s32 	%rd222, %r286, 4;
	add.s64 	%rd223, %rd1, %rd222;
	ld.global.nc.u32 	%r36, [%rd223];
	setp.eq.s32 	%p181, %r4, %r36;
	@%p181 bra 	$L__BB10_136;
	mul.wide.s32 	%rd224, %r36, 4;
	add.s64 	%rd225, %rd8, %rd224;
	ld.global.nc.f32 	%f328, [%rd225];
	add.s64 	%rd226, %rd7, %rd224;
	ld.global.nc.f32 	%f329, [%rd226];
	add.s64 	%rd227, %rd6, %rd224;
	ld.global.nc.f32 	%f330, [%rd227];
	sub.f32 	%f331, %f1, %f328;
	sub.f32 	%f332, %f2, %f329;
	sub.f32 	%f333, %f3, %f330;
	mul.f32 	%f334, %f333, %f333;
	fma.rn.f32 	%f335, %f332, %f332, %f334;
	fma.rn.f32 	%f336, %f331, %f331, %f335;
	sqrt.rn.f32 	%f4, %f336;
	setp.gtu.f32 	%p182, %f4, %f86;
	@%p182 bra 	$L__BB10_136;
	ld.local.f32 	%f337, [%rd11+-4];
	setp.geu.f32 	%p183, %f4, %f337;
	@%p183 bra 	$L__BB10_136;
	st.local.f32 	[%rd11+-4], %f4;
	st.local.u32 	[%rd12+-4], %r36;
	ld.local.f32 	%f5, [%rd13];
	mov.u32 	%r287, %r5;
$L__BB10_134:
	add.s32 	%r38, %r287, -2;
	mul.wide.u32 	%rd228, %r38, 4;
	add.s64 	%rd16, %rd9, %rd228;
	ld.local.f32 	%f6, [%rd16];
	setp.geu.f32 	%p184, %f5, %f6;
	@%p184 bra 	$L__BB10_136;
	add.s32 	%r39, %r287, -1;
	mul.wide.u32 	%rd229, %r39, 4;
	add.s64 	%rd230, %rd10, %rd229;
	ld.local.u32 	%r248, [%rd230];
	add.s64 	%rd231, %rd9, %rd229;
	st.local.f32 	[%rd231], %f6;
	mul.wide.u32 	%rd232, %r38, 4;
	add.s64 	%rd233, %rd10, %rd232;
	ld.local.u32 	%r249, [%rd233];
	st.local.u32 	[%rd230], %r249;
	st.local.f32 	[%rd16], %f5;
	st.local.u32 	[%rd233], %r248;
	setp.gt.s32 	%p185, %r287, 2;
	mov.u32 	%r287, %r39;
	@%p185 bra 	$L__BB10_134;
$L__BB10_136:
	add.s32 	%r286, %r286, 1;
	setp.ne.s32 	%p186, %r286, %r34;
	@%p186 bra 	$L__BB10_130;
$L__BB10_137:
	or.b32  	%r250, %r21, %r193;
	or.b32  	%r251, %r22, %r194;
	or.b32  	%r252, %r250, %r251;
	setp.lt.s32 	%p187, %r252, 0;
	not.pred 	%p188, %p6;
	or.pred  	%p189, %p187, %p188;
	@%p189 bra 	$L__BB10_146;
	add.s32 	%r253, %r21, %r101;
	mul.wide.s32 	%rd234, %r253, 4;
	add.s64 	%rd235, %rd3, %rd234;
	ld.global.nc.u32 	%r288, [%rd235];
	add.s64 	%rd236, %rd2, %rd234;
	ld.global.nc.u32 	%r42, [%rd236];
	setp.ge.s32 	%p190, %r288, %r42;
	@%p190 bra 	$L__BB10_146;
$L__BB10_139:
	mul.wide.s32 	%rd237, %r288, 4;
	add.s64 	%rd238, %rd1, %rd237;
	ld.global.nc.u32 	%r44, [%rd238];
	setp.eq.s32 	%p191, %r4, %r44;
	@%p191 bra 	$L__BB10_145;
	mul.wide.s32 	%rd239, %r44, 4;
	add.s64 	%rd240, %rd8, %rd239;
	ld.global.nc.f32 	%f338, [%rd240];
	add.s64 	%rd241, %rd7, %rd239;
	ld.global.nc.f32 	%f339, [%rd241];
	add.s64 	%rd242, %rd6, %rd239;
	ld.global.nc.f32 	%f340, [%rd242];
	sub.f32 	%f341, %f1, %f338;
	sub.f32 	%f342, %f2, %f339;
	sub.f32 	%f343, %f3, %f340;
	mul.f32 	%f344, %f343, %f343;
	fma.rn.f32 	%f345, %f342, %f342, %f344;
	fma.rn.f32 	%f346, %f341, %f341, %f345;
	sqrt.rn.f32 	%f7, %f346;
	setp.gtu.f32 	%p192, %f7, %f86;
	@%p192 bra 	$L__BB10_145;
	ld.local.f32 	%f347, [%rd11+-4];
	setp.geu.f32 	%p193, %f7, %f347;
	@%p193 bra 	$L__BB10_145;
	st.local.f32 	[%rd11+-4], %f7;
	st.local.u32 	[%rd12+-4], %r44;
	ld.local.f32 	%f8, [%rd13];
	mov.u32 	%r289, %r5;
$L__BB10_143:
	add.s32 	%r46, %r289, -1;
	add.s32 	%r47, %r289, -2;
	mul.wide.u32 	%rd243, %r47, 4;
	add.s64 	%rd17, %rd9, %rd243;
	ld.local.f32 	%f9, [%rd17];
	setp.geu.f32 	%p194, %f8, %f9;
	@%p194 bra 	$L__BB10_145;
	mul.wide.u32 	%rd244, %r46, 4;
	add.s64 	%rd245, %rd10, %rd244;
	ld.local.u32 	%r254, [%rd245];
	add.s64 	%rd246, %rd9, %rd244;
	st.local.f32 	[%rd246], %f9;
	mul.wide.u32 	%rd247, %r47, 4;
	add.s64 	%rd248, %rd10, %rd247;
	ld.local.u32 	%r255, [%rd248];
	st.local.u32 	[%rd245], %r255;
	st.local.f32 	[%rd17], %f8;
	st.local.u32 	[%rd248], %r254;
	setp.gt.s32 	%p195, %r289, 2;
	mov.u32 	%r289, %r46;
	@%p195 bra 	$L__BB10_143;
$L__BB10_145:
	add.s32 	%r288, %r288, 1;
	setp.ne.s32 	%p196, %r288, %r42;
	@%p196 bra 	$L__BB10_139;
$L__BB10_146:
	setp.gt.s32 	%p197, %r21, -2;
	setp.lt.s32 	%p198, %r28, %r193;
	or.b32  	%r256, %r22, %r194;
	setp.gt.s32 	%p199, %r256, -1;
	and.pred  	%p200, %p197, %p199;
	and.pred  	%p201, %p200, %p198;
	and.pred  	%p202, %p201, %p6;
	not.pred 	%p203, %p202;
	@%p203 bra 	$L__BB10_155;
	add.s32 	%r257, %r28, %r101;
	mul.wide.s32 	%rd249, %r257, 4;
	add.s64 	%rd250, %rd3, %rd249;
	ld.global.nc.u32 	%r290, [%rd250];
	add.s64 	%rd251, %rd2, %rd249;
	ld.global.nc.u32 	%r50, [%rd251];
	setp.ge.s32 	%p204, %r290, %r50;
	@%p204 bra 	$L__BB10_155;
$L__BB10_148:
	mul.wide.s32 	%rd252, %r290, 4;
	add.s64 	%rd253, %rd1, %rd252;
	ld.global.nc.u32 	%r52, [%rd253];
	setp.eq.s32 	%p205, %r4, %r52;
	@%p205 bra 	$L__BB10_154;
	mul.wide.s32 	%rd254, %r52, 4;
	add.s64 	%rd255, %rd8, %rd254;
	ld.global.nc.f32 	%f348, [%rd255];
	add.s64 	%rd256, %rd7, %rd254;
	ld.global.nc.f32 	%f349, [%rd256];
	add.s64 	%rd257, %rd6, %rd254;
	ld.global.nc.f32 	%f350, [%rd257];
	sub.f32 	%f351, %f1, %f348;
	sub.f32 	%f352, %f2, %f349;
	sub.f32 	%f353, %f3, %f350;
	mul.f32 	%f354, %f353, %f353;
	fma.rn.f32 	%f355, %f352, %f352, %f354;
	fma.rn.f32 	%f356, %f351, %f351, %f355;
	sqrt.rn.f32 	%f10, %f356;
	setp.gtu.f32 	%p206, %f10, %f86;
	@%p206 bra 	$L__BB10_154;
	ld.local.f32 	%f357, [%rd11+-4];
	setp.geu.f32 	%p207, %f10, %f357;
	@%p207 bra 	$L__BB10_154;
	st.local.f32 	[%rd11+-4], %f10;
	st.local.u32 	[%rd12+-4], %r52;
	ld.local.f32 	%f11, [%rd13];
	mov.u32 	%r291, %r5;
$L__BB10_152:
	add.s32 	%r54, %r291, -1;
	add.s32 	%r55, %r291, -2;
	mul.wide.u32 	%rd258, %r55, 4;
	add.s64 	%rd18, %rd9, %rd258;
	ld.local.f32 	%f12, [%rd18];
	setp.geu.f32 	%p208, %f11, %f12;
	@%p208 bra 	$L__BB10_154;
	mul.wide.u32 	%rd259, %r54, 4;
	add.s64 	%rd260, %rd10, %rd259;
	ld.local.u32 	%r258, [%rd260];
	add.s64 	%rd261, %rd9, %rd259;
	st.local.f32 	[%rd261], %f12;
	mul.wide.u32 	%rd262, %r55, 4;
	add.s64 	%rd263, %rd10, %rd262;
	ld.local.u32 	%r259, [%rd263];
	st.local.u32 	[%rd260], %r259;
	st.local.f32 	[%rd18], %f11;
	st.local.u32 	[%rd263], %r258;
	setp.gt.s32 	%p209, %r291, 2;
	mov.u32 	%r291, %r54;
	@%p209 bra 	$L__BB10_152;
$L__BB10_154:
	add.s32 	%r290, %r290, 1;
	setp.ne.s32 	%p210, %r290, %r50;
	@%p210 bra 	$L__BB10_148;
$L__BB10_155:
	add.s32 	%r260, %r31, 2;
	mul.lo.s32 	%r57, %r260, %r193;
	and.pred  	%p211, %p4, %p6;
	not.pred 	%p212, %p211;
	@%p212 bra 	$L__BB10_164;
	add.s32 	%r261, %r27, %r57;
	mul.wide.s32 	%rd264, %r261, 4;
	add.s64 	%rd265, %rd3, %rd264;
	ld.global.nc.u32 	%r292, [%rd265];
	add.s64 	%rd266, %rd2, %rd264;
	ld.global.nc.u32 	%r59, [%rd266];
	setp.ge.s32 	%p213, %r292, %r59;
	@%p213 bra 	$L__BB10_164;
$L__BB10_157:
	mul.wide.s32 	%rd267, %r292, 4;
	add.s64 	%rd268, %rd1, %rd267;
	ld.global.nc.u32 	%r61, [%rd268];
	setp.eq.s32 	%p214, %r4, %r61;
	@%p214 bra 	$L__BB10_163;
	mul.wide.s32 	%rd269, %r61, 4;
	add.s64 	%rd270, %rd8, %rd269;
	ld.global.nc.f32 	%f358, [%rd270];
	add.s64 	%rd271, %rd7, %rd269;
	ld.global.nc.f32 	%f359, [%rd271];
	add.s64 	%rd272, %rd6, %rd269;
	ld.global.nc.f32 	%f360, [%rd272];
	sub.f32 	%f361, %f1, %f358;
	sub.f32 	%f362, %f2, %f359;
	sub.f32 	%f363, %f3, %f360;
	mul.f32 	%f364, %f363, %f363;
	fma.rn.f32 	%f365, %f362, %f362, %f364;
	fma.rn.f32 	%f366, %f361, %f361, %f365;
	sqrt.rn.f32 	%f13, %f366;
	setp.gtu.f32 	%p215, %f13, %f86;
	@%p215 bra 	$L__BB10_163;
	ld.local.f32 	%f367, [%rd11+-4];
	setp.geu.f32 	%p216, %f13, %f367;
	@%p216 bra 	$L__BB10_163;
	st.local.f32 	[%rd11+-4], %f13;
	st.local.u32 	[%rd12+-4], %r61;
	ld.local.f32 	%f14, [%rd13];
	mov.u32 	%r293, %r5;
$L__BB10_161:
	add.s32 	%r63, %r293, -1;
	add.s32 	%r64, %r293, -2;
	mul.wide.u32 	%rd273, %r64, 4;
	add.s64 	%rd19, %rd9, %rd273;
	ld.local.f32 	%f15, [%rd19];
	setp.geu.f32 	%p217, %f14, %f15;
	@%p217 bra 	$L__BB10_163;
	mul.wide.u32 	%rd274, %r63, 4;
	add.s64 	%rd275, %rd10, %rd274;
	ld.local.u32 	%r262, [%rd275];
	add.s64 	%rd276, %rd9, %rd274;
	st.local.f32 	[%rd276], %f15;
	mul.wide.u32 	%rd277, %r64, 4;
	add.s64 	%rd278, %rd10, %rd277;
	ld.local.u32 	%r263, [%rd278];
	st.local.u32 	[%rd275], %r263;
	st.local.f32 	[%rd19], %f14;
	st.local.u32 	[%rd278], %r262;
	setp.gt.s32 	%p218, %r293, 2;
	mov.u32 	%r293, %r63;
	@%p218 bra 	$L__BB10_161;
$L__BB10_163:
	add.s32 	%r292, %r292, 1;
	setp.ne.s32 	%p219, %r292, %r59;
	@%p219 bra 	$L__BB10_157;
$L__BB10_164:
	or.b32  	%r264, %r21, %r193;
	setp.gt.s32 	%p220, %r264, -1;
	setp.gt.s32 	%p221, %r22, -2;
	add.s32 	%r265, %r22, 1;
	setp.lt.s32 	%p222, %r265, %r194;
	and.pred  	%p223, %p221, %p220;
	and.pred  	%p224, %p223, %p222;
	and.pred  	%p225, %p224, %p6;
	not.pred 	%p226, %p225;
	@%p226 bra 	$L__BB10_173;
	add.s32 	%r266, %r21, %r57;
	mul.wide.s32 	%rd279, %r266, 4;
	add.s64 	%rd280, %rd3, %rd279;
	ld.global.nc.u32 	%r294, [%rd280];
	add.s64 	%rd281, %rd2, %rd279;
	ld.global.nc.u32 	%r67, [%rd281];
	setp.ge.s32 	%p227, %r294, %r67;
	@%p227 bra 	$L__BB10_173;
$L__BB10_166:
	mul.wide.s32 	%rd282, %r294, 4;
	add.s64 	%rd283, %rd1, %rd282;
	ld.global.nc.u32 	%r69, [%rd283];
	setp.eq.s32 	%p228, %r4, %r69;
	@%p228 bra 	$L__BB10_172;
	mul.wide.s32 	%rd284, %r69, 4;
	add.s64 	%rd285, %rd8, %rd284;
	ld.global.nc.f32 	%f368, [%rd285];
	add.s64 	%rd286, %rd7, %rd284;
	ld.global.nc.f32 	%f369, [%rd286];
	add.s64 	%rd287, %rd6, %rd284;
	ld.global.nc.f32 	%f370, [%rd287];
	sub.f32 	%f371, %f1, %f368;
	sub.f32 	%f372, %f2, %f369;
	sub.f32 	%f373, %f3, %f370;
	mul.f32 	%f374, %f373, %f373;
	fma.rn.f32 	%f375, %f372, %f372, %f374;
	fma.rn.f32 	%f376, %f371, %f371, %f375;
	sqrt.rn.f32 	%f16, %f376;
	setp.gtu.f32 	%p229, %f16, %f86;
	@%p229 bra 	$L__BB10_172;
	ld.local.f32 	%f377, [%rd11+-4];
	setp.geu.f32 	%p230, %f16, %f377;
	@%p230 bra 	$L__BB10_172;
	st.local.f32 	[%rd11+-4], %f16;
	st.local.u32 	[%rd12+-4], %r69;
	ld.local.f32 	%f17, [%rd13];
	mov.u32 	%r295, %r5;
$L__BB10_170:
	add.s32 	%r71, %r295, -1;
	add.s32 	%r72, %r295, -2;
	mul.wide.u32 	%rd288, %r72, 4;
	add.s64 	%rd20, %rd9, %rd288;
	ld.local.f32 	%f18, [%rd20];
	setp.geu.f32 	%p231, %f17, %f18;
	@%p231 bra 	$L__BB10_172;
	mul.wide.u32 	%rd289, %r71, 4;
	add.s64 	%rd290, %rd10, %rd289;
	ld.local.u32 	%r267, [%rd290];
	add.s64 	%rd291, %rd9, %rd289;
	st.local.f32 	[%rd291], %f18;
	mul.wide.u32 	%rd292, %r72, 4;
	add.s64 	%rd293, %rd10, %rd292;
	ld.local.u32 	%r268, [%rd293];
	st.local.u32 	[%rd290], %r268;
	st.local.f32 	[%rd20], %f17;
	st.local.u32 	[%rd293], %r267;
	setp.gt.s32 	%p232, %r295, 2;
	mov.u32 	%r295, %r71;
	@%p232 bra 	$L__BB10_170;
$L__BB10_172:
	add.s32 	%r294, %r294, 1;
	setp.ne.s32 	%p233, %r294, %r67;
	@%p233 bra 	$L__BB10_166;
$L__BB10_173:
	and.pred  	%p234, %p5, %p6;
	not.pred 	%p235, %p234;
	@%p235 bra 	$L__BB10_182;
	add.s32 	%r269, %r28, %r57;
	mul.wide.s32 	%rd294, %r269, 4;
	add.s64 	%rd295, %rd3, %rd294;
	ld.global.nc.u32 	%r296, [%rd295];
	add.s64 	%rd296, %rd2, %rd294;
	ld.global.nc.u32 	%r75, [%rd296];
	setp.ge.s32 	%p236, %r296, %r75;
	@%p236 bra 	$L__BB10_182;
$L__BB10_175:
	mul.wide.s32 	%rd297, %r296, 4;
	add.s64 	%rd298, %rd1, %rd297;
	ld.global.nc.u32 	%r77, [%rd298];
	setp.eq.s32 	%p237, %r4, %r77;
	@%p237 bra 	$L__BB10_181;
	mul.wide.s32 	%rd299, %r77, 4;
	add.s64 	%rd300, %rd8, %rd299;
	ld.global.nc.f32 	%f378, [%rd300];
	add.s64 	%rd301, %rd7, %rd299;
	ld.global.nc.f32 	%f379, [%rd301];
	add.s64 	%rd302, %rd6, %rd299;
	ld.global.nc.f32 	%f380, [%rd302];
	sub.f32 	%f381, %f1, %f378;
	sub.f32 	%f382, %f2, %f379;
	sub.f32 	%f383, %f3, %f380;
	mul.f32 	%f384, %f383, %f383;
	fma.rn.f32 	%f385, %f382, %f382, %f384;
	fma.rn.f32 	%f386, %f381, %f381, %f385;
	sqrt.rn.f32 	%f19, %f386;
	setp.gtu.f32 	%p238, %f19, %f86;
	@%p238 bra 	$L__BB10_181;
	ld.local.f32 	%f387, [%rd11+-4];
	setp.geu.f32 	%p239, %f19, %f387;
	@%p239 bra 	$L__BB10_181;
	st.local.f32 	[%rd11+-4], %f19;
	st.local.u32 	[%rd12+-4], %r77;
	ld.local.f32 	%f20, [%rd13];
	mov.u32 	%r297, %r5;
$L__BB10_179:
	add.s32 	%r79, %r297, -1;
	add.s32 	%r80, %r297, -2;
	mul.wide.u32 	%rd303, %r80, 4;
	add.s64 	%rd21, %rd9, %rd303;
	ld.local.f32 	%f21, [%rd21];
	setp.geu.f32 	%p240, %f20, %f21;
	@%p240 bra 	$L__BB10_181;
	mul.wide.u32 	%rd304, %r79, 4;
	add.s64 	%rd305, %rd10, %rd304;
	ld.local.u32 	%r270, [%rd305];
	add.s64 	%rd306, %rd9, %rd304;
	st.local.f32 	[%rd306], %f21;
	mul.wide.u32 	%rd307, %r80, 4;
	add.s64 	%rd308, %rd10, %rd307;
	ld.local.u32 	%r271, [%rd308];
	st.local.u32 	[%rd305], %r271;
	st.local.f32 	[%rd21], %f20;
	st.local.u32 	[%rd308], %r270;
	setp.gt.s32 	%p241, %r297, 2;
	mov.u32 	%r297, %r79;
	@%p241 bra 	$L__BB10_179;
$L__BB10_181:
	add.s32 	%r296, %r296, 1;
	setp.ne.s32 	%p242, %r296, %r75;
	@%p242 bra 	$L__BB10_175;
$L__BB10_182:
	add.s32 	%r285, %r285, 1;
	setp.eq.s32 	%p243, %r285, 2;
	@%p243 bra 	$L__BB10_183;
	bra.uni 	$L__BB10_128;
$L__BB10_183:
	setp.lt.s32 	%p244, %r196, 1;
	mov.b32 	%r313, 0;
	mov.f32 	%f603, 0f00000000;
	@%p244 bra 	$L__BB10_187;
	mov.f32 	%f603, 0f00000000;
	mov.b32 	%r312, 0;
$L__BB10_185:
	mul.wide.u32 	%rd309, %r312, 4;
	add.s64 	%rd310, %rd10, %rd309;
	ld.local.u32 	%r274, [%rd310];
	setp.eq.s32 	%p245, %r274, -1;
	mov.u32 	%r313, %r312;
	@%p245 bra 	$L__BB10_187;
	add.s64 	%rd312, %rd9, %rd309;
	ld.local.f32 	%f603, [%rd312];
	add.s32 	%r312, %r312, 1;
	setp.ne.s32 	%p246, %r312, %r5;
	mov.u32 	%r313, %r5;
	@%p246 bra 	$L__BB10_185;
$L__BB10_187:
	setp.eq.s32 	%p247, %r313, 0;
	@%p247 bra 	$L__BB10_243;
	and.b32  	%r164, %r313, 15;
	setp.lt.u32 	%p248, %r313, 16;
	mov.f32 	%f612, 0f00000000;
	mov.b32 	%r315, 0;
	@%p248 bra 	$L__BB10_191;
	and.b32  	%r315, %r313, -16;
	neg.s32 	%r314, %r315;
	add.s64 	%rd332, %rd9, 32;
	mov.f32 	%f612, 0f00000000;
$L__BB10_190:
	.pragma "nounroll";
	ld.local.v4.f32 	{%f393, %f394, %f395, %f396}, [%rd332+-32];
	max.f32 	%f397, %f603, %f393;
	add.f32 	%f398, %f612, %f397;
	max.f32 	%f399, %f603, %f394;
	add.f32 	%f400, %f398, %f399;
	max.f32 	%f401, %f603, %f395;
	add.f32 	%f402, %f400, %f401;
	max.f32 	%f403, %f603, %f396;
	add.f32 	%f404, %f402, %f403;
	ld.local.v4.f32 	{%f405, %f406, %f407, %f408}, [%rd332+-16];
	max.f32 	%f409, %f603, %f405;
	add.f32 	%f410, %f404, %f409;
	max.f32 	%f411, %f603, %f406;
	add.f32 	%f412, %f410, %f411;
	max.f32 	%f413, %f603, %f407;
	add.f32 	%f414, %f412, %f413;
	max.f32 	%f415, %f603, %f408;
	add.f32 	%f416, %f414, %f415;
	ld.local.v4.f32 	{%f417, %f418, %f419, %f420}, [%rd332];
	max.f32 	%f421, %f603, %f417;
	add.f32 	%f422, %f416, %f421;
	max.f32 	%f423, %f603, %f418;
	add.f32 	%f424, %f422, %f423;
	max.f32 	%f425, %f603, %f419;
	add.f32 	%f426, %f424, %f425;
	max.f32 	%f427, %f603, %f420;
	add.f32 	%f428, %f426, %f427;
	ld.local.v4.f32 	{%f429, %f430, %f431, %f432}, [%rd332+16];
	max.f32 	%f433, %f603, %f429;
	add.f32 	%f434, %f428, %f433;
	max.f32 	%f435, %f603, %f430;
	add.f32 	%f436, %f434, %f435;
	max.f32 	%f437, %f603, %f431;
	add.f32 	%f438, %f436, %f437;
	max.f32 	%f439, %f603, %f432;
	add.f32 	%f612, %f438, %f439;
	add.s32 	%r314, %r314, 16;
	add.s64 	%rd332, %rd332, 64;
	setp.ne.s32 	%p249, %r314, 0;
	@%p249 bra 	$L__BB10_190;
$L__BB10_191:
	setp.eq.s32 	%p250, %r164, 0;
	@%p250 bra 	$L__BB10_200;
	and.b32  	%r170, %r313, 7;
	setp.lt.u32 	%p251, %r164, 8;
	@%p251 bra 	$L__BB10_194;
	mul.wide.u32 	%rd313, %r315, 4;
	add.s64 	%rd314, %rd9, %rd313;
	ld.local.f32 	%f441, [%rd314];
	max.f32 	%f442, %f603, %f441;
	add.f32 	%f443, %f612, %f442;
	ld.local.f32 	%f444, [%rd314+4];
	max.f32 	%f445, %f603, %f444;
	add.f32 	%f446, %f443, %f445;
	ld.local.f32 	%f447, [%rd314+8];
	max.f32 	%f448, %f603, %f447;
	add.f32 	%f449, %f446, %f448;
	ld.local.f32 	%f450, [%rd314+12];
	max.f32 	%f451, %f603, %f450;
	add.f32 	%f452, %f449, %f451;
	ld.local.f32 	%f453, [%rd314+16];
	max.f32 	%f454, %f603, %f453;
	add.f32 	%f455, %f452, %f454;
	ld.local.f32 	%f456, [%rd314+20];
	max.f32 	%f457, %f603, %f456;
	add.f32 	%f458, %f455, %f457;
	ld.local.f32 	%f459, [%rd314+24];
	max.f32 	%f460, %f603, %f459;
	add.f32 	%f461, %f458, %f460;
	ld.local.f32 	%f462, [%rd314+28];
	max.f32 	%f463, %f603, %f462;
	add.f32 	%f612, %f461, %f463;
	add.s32 	%r315, %r315, 8;
$L__BB10_194:
	setp.eq.s32 	%p252, %r170, 0;
	@%p252 bra 	$L__BB10_200;
	and.b32  	%r173, %r313, 3;
	setp.lt.u32 	%p253, %r170, 4;
	@%p253 bra 	$L__BB10_197;
	mul.wide.u32 	%rd315, %r315, 4;
	add.s64 	%rd316, %rd9, %rd315;
	ld.local.f32 	%f465, [%rd316];
	max.f32 	%f466, %f603, %f465;
	add.f32 	%f467, %f612, %f466;
	ld.local.f32 	%f468, [%rd316+4];
	max.f32 	%f469, %f603, %f468;
	add.f32 	%f470, %f467, %f469;
	ld.local.f32 	%f471, [%rd316+8];
	max.f32 	%f472, %f603, %f471;
	add.f32 	%f473, %f470, %f472;
	ld.local.f32 	%f474, [%rd316+12];
	max.f32 	%f475, %f603, %f474;
	add.f32 	%f612, %f473, %f475;
	add.s32 	%r315, %r315, 4;
$L__BB10_197:
	setp.eq.s32 	%p254, %r173, 0;
	@%p254 bra 	$L__BB10_200;
	mul.wide.u32 	%rd317, %r315, 4;
	add.s64 	%rd333, %rd9, %rd317;
	neg.s32 	%r318, %r173;
$L__BB10_199:
	.pragma "nounroll";
	ld.local.f32 	%f476, [%rd333];
	max.f32 	%f477, %f603, %f476;
	add.f32 	%f612, %f612, %f477;
	add.s64 	%rd333, %rd333, 4;
	add.s32 	%r318, %r318, 1;
	setp.ne.s32 	%p255, %r318, 0;
	@%p255 bra 	$L__BB10_199;
$L__BB10_200:
	cvt.rn.f32.u32 	%f68, %r313;
	add.f32 	%f479, %f612, 0f358637BD;
	div.rn.f32 	%f69, %f68, %f479;
	mul.wide.s32 	%rd318, %r4, 4;
	add.s64 	%rd319, %rd5, %rd318;
	st.global.f32 	[%rd319], %f69;
	setp.leu.f32 	%p256, %f69, 0f358637BD;
	mov.f32 	%f622, 0f3F800000;
	@%p256 bra 	$L__BB10_214;
	setp.lt.u32 	%p257, %r313, 16;
	cvt.rn.f32.s32 	%f70, %r5;
	mov.f32 	%f621, 0f00000000;
	mov.b32 	%r321, 0;
	@%p257 bra 	$L__BB10_204;
	and.b32  	%r321, %r313, -16;
	neg.s32 	%r319, %r321;
	add.s64 	%rd334, %rd9, 32;
	mov.f32 	%f621, 0f00000000;
$L__BB10_203:
	.pragma "nounroll";
	ld.local.v4.f32 	{%f483, %f484, %f485, %f486}, [%rd334+-32];
	fma.rn.f32 	%f487, %f483, %f70, 0f358637BD;
	div.rn.f32 	%f488, %f68, %f487;
	add.f32 	%f489, %f621, %f488;
	fma.rn.f32 	%f490, %f484, %f70, 0f358637BD;
	div.rn.f32 	%f491, %f68, %f490;
	add.f32 	%f492, %f489, %f491;
	fma.rn.f32 	%f493, %f485, %f70, 0f358637BD;
	div.rn.f32 	%f494, %f68, %f493;
	add.f32 	%f495, %f492, %f494;
	fma.rn.f32 	%f496, %f486, %f70, 0f358637BD;
	div.rn.f32 	%f497, %f68, %f496;
	add.f32 	%f498, %f495, %f497;
	ld.local.v4.f32 	{%f499, %f500, %f501, %f502}, [%rd334+-16];
	fma.rn.f32 	%f503, %f499, %f70, 0f358637BD;
	div.rn.f32 	%f504, %f68, %f503;
	add.f32 	%f505, %f498, %f504;
	fma.rn.f32 	%f506, %f500, %f70, 0f358637BD;
	div.rn.f32 	%f507, %f68, %f506;
	add.f32 	%f508, %f505, %f507;
	fma.rn.f32 	%f509, %f501, %f70, 0f358637BD;
	div.rn.f32 	%f510, %f68, %f509;
	add.f32 	%f511, %f508, %f510;
	fma.rn.f32 	%f512, %f502, %f70, 0f358637BD;
	div.rn.f32 	%f513, %f68, %f512;
	add.f32 	%f514, %f511, %f513;
	ld.local.v4.f32 	{%f515, %f516, %f517, %f518}, [%rd334];
	fma.rn.f32 	%f519, %f515, %f70, 0f358637BD;
	div.rn.f32 	%f520, %f68, %f519;
	add.f32 	%f521, %f514, %f520;
	fma.rn.f32 	%f522, %f516, %f70, 0f358637BD;
	div.rn.f32 	%f523, %f68, %f522;
	add.f32 	%f524, %f521, %f523;
	fma.rn.f32 	%f525, %f517, %f70, 0f358637BD;
	div.rn.f32 	%f526, %f68, %f525;
	add.f32 	%f527, %f524, %f526;
	fma.rn.f32 	%f528, %f518, %f70, 0f358637BD;
	div.rn.f32 	%f529, %f68, %f528;
	add.f32 	%f530, %f527, %f529;
	ld.local.v4.f32 	{%f531, %f532, %f533, %f534}, [%rd334+16];
	fma.rn.f32 	%f535, %f531, %f70, 0f358637BD;
	div.rn.f32 	%f536, %f68, %f535;
	add.f32 	%f537, %f530, %f536;
	fma.rn.f32 	%f538, %f532, %f70, 0f358637BD;
	div.rn.f32 	%f539, %f68, %f538;
	add.f32 	%f540, %f537, %f539;
	fma.rn.f32 	%f541, %f533, %f70, 0f358637BD;
	div.rn.f32 	%f542, %f68, %f541;
	add.f32 	%f543, %f540, %f542;
	fma.rn.f32 	%f544, %f534, %f70, 0f358637BD;
	div.rn.f32 	%f545, %f68, %f544;
	add.f32 	%f621, %f543, %f545;
	add.s32 	%r319, %r319, 16;
	add.s64 	%rd334, %rd334, 64;
	setp.ne.s32 	%p258, %r319, 0;
	@%p258 bra 	$L__BB10_203;
$L__BB10_204:
	setp.eq.s32 	%p259, %r164, 0;
	@%p259 bra 	$L__BB10_213;
	and.b32  	%r184, %r313, 7;
	setp.lt.u32 	%p260, %r164, 8;
	@%p260 bra 	$L__BB10_207;
	mul.wide.u32 	%rd320, %r321, 4;
	add.s64 	%rd321, %rd9, %rd320;
	ld.local.f32 	%f547, [%rd321];
	fma.rn.f32 	%f548, %f547, %f70, 0f358637BD;
	div.rn.f32 	%f549, %f68, %f548;
	add.f32 	%f550, %f621, %f549;
	ld.local.f32 	%f551, [%rd321+4];
	fma.rn.f32 	%f552, %f551, %f70, 0f358637BD;
	div.rn.f32 	%f553, %f68, %f552;
	add.f32 	%f554, %f550, %f553;
	ld.local.f32 	%f555, [%rd321+8];
	fma.rn.f32 	%f556, %f555, %f70, 0f358637BD;
	div.rn.f32 	%f557, %f68, %f556;
	add.f32 	%f558, %f554, %f557;
	ld.local.f32 	%f559, [%rd321+12];
	fma.rn.f32 	%f560, %f559, %f70, 0f358637BD;
	div.rn.f32 	%f561, %f68, %f560;
	add.f32 	%f562, %f558, %f561;
	ld.local.f32 	%f563, [%rd321+16];
	fma.rn.f32 	%f564, %f563, %f70, 0f358637BD;
	div.rn.f32 	%f565, %f68, %f564;
	add.f32 	%f566, %f562, %f565;
	ld.local.f32 	%f567, [%rd321+20];
	fma.rn.f32 	%f568, %f567, %f70, 0f358637BD;
	div.rn.f32 	%f569, %f68, %f568;
	add.f32 	%f570, %f566, %f569;
	ld.local.f32 	%f571, [%rd321+24];
	fma.rn.f32 	%f572, %f571, %f70, 0f358637BD;
	div.rn.f32 	%f573, %f68, %f572;
	add.f32 	%f574, %f570, %f573;
	ld.local.f32 	%f575, [%rd321+28];
	fma.rn.f32 	%f576, %f575, %f70, 0f358637BD;
	div.rn.f32 	%f577, %f68, %f576;
	add.f32 	%f621, %f574, %f577;
	add.s32 	%r321, %r321, 8;
$L__BB10_207:
	setp.eq.s32 	%p261, %r184, 0;
	@%p261 bra 	$L__BB10_213;
	and.b32  	%r187, %r313, 3;
	setp.lt.u32 	%p262, %r184, 4;
	@%p262 bra 	$L__BB10_210;
	mul.wide.u32 	%rd322, %r321, 4;
	add.s64 	%rd323, %rd9, %rd322;
	ld.local.f32 	%f579, [%rd323];
	fma.rn.f32 	%f580, %f579, %f70, 0f358637BD;
	div.rn.f32 	%f581, %f68, %f580;
	add.f32 	%f582, %f621, %f581;
	ld.local.f32 	%f583, [%rd323+4];
	fma.rn.f32 	%f584, %f583, %f70, 0f358637BD;
	div.rn.f32 	%f585, %f68, %f584;
	add.f32 	%f586, %f582, %f585;
	ld.local.f32 	%f587, [%rd323+8];
	fma.rn.f32 	%f588, %f587, %f70, 0f358637BD;
	div.rn.f32 	%f589, %f68, %f588;
	add.f32 	%f590, %f586, %f589;
	ld.local.f32 	%f591, [%rd323+12];
	fma.rn.f32 	%f592, %f591, %f70, 0f358637BD;
	div.rn.f32 	%f593, %f68, %f592;
	add.f32 	%f621, %f590, %f593;
	add.s32 	%r321, %r321, 4;
$L__BB10_210:
	setp.eq.s32 	%p263, %r187, 0;
	@%p263 bra 	$L__BB10_213;
	mul.wide.u32 	%rd324, %r321, 4;
	add.s64 	%rd335, %rd9, %rd324;
	neg.s32 	%r323, %r187;
$L__BB10_212:
	.pragma "nounroll";
	ld.local.f32 	%f594, [%rd335];
	fma.rn.f32 	%f595, %f594, %f70, 0f358637BD;
	div.rn.f32 	%f596, %f68, %f595;
	add.f32 	%f621, %f621, %f596;
	add.s64 	%rd335, %rd335, 4;
	add.s32 	%r323, %r323, 1;
	setp.ne.s32 	%p264, %r323, 0;
	@%p264 bra 	$L__BB10_212;
$L__BB10_213:
	div.rn.f32 	%f597, %f621, %f68;
	div.rn.f32 	%f622, %f597, %f69;
$L__BB10_214:
	ld.const.f32 	%f598, [c_params+140];
	max.f32 	%f599, %f622, %f598;
	ld.const.f32 	%f600, [c_params+144];
	min.f32 	%f601, %f599, %f600;
	add.s64 	%rd326, %rd4, %rd318;
	st.global.f32 	[%rd326], %f601;
$L__BB10_215:
	ret;
$L__BB10_216:
	add.s32 	%r235, %r27, %r32;
	mul.wide.s32 	%rd177, %r235, 4;
	add.s64 	%rd178, %rd3, %rd177;
	ld.global.nc.u32 	%r302, [%rd178];
	add.s64 	%rd179, %rd2, %rd177;
	ld.global.nc.u32 	%r84, [%rd179];
	setp.ge.s32 	%p144, %r302, %r84;
	@%p144 bra 	$L__BB10_217;
	bra.uni 	$L__BB10_236;
$L__BB10_217:
	or.b32  	%r238, %r21, %r193;
	setp.gt.s32 	%p151, %r238, -1;
	setp.gt.s32 	%p152, %r22, 0;
	setp.gt.s32 	%p153, %r194, -1;
	and.pred  	%p154, %p152, %p153;
	and.pred  	%p155, %p151, %p154;
	and.pred  	%p156, %p155, %p6;
	not.pred 	%p157, %p156;
	@%p157 bra 	$L__BB10_226;
	add.s32 	%r239, %r21, %r32;
	mul.wide.s32 	%rd189, %r239, 4;
	add.s64 	%rd190, %rd3, %rd189;
	ld.global.nc.u32 	%r298, [%rd190];
	add.s64 	%rd191, %rd2, %rd189;
	ld.global.nc.u32 	%r86, [%rd191];
	setp.ge.s32 	%p158, %r298, %r86;
	@%p158 bra 	$L__BB10_226;
$L__BB10_219:
	mul.wide.s32 	%rd192, %r298, 4;
	add.s64 	%rd193, %rd1, %rd192;
	ld.global.nc.u32 	%r88, [%rd193];
	setp.eq.s32 	%p159, %r4, %r88;
	@%p159 bra 	$L__BB10_225;
	mul.wide.s32 	%rd194, %r88, 4;
	add.s64 	%rd195, %rd8, %rd194;
	ld.global.nc.f32 	%f308, [%rd195];
	add.s64 	%rd196, %rd7, %rd194;
	ld.global.nc.f32 	%f309, [%rd196];
	add.s64 	%rd197, %rd6, %rd194;
	ld.global.nc.f32 	%f310, [%rd197];
	sub.f32 	%f311, %f1, %f308;
	sub.f32 	%f312, %f2, %f309;
	sub.f32 	%f313, %f3, %f310;
	mul.f32 	%f314, %f313, %f313;
	fma.rn.f32 	%f315, %f312, %f312, %f314;
	fma.rn.f32 	%f316, %f311, %f311, %f315;
	sqrt.rn.f32 	%f22, %f316;
	setp.gtu.f32 	%p160, %f22, %f86;
	@%p160 bra 	$L__BB10_225;
	ld.local.f32 	%f317, [%rd11+-4];
	setp.geu.f32 	%p161, %f22, %f317;
	@%p161 bra 	$L__BB10_225;
	st.local.f32 	[%rd11+-4], %f22;
	st.local.u32 	[%rd12+-4], %r88;
	ld.local.f32 	%f23, [%rd13];
	mov.u32 	%r299, %r5;
$L__BB10_223:
	add.s32 	%r90, %r299, -2;
	mul.wide.u32 	%rd198, %r90, 4;
	add.s64 	%rd22, %rd9, %rd198;
	ld.local.f32 	%f24, [%rd22];
	setp.geu.f32 	%p162, %f23, %f24;
	@%p162 bra 	$L__BB10_225;
	add.s32 	%r91, %r299, -1;
	mul.wide.u32 	%rd199, %r91, 4;
	add.s64 	%rd200, %rd10, %rd199;
	ld.local.u32 	%r240, [%rd200];
	add.s64 	%rd201, %rd9, %rd199;
	st.local.f32 	[%rd201], %f24;
	mul.wide.u32 	%rd202, %r90, 4;
	add.s64 	%rd203, %rd10, %rd202;
	ld.local.u32 	%r241, [%rd203];
	st.local.u32 	[%rd200], %r241;
	st.local.f32 	[%rd22], %f23;
	st.local.u32 	[%rd203], %r240;
	setp.gt.s32 	%p163, %r299, 2;
	mov.u32 	%r299, %r91;
	@%p163 bra 	$L__BB10_223;
$L__BB10_225:
	add.s32 	%r298, %r298, 1;
	setp.ne.s32 	%p164, %r298, %r86;
	@%p164 bra 	$L__BB10_219;
$L__BB10_226:
	and.pred  	%p165, %p3, %p6;
	not.pred 	%p166, %p165;
	@%p166 bra 	$L__BB10_235;
	add.s32 	%r242, %r28, %r32;
	mul.wide.s32 	%rd204, %r242, 4;
	add.s64 	%rd205, %rd3, %rd204;
	ld.global.nc.u32 	%r300, [%rd205];
	add.s64 	%rd206, %rd2, %rd204;
	ld.global.nc.u32 	%r94, [%rd206];
	setp.ge.s32 	%p167, %r300, %r94;
	@%p167 bra 	$L__BB10_235;
$L__BB10_228:
	mul.wide.s32 	%rd207, %r300, 4;
	add.s64 	%rd208, %rd1, %rd207;
	ld.global.nc.u32 	%r96, [%rd208];
	setp.eq.s32 	%p168, %r4, %r96;
	@%p168 bra 	$L__BB10_234;
	mul.wide.s32 	%rd209, %r96, 4;
	add.s64 	%rd210, %rd8, %rd209;
	ld.global.nc.f32 	%f318, [%rd210];
	add.s64 	%rd211, %rd7, %rd209;
	ld.global.nc.f32 	%f319, [%rd211];
	add.s64 	%rd212, %rd6, %rd209;
	ld.global.nc.f32 	%f320, [%rd212];
	sub.f32 	%f321, %f1, %f318;
	sub.f32 	%f322, %f2, %f319;
	sub.f32 	%f323, %f3, %f320;
	mul.f32 	%f324, %f323, %f323;
	fma.rn.f32 	%f325, %f322, %f322, %f324;
	fma.rn.f32 	%f326, %f321, %f321, %f325;
	sqrt.rn.f32 	%f25, %f326;
	setp.gtu.f32 	%p169, %f25, %f86;
	@%p169 bra 	$L__BB10_234;
	ld.local.f32 	%f327, [%rd11+-4];
	setp.geu.f32 	%p170, %f25, %f327;
	@%p170 bra 	$L__BB10_234;
	st.local.f32 	[%rd11+-4], %f25;
	st.local.u32 	[%rd12+-4], %r96;
	ld.local.f32 	%f26, [%rd13];
	mov.u32 	%r301, %r5;
$L__BB10_232:
	add.s32 	%r98, %r301, -2;
	mul.wide.u32 	%rd213, %r98, 4;
	add.s64 	%rd23, %rd9, %rd213;
	ld.local.f32 	%f27, [%rd23];
	setp.geu.f32 	%p171, %f26, %f27;
	@%p171 bra 	$L__BB10_234;
	add.s32 	%r99, %r301, -1;
	mul.wide.u32 	%rd214, %r99, 4;
	add.s64 	%rd215, %rd10, %rd214;
	ld.local.u32 	%r243, [%rd215];
	add.s64 	%rd216, %rd9, %rd214;
	st.local.f32 	[%rd216], %f27;
	mul.wide.u32 	%rd217, %r98, 4;
	add.s64 	%rd218, %rd10, %rd217;
	ld.local.u32 	%r244, [%rd218];
	st.local.u32 	[%rd215], %r244;
	st.local.f32 	[%rd23], %f26;
	st.local.u32 	[%rd218], %r243;
	setp.gt.s32 	%p172, %r301, 2;
	mov.u32 	%r301, %r99;
	@%p172 bra 	$L__BB10_232;
$L__BB10_234:
	add.s32 	%r300, %r300, 1;
	setp.ne.s32 	%p173, %r300, %r94;
	@%p173 bra 	$L__BB10_228;
$L__BB10_235:
	mul.lo.s32 	%r101, %r234, %r193;
	setp.gt.s32 	%p174, %r21, 0;
	setp.gt.s32 	%p175, %r193, -1;
	and.pred  	%p176, %p174, %p175;
	or.b32  	%r246, %r22, %r194;
	setp.gt.s32 	%p177, %r246, -1;
	and.pred  	%p178, %p176, %p177;
	and.pred  	%p179, %p178, %p6;
	@%p179 bra 	$L__BB10_129;
	bra.uni 	$L__BB10_137;
$L__BB10_236:
	mul.wide.s32 	%rd180, %r302, 4;
	add.s64 	%rd181, %rd1, %rd180;
	ld.global.nc.u32 	%r103, [%rd181];
	setp.eq.s32 	%p145, %r4, %r103;
	@%p145 bra 	$L__BB10_242;
	mul.wide.s32 	%rd182, %r103, 4;
	add.s64 	%rd183, %rd8, %rd182;
	ld.global.nc.f32 	%f298, [%rd183];
	add.s64 	%rd184, %rd7, %rd182;
	ld.global.nc.f32 	%f299, [%rd184];
	add.s64 	%rd185, %rd6, %rd182;
	ld.global.nc.f32 	%f300, [%rd185];
	sub.f32 	%f301, %f1, %f298;
	sub.f32 	%f302, %f2, %f299;
	sub.f32 	%f303, %f3, %f300;
	mul.f32 	%f304, %f303, %f303;
	fma.rn.f32 	%f305, %f302, %f302, %f304;
	fma.rn.f32 	%f306, %f301, %f301, %f305;
	sqrt.rn.f32 	%f28, %f306;
	setp.gtu.f32 	%p146, %f28, %f86;
	@%p146 bra 	$L__BB10_242;
	ld.local.f32 	%f307, [%rd11+-4];
	setp.geu.f32 	%p147, %f28, %f307;
	@%p147 bra 	$L__BB10_242;
	st.local.f32 	[%rd11+-4], %f28;
	st.local.u32 	[%rd12+-4], %r103;
	ld.local.f32 	%f29, [%rd13];
	mov.u64 	%rd330, %rd9;
	mov.u64 	%rd331, %rd10;
	mov.u32 	%r303, %r5;
$L__BB10_240:
	add.s64 	%rd26, %rd330, %rd14;
	ld.local.f32 	%f30, [%rd26];
	setp.geu.f32 	%p148, %f29, %f30;
	@%p148 bra 	$L__BB10_242;
	add.s64 	%rd186, %rd331, %rd15;
	ld.local.u32 	%r236, [%rd186];
	add.s64 	%rd187, %rd330, %rd15;
	st.local.f32 	[%rd187], %f30;
	add.s64 	%rd188, %rd331, %rd14;
	ld.local.u32 	%r237, [%rd188];
	st.local.u32 	[%rd186], %r237;
	st.local.f32 	[%rd26], %f29;
	st.local.u32 	[%rd188], %r236;
	add.s64 	%rd331, %rd331, -4;
	add.s64 	%rd330, %rd330, -4;
	setp.gt.s32 	%p149, %r303, 2;
	add.s32 	%r303, %r303, -1;
	@%p149 bra 	$L__BB10_240;
$L__BB10_242:
	add.s32 	%r302, %r302, 1;
	setp.eq.s32 	%p150, %r302, %r84;
	@%p150 bra 	$L__BB10_217;
	bra.uni 	$L__BB10_236;
$L__BB10_243:
	mul.wide.s32 	%rd327, %r4, 4;
	add.s64 	%rd328, %rd4, %rd327;
	mov.b32 	%r277, 1065353216;
	st.global.u32 	[%rd328], %r277;
	add.s64 	%rd329, %rd5, %rd327;
	mov.b32 	%r278, 0;
	st.global.u32 	[%rd329], %r278;
	bra.uni 	$L__BB10_215;

}
	// .globl	compute_zscore_kernel
.visible .entry compute_zscore_kernel(
	.param .u64 .ptr .align 1 compute_zscore_kernel_param_0,
	.param .u64 .ptr .align 1 compute_zscore_kernel_param_1,
	.param .f32 compute_zscore_kernel_param_2,
	.param .f32 compute_zscore_kernel_param_3,
	.param .u32 compute_zscore_kernel_param_4
)
{
	.reg .pred 	%p<3>;
	.reg .b32 	%r<7>;
	.reg .b32 	%f<8>;
	.reg .b64 	%rd<10>;

	ld.param.u64 	%rd3, [compute_zscore_kernel_param_0];
	ld.param.u64 	%rd4, [compute_zscore_kernel_param_1];
	ld.param.f32 	%f1, [compute_zscore_kernel_param_2];
	ld.param.f32 	%f2, [compute_zscore_kernel_param_3];
	ld.param.u32 	%r2, [compute_zscore_kernel_param_4];
	cvta.to.global.u64 	%rd1, %rd4;
	mov.u32 	%r3, %ctaid.x;
	mov.u32 	%r4, %ntid.x;
	mov.u32 	%r5, %tid.x;
	mad.lo.s32 	%r1, %r3, %r4, %r5;
	setp.ge.s32 	%p1, %r1, %r2;
	@%p1 bra 	$L__BB11_4;
	cvta.to.global.u64 	%rd2, %rd3;
	setp.leu.f32 	%p2, %f2, 0f358637BD;
	@%p2 bra 	$L__BB11_3;
	mul.wide.s32 	%rd7, %r1, 4;
	add.s64 	%rd8, %rd2, %rd7;
	ld.global.nc.f32 	%f3, [%rd8];
	sub.f32 	%f4, %f3, %f1;
	div.rn.f32 	%f5, %f4, %f2;
	max.f32 	%f6, %f5, 0fC1200000;
	min.f32 	%f7, %f6, 0f41200000;
	add.s64 	%rd9, %rd1, %rd7;
	st.global.f32 	[%rd9], %f7;
	bra.uni 	$L__BB11_4;
$L__BB11_3:
	mul.wide.s32 	%rd5, %r1, 4;
	add.s64 	%rd6, %rd1, %rd5;
	mov.b32 	%r6, 0;
	st.global.u32 	[%rd6], %r6;
$L__BB11_4:
	ret;

}
	// .globl	compute_feature_stats_kernel
.visible .entry compute_feature_stats_kernel(
	.param .u64 .ptr .align 1 compute_feature_stats_kernel_param_0,
	.param .u64 .ptr .align 1 compute_feature_stats_kernel_param_1,
	.param .u64 .ptr .align 1 compute_feature_stats_kernel_param_2,
	.param .u32 compute_feature_stats_kernel_param_3
)
{
	.reg .pred 	%p<7>;
	.reg .b32 	%r<24>;
	.reg .b32 	%f<17>;
	.reg .b64 	%rd<12>;

	ld.param.u64 	%rd2, [compute_feature_stats_kernel_param_0];
	ld.param.u64 	%rd3, [compute_feature_stats_kernel_param_1];
	ld.param.u64 	%rd4, [compute_feature_stats_kernel_param_2];
	ld.param.u32 	%r13, [compute_feature_stats_kernel_param_3];
	mov.u32 	%r1, %tid.x;
	mov.u32 	%r2, %ctaid.x;
	mov.u32 	%r23, %ntid.x;
	shl.b32 	%r14, %r23, 2;
	mov.u32 	%r15, shared_stats;
	add.s32 	%r4, %r15, %r14;
	shl.b32 	%r16, %r1, 2;
	add.s32 	%r5, %r15, %r16;
	mov.b32 	%r17, 0;
	st.shared.u32 	[%r5], %r17;
	add.s32 	%r6, %r4, %r16;
	st.shared.u32 	[%r6], %r17;
	mad.lo.s32 	%r22, %r2, %r23, %r1;
	setp.ge.s32 	%p1, %r22, %r13;
	@%p1 bra 	$L__BB12_4;
	mov.u32 	%r18, %nctaid.x;
	mul.lo.s32 	%r8, %r23, %r18;
	cvta.to.global.u64 	%rd1, %rd2;
	mov.f32 	%f15, 0f00000000;
	mov.f32 	%f16, %f15;
$L__BB12_2:
	mul.wide.s32 	%rd5, %r22, 4;
	add.s64 	%rd6, %rd1, %rd5;
	ld.global.nc.f32 	%f6, [%rd6];
	add.f32 	%f16, %f6, %f16;
	fma.rn.f32 	%f15, %f6, %f6, %f15;
	add.s32 	%r22, %r22, %r8;
	setp.lt.s32 	%p2, %r22, %r13;
	@%p2 bra 	$L__BB12_2;
	st.shared.f32 	[%r5], %f16;
	st.shared.f32 	[%r6], %f15;
$L__BB12_4:
	bar.sync 	0;
	setp.lt.u32 	%p3, %r23, 2;
	@%p3 bra 	$L__BB12_8;
$L__BB12_5:
	shr.u32 	%r12, %r23, 1;
	setp.ge.u32 	%p4, %r1, %r12;
	@%p4 bra 	$L__BB12_7;
	shl.b32 	%r19, %r12, 2;
	add.s32 	%r20, %r5, %r19;
	ld.shared.f32 	%f7, [%r20];
	ld.shared.f32 	%f8, [%r5];
	add.f32 	%f9, %f7, %f8;
	st.shared.f32 	[%r5], %f9;
	add.s32 	%r21, %r6, %r19;
	ld.shared.f32 	%f10, [%r21];
	ld.shared.f32 	%f11, [%r6];
	add.f32 	%f12, %f10, %f11;
	st.shared.f32 	[%r6], %f12;
$L__BB12_7:
	bar.sync 	0;
	setp.gt.u32 	%p5, %r23, 3;
	mov.u32 	%r23, %r12;
	@%p5 bra 	$L__BB12_5;
$L__BB12_8:
	setp.ne.s32 	%p6, %r1, 0;
	@%p6 bra 	$L__BB12_10;
	ld.shared.f32 	%f13, [shared_stats];
	cvta.to.global.u64 	%rd7, %rd3;
	mul.wide.u32 	%rd8, %r2, 4;
	add.s64 	%rd9, %rd7, %rd8;
	st.global.f32 	[%rd9], %f13;
	ld.shared.f32 	%f14, [%r4];
	cvta.to.global.u64 	%rd10, %rd4;
	add.s64 	%rd11, %rd10, %rd8;
	st.global.f32 	[%rd11], %f14;
$L__BB12_10:
	ret;

}
	// .globl	init_labels_kernel
.visible .entry init_labels_kernel(
	.param .u64 .ptr .align 1 init_labels_kernel_param_0,
	.param .u32 init_labels_kernel_param_1
)
{
	.reg .pred 	%p<2>;
	.reg .b32 	%r<6>;
	.reg .b64 	%rd<5>;

	ld.param.u64 	%rd1, [init_labels_kernel_param_0];
	ld.param.u32 	%r2, [init_labels_kernel_param_1];
	mov.u32 	%r3, %ctaid.x;
	mov.u32 	%r4, %ntid.x;
	mov.u32 	%r5, %tid.x;
	mad.lo.s32 	%r1, %r3, %r4, %r5;
	setp.ge.s32 	%p1, %r1, %r2;
	@%p1 bra 	$L__BB13_2;
	cvta.to.global.u64 	%rd2, %rd1;
	mul.wide.s32 	%rd3, %r1, 4;
	add.s64 	%rd4, %rd2, %rd3;
	st.global.u32 	[%rd4], %r1;
$L__BB13_2:
	ret;

}
	// .globl	propagate_labels_sync_kernel
.visible .entry propagate_labels_sync_kernel(
	.param .u64 .ptr .align 1 propagate_labels_sync_kernel_param_0,
	.param .u64 .ptr .align 1 propagate_labels_sync_kernel_param_1,
	.param .u64 .ptr .align 1 propagate_labels_sync_kernel_param_2,
	.param .u64 .ptr .align 1 propagate_labels_sync_kernel_param_3,
	.param .u64 .ptr .align 1 propagate_labels_sync_kernel_param_4,
	.param .u64 .ptr .align 1 propagate_labels_sync_kernel_param_5,
	.param .u32 propagate_labels_sync_kernel_param_6,
	.param .u32 propagate_labels_sync_kernel_param_7,
	.param .u64 .ptr .align 1 propagate_labels_sync_kernel_param_8
)
{
	.reg .pred 	%p<107>;
	.reg .b32 	%r<376>;
	.reg .b32 	%f<12>;
	.reg .b64 	%rd<42>;

	ld.param.u64 	%rd12, [propagate_labels_sync_kernel_param_0];
	ld.param.u64 	%rd13, [propagate_labels_sync_kernel_param_1];
	ld.param.u64 	%rd10, [propagate_labels_sync_kernel_param_2];
	ld.param.u64 	%rd14, [propagate_labels_sync_kernel_param_3];
	ld.param.u64 	%rd15, [propagate_labels_sync_kernel_param_4];
	ld.param.u32 	%r174, [propagate_labels_sync_kernel_param_6];
	ld.param.u32 	%r173, [propagate_labels_sync_kernel_param_7];
	ld.param.u64 	%rd11, [propagate_labels_sync_kernel_param_8];
	cvta.to.global.u64 	%rd1, %rd15;
	cvta.to.global.u64 	%rd2, %rd14;
	cvta.to.global.u64 	%rd3, %rd13;
	cvta.to.global.u64 	%rd4, %rd12;
	mov.u32 	%r175, %ctaid.x;
	mov.u32 	%r176, %ntid.x;
	mov.u32 	%r1, %tid.x;
	mad.lo.s32 	%r2, %r175, %r176, %r1;
	setp.ge.s32 	%p1, %r2, %r174;
	@%p1 bra 	$L__BB14_82;
	cvta.to.global.u64 	%rd16, %rd10;
	mul.wide.s32 	%rd17, %r2, 4;
	add.s64 	%rd18, %rd16, %rd17;
	ld.global.nc.u32 	%r3, [%rd18];
	ld.global.nc.u32 	%r4, [%rd18+4];
	setp.ne.s32 	%p2, %r3, %r4;
	@%p2 bra 	$L__BB14_3;
	add.s64 	%rd40, %rd4, %rd17;
	ld.global.nc.u32 	%r289, [%rd40];
	add.s64 	%rd41, %rd3, %rd17;
	st.global.u32 	[%rd41], %r289;
	bra.uni 	$L__BB14_82;
$L__BB14_3:
	add.s32 	%r5, %r173, 1;
	mad.lo.s32 	%r6, %r1, %r173, %r1;
	shl.b32 	%r177, %r6, 2;
	mov.u32 	%r178, shared_memory;
	add.s32 	%r7, %r178, %r177;
	setp.lt.s32 	%p3, %r173, 0;
	@%p3 bra 	$L__BB14_16;
	and.b32  	%r8, %r5, 15;
	setp.lt.u32 	%p4, %r173, 15;
	mov.b32 	%r290, 0;
	@%p4 bra 	$L__BB14_7;
	and.b32  	%r290, %r5, -16;
	neg.s32 	%r299, %r290;
	add.s32 	%r182, %r177, %r178;
	add.s32 	%r298, %r182, 32;
$L__BB14_6:
	.pragma "nounroll";
	mov.b32 	%r183, 0;
	st.shared.u32 	[%r298+-32], %r183;
	st.shared.u32 	[%r298+-28], %r183;
	st.shared.u32 	[%r298+-24], %r183;
	st.shared.u32 	[%r298+-20], %r183;
	st.shared.u32 	[%r298+-16], %r183;
	st.shared.u32 	[%r298+-12], %r183;
	st.shared.u32 	[%r298+-8], %r183;
	st.shared.u32 	[%r298+-4], %r183;
	st.shared.u32 	[%r298], %r183;
	st.shared.u32 	[%r298+4], %r183;
	st.shared.u32 	[%r298+8], %r183;
	st.shared.u32 	[%r298+12], %r183;
	st.shared.u32 	[%r298+16], %r183;
	st.shared.u32 	[%r298+20], %r183;
	st.shared.u32 	[%r298+24], %r183;
	st.shared.u32 	[%r298+28], %r183;
	add.s32 	%r299, %r299, 16;
	add.s32 	%r298, %r298, 64;
	setp.eq.s32 	%p5, %r299, 0;
	@%p5 bra 	$L__BB14_7;
	bra.uni 	$L__BB14_6;
$L__BB14_7:
	setp.eq.s32 	%p6, %r8, 0;
	@%p6 bra 	$L__BB14_16;
	and.b32  	%r13, %r5, 7;
	setp.lt.u32 	%p7, %r8, 8;
	@%p7 bra 	$L__BB14_10;
	shl.b32 	%r184, %r290, 2;
	add.s32 	%r185, %r7, %r184;
	mov.b32 	%r186, 0;
	st.shared.u32 	[%r185], %r186;
	st.shared.u32 	[%r185+4], %r186;
	st.shared.u32 	[%r185+8], %r186;
	st.shared.u32 	[%r185+12], %r186;
	st.shared.u32 	[%r185+16], %r186;
	st.shared.u32 	[%r185+20], %r186;
	st.shared.u32 	[%r185+24], %r186;
	st.shared.u32 	[%r185+28], %r186;
	add.s32 	%r290, %r290, 8;
$L__BB14_10:
	setp.eq.s32 	%p8, %r13, 0;
	@%p8 bra 	$L__BB14_16;
	and.b32  	%r16, %r5, 3;
	setp.lt.u32 	%p9, %r13, 4;
	@%p9 bra 	$L__BB14_13;
	shl.b32 	%r187, %r290, 2;
	add.s32 	%r188, %r7, %r187;
	mov.b32 	%r189, 0;
	st.shared.u32 	[%r188], %r189;
	st.shared.u32 	[%r188+4], %r189;
	st.shared.u32 	[%r188+8], %r189;
	st.shared.u32 	[%r188+12], %r189;
	add.s32 	%r290, %r290, 4;
$L__BB14_13:
	setp.eq.s32 	%p10, %r16, 0;
	@%p10 bra 	$L__BB14_16;
	shl.b32 	%r191, %r290, 2;
	add.s32 	%r192, %r177, %r191;
	add.s32 	%r294, %r178, %r192;
	neg.s32 	%r293, %r16;
$L__BB14_15:
	.pragma "nounroll";
	mov.b32 	%r194, 0;
	st.shared.u32 	[%r294], %r194;
	add.s32 	%r294, %r294, 4;
	add.s32 	%r293, %r293, 1;
	setp.ne.s32 	%p11, %r293, 0;
	@%p11 bra 	$L__BB14_15;
$L__BB14_16:
	setp.ge.s32 	%p12, %r3, %r4;
	@%p12 bra 	$L__BB14_33;
	ld.const.f32 	%f1, [c_params+148];
	sub.s32 	%r195, %r4, %r3;
	and.b32  	%r25, %r195, 3;
	setp.eq.s32 	%p13, %r25, 0;
	mov.u32 	%r297, %r3;
	@%p13 bra 	$L__BB14_22;
	neg.s32 	%r295, %r25;
	mov.u32 	%r297, %r3;
$L__BB14_19:
	.pragma "nounroll";
	mul.wide.s32 	%rd5, %r297, 4;
	add.s64 	%rd19, %rd2, %rd5;
	ld.global.nc.u32 	%r196, [%rd19];
	mul.wide.s32 	%rd20, %r196, 4;
	add.s64 	%rd21, %rd4, %rd20;
	ld.global.nc.u32 	%r29, [%rd21];
	setp.lt.s32 	%p14, %r29, 0;
	setp.gt.s32 	%p15, %r29, %r173;
	or.pred  	%p16, %p14, %p15;
	@%p16 bra 	$L__BB14_21;
	add.s64 	%rd22, %rd1, %rd5;
	ld.global.nc.f32 	%f2, [%rd22];
	mul.f32 	%f3, %f2, %f1;
	cvt.rzi.s32.f32 	%r197, %f3;
	shl.b32 	%r198, %r29, 2;
	add.s32 	%r199, %r7, %r198;
	ld.shared.u32 	%r200, [%r199];
	add.s32 	%r201, %r197, %r200;
	st.shared.u32 	[%r199], %r201;
$L__BB14_21:
	add.s32 	%r297, %r297, 1;
	add.s32 	%r295, %r295, 1;
	setp.ne.s32 	%p17, %r295, 0;
	@%p17 bra 	$L__BB14_19;
$L__BB14_22:
	sub.s32 	%r202, %r3, %r4;
	setp.gt.u32 	%p18, %r202, -4;
	@%p18 bra 	$L__BB14_33;
	sub.s32 	%r300, %r297, %r4;
	add.s64 	%rd6, %rd2, 8;
	add.s64 	%rd7, %rd1, 8;
$L__BB14_24:
	mul.wide.s32 	%rd23, %r297, 4;
	add.s64 	%rd8, %rd6, %rd23;
	add.s64 	%rd9, %rd7, %rd23;
	ld.global.nc.u32 	%r203, [%rd8+-8];
	mul.wide.s32 	%rd24, %r203, 4;
	add.s64 	%rd25, %rd4, %rd24;
	ld.global.nc.u32 	%r40, [%rd25];
	setp.lt.s32 	%p19, %r40, 0;
	setp.gt.s32 	%p20, %r40, %r173;
	or.pred  	%p21, %p19, %p20;
	@%p21 bra 	$L__BB14_26;
	ld.global.nc.f32 	%f4, [%rd9+-8];
	mul.f32 	%f5, %f4, %f1;
	cvt.rzi.s32.f32 	%r204, %f5;
	shl.b32 	%r205, %r40, 2;
	add.s32 	%r206, %r7, %r205;
	ld.shared.u32 	%r207, [%r206];
	add.s32 	%r208, %r204, %r207;
	st.shared.u32 	[%r206], %r208;
$L__BB14_26:
	ld.global.nc.u32 	%r209, [%rd8+-4];
	mul.wide.s32 	%rd26, %r209, 4;
	add.s64 	%rd27, %rd4, %rd26;
	ld.global.nc.u32 	%r41, [%rd27];
	setp.lt.s32 	%p22, %r41, 0;
	setp.gt.s32 	%p23, %r41, %r173;
	or.pred  	%p24, %p22, %p23;
	@%p24 bra 	$L__BB14_28;
	ld.global.nc.f32 	%f6, [%rd9+-4];
	mul.f32 	%f7, %f6, %f1;
	cvt.rzi.s32.f32 	%r210, %f7;
	shl.b32 	%r211, %r41, 2;
	add.s32 	%r212, %r7, %r211;
	ld.shared.u32 	%r213, [%r212];
	add.s32 	%r214, %r210, %r213;
	st.shared.u32 	[%r212], %r214;
$L__BB14_28:
	ld.global.nc.u32 	%r215, [%rd8];
	mul.wide.s32 	%rd28, %r215, 4;
	add.s64 	%rd29, %rd4, %rd28;
	ld.global.nc.u32 	%r42, [%rd29];
	setp.lt.s32 	%p25, %r42, 0;
	setp.gt.s32 	%p26, %r42, %r173;
	or.pred  	%p27, %p25, %p26;
	@%p27 bra 	$L__BB14_30;
	ld.global.nc.f32 	%f8, [%rd9];
	mul.f32 	%f9, %f8, %f1;
	cvt.rzi.s32.f32 	%r216, %f9;
	shl.b32 	%r217, %r42, 2;
	add.s32 	%r218, %r7, %r217;
	ld.shared.u32 	%r219, [%r218];
	add.s32 	%r220, %r216, %r219;
	st.shared.u32 	[%r218], %r220;
$L__BB14_30:
	ld.global.nc.u32 	%r221, [%rd8+4];
	mul.wide.s32 	%rd30, %r221, 4;
	add.s64 	%rd31, %rd4, %rd30;
	ld.global.nc.u32 	%r43, [%rd31];
	setp.lt.s32 	%p28, %r43, 0;
	setp.gt.s32 	%p29, %r43, %r173;
	or.pred  	%p30, %p28, %p29;
	@%p30 bra 	$L__BB14_32;
	ld.global.nc.f32 	%f10, [%rd9+4];
	mul.f32 	%f11, %f10, %f1;
	cvt.rzi.s32.f32 	%r222, %f11;
	shl.b32 	%r223, %r43, 2;
	add.s32 	%r224, %r7, %r223;
	ld.shared.u32 	%r225, [%r224];
	add.s32 	%r226, %r222, %r225;
	st.shared.u32 	[%r224], %r226;
$L__BB14_32:
	add.s32 	%r297, %r297, 4;
	add.s32 	%r300, %r300, 4;
	setp.ne.s32 	%p31, %r300, 0;
	@%p31 bra 	$L__BB14_24;
$L__BB14_33:
	setp.lt.s32 	%p32, %r173, 0;
	add.s64 	%rd33, %rd4, %rd17;
	ld.global.nc.u32 	%r369, [%rd33];
	mov.b32 	%r370, 0;
	mov.u32 	%r371, %r370;
	@%p32 bra 	$L__BB14_74;
	and.b32  	%r47, %r5, 7;
	setp.lt.u32 	%p33, %r173, 7;
	mov.b32 	%r352, 0;
	mov.u32 	%r371, %r352;
	mov.u32 	%r370, %r352;
	@%p33 bra 	$L__BB14_53;
	and.b32  	%r352, %r5, -8;
	mov.b32 	%r302, 0;
	mov.u32 	%r371, %r302;
	mov.u32 	%r370, %r302;
$L__BB14_36:
	.pragma "nounroll";
	shl.b32 	%r232, %r302, 2;
	add.s32 	%r53, %r7, %r232;
	ld.shared.u32 	%r307, [%r53];
	setp.gt.s32 	%p34, %r307, %r370;
	mov.b32 	%r308, 1;
	mov.u32 	%r306, %r302;
	@%p34 bra 	$L__BB14_38;
	setp.eq.s32 	%p35, %r307, %r370;
	setp.gt.s32 	%p36, %r370, 0;
	and.pred  	%p37, %p36, %p35;
	selp.u32 	%r233, 1, 0, %p37;
	add.s32 	%r308, %r371, %r233;
	mov.u32 	%r306, %r369;
	mov.u32 	%r307, %r370;
$L__BB14_38:
	add.s32 	%r309, %r302, 1;
	ld.shared.u32 	%r310, [%r53+4];
	setp.gt.s32 	%p38, %r310, %r307;
	mov.b32 	%r311, 1;
	@%p38 bra 	$L__BB14_40;
	setp.eq.s32 	%p39, %r310, %r307;
	setp.gt.s32 	%p40, %r307, 0;
	and.pred  	%p41, %p40, %p39;
	selp.u32 	%r235, 1, 0, %p41;
	add.s32 	%r311, %r308, %r235;
	mov.u32 	%r309, %r306;
	mov.u32 	%r310, %r307;
$L__BB14_40:
	add.s32 	%r312, %r302, 2;
	ld.shared.u32 	%r313, [%r53+8];
	setp.gt.s32 	%p42, %r313, %r310;
	mov.b32 	%r314, 1;
	@%p42 bra 	$L__BB14_42;
	setp.eq.s32 	%p43, %r313, %r310;
	setp.gt.s32 	%p44, %r310, 0;
	and.pred  	%p45, %p44, %p43;
	selp.u32 	%r237, 1, 0, %p45;
	add.s32 	%r314, %r311, %r237;
	mov.u32 	%r312, %r309;
	mov.u32 	%r313, %r310;
$L__BB14_42:
	add.s32 	%r315, %r302, 3;
	ld.shared.u32 	%r316, [%r53+12];
	setp.gt.s32 	%p46, %r316, %r313;
	mov.b32 	%r317, 1;
	@%p46 bra 	$L__BB14_44;
	setp.eq.s32 	%p47, %r316, %r313;
	setp.gt.s32 	%p48, %r313, 0;
	and.pred  	%p49, %p48, %p47;
	selp.u32 	%r239, 1, 0, %p49;
	add.s32 	%r317, %r314, %r239;
	mov.u32 	%r315, %r312;
	mov.u32 	%r316, %r313;
$L__BB14_44:
	add.s32 	%r318, %r302, 4;
	ld.shared.u32 	%r319, [%r53+16];
	setp.gt.s32 	%p50, %r319, %r316;
	mov.b32 	%r320, 1;
	@%p50 bra 	$L__BB14_46;
	setp.eq.s32 	%p51, %r319, %r316;
	setp.gt.s32 	%p52, %r316, 0;
	and.pred  	%p53, %p52, %p51;
	selp.u32 	%r241, 1, 0, %p53;
	add.s32 	%r320, %r317, %r241;
	mov.u32 	%r318, %r315;
	mov.u32 	%r319, %r316;
$L__BB14_46:
	add.s32 	%r321, %r302, 5;
	ld.shared.u32 	%r322, [%r53+20];
	setp.gt.s32 	%p54, %r322, %r319;
	mov.b32 	%r323, 1;
	@%p54 bra 	$L__BB14_48;
	setp.eq.s32 	%p55, %r322, %r319;
	setp.gt.s32 	%p56, %r319, 0;
	and.pred  	%p57, %p56, %p55;
	selp.u32 	%r243, 1, 0, %p57;
	add.s32 	%r323, %r320, %r243;
	mov.u32 	%r321, %r318;
	mov.u32 	%r322, %r319;
$L__BB14_48:
	add.s32 	%r324, %r302, 6;
	ld.shared.u32 	%r325, [%r53+24];
	setp.gt.s32 	%p58, %r325, %r322;
	mov.b32 	%r326, 1;
	@%p58 bra 	$L__BB14_50;
	setp.eq.s32 	%p59, %r325, %r322;
	setp.gt.s32 	%p60, %r322, 0;
	and.pred  	%p61, %p60, %p59;
	selp.u32 	%r245, 1, 0, %p61;
	add.s32 	%r326, %r323, %r245;
	mov.u32 	%r324, %r321;
	mov.u32 	%r325, %r322;
$L__BB14_50:
	add.s32 	%r369, %r302, 7;
	ld.shared.u32 	%r370, [%r53+28];
	setp.gt.s32 	%p62, %r370, %r325;
	mov.b32 	%r371, 1;
	@%p62 bra 	$L__BB14_52;
	setp.eq.s32 	%p63, %r370, %r325;
	setp.gt.s32 	%p64, %r325, 0;
	and.pred  	%p65, %p64, %p63;
	selp.u32 	%r247, 1, 0, %p65;
	add.s32 	%r371, %r326, %r247;
	mov.u32 	%r369, %r324;
	mov.u32 	%r370, %r325;
$L__BB14_52:
	add.s32 	%r302, %r302, 8;
	setp.ne.s32 	%p66, %r302, %r352;
	@%p66 bra 	$L__BB14_36;
$L__BB14_53:
	setp.eq.s32 	%p67, %r47, 0;
	@%p67 bra 	$L__BB14_74;
	setp.lt.u32 	%p68, %r47, 4;
	@%p68 bra 	$L__BB14_64;
	shl.b32 	%r250, %r352, 2;
	add.s32 	%r109, %r7, %r250;
	ld.shared.u32 	%r338, [%r109];
	setp.gt.s32 	%p69, %r338, %r370;
	mov.b32 	%r339, 1;
	mov.u32 	%r337, %r352;
	@%p69 bra 	$L__BB14_57;
	setp.eq.s32 	%p70, %r338, %r370;
	setp.gt.s32 	%p71, %r370, 0;
	and.pred  	%p72, %p71, %p70;
	selp.u32 	%r251, 1, 0, %p72;
	add.s32 	%r339, %r371, %r251;
	mov.u32 	%r337, %r369;
	mov.u32 	%r338, %r370;
$L__BB14_57:
	add.s32 	%r340, %r352, 1;
	ld.shared.u32 	%r341, [%r109+4];
	setp.gt.s32 	%p73, %r341, %r338;
	mov.b32 	%r342, 1;
	@%p73 bra 	$L__BB14_59;
	setp.eq.s32 	%p74, %r341, %r338;
	setp.gt.s32 	%p75, %r338, 0;
	and.pred  	%p76, %p75, %p74;
	selp.u32 	%r253, 1, 0, %p76;
	add.s32 	%r342, %r339, %r253;
	mov.u32 	%r340, %r337;
	mov.u32 	%r341, %r338;
$L__BB14_59:
	add.s32 	%r343, %r352, 2;
	ld.shared.u32 	%r344, [%r109+8];
	setp.gt.s32 	%p77, %r344, %r341;
	mov.b32 	%r345, 1;
	@%p77 bra 	$L__BB14_61;
	setp.eq.s32 	%p78, %r344, %r341;
	setp.gt.s32 	%p79, %r341, 0;
	and.pred  	%p80, %p79, %p78;
	selp.u32 	%r255, 1, 0, %p80;
	add.s32 	%r345, %r342, %r255;
	mov.u32 	%r343, %r340;
	mov.u32 	%r344, %r341;
$L__BB14_61:
	add.s32 	%r369, %r352, 3;
	ld.shared.u32 	%r370, [%r109+12];
	setp.gt.s32 	%p81, %r370, %r344;
	mov.b32 	%r371, 1;
	@%p81 bra 	$L__BB14_63;
	setp.eq.s32 	%p82, %r370, %r344;
	setp.gt.s32 	%p83, %r344, 0;
	and.pred  	%p84, %p83, %p82;
	selp.u32 	%r257, 1, 0, %p84;
	add.s32 	%r371, %r345, %r257;
	mov.u32 	%r369, %r343;
	mov.u32 	%r370, %r344;
$L__BB14_63:
	add.s32 	%r352, %r352, 4;
$L__BB14_64:
	and.b32  	%r259, %r5, 3;
	setp.eq.s32 	%p85, %r259, 0;
	@%p85 bra 	$L__BB14_74;
	setp.eq.s32 	%p86, %r259, 1;
	mov.u32 	%r366, %r371;
	mov.u32 	%r367, %r370;
	mov.u32 	%r368, %r369;
	@%p86 bra 	$L__BB14_71;
	shl.b32 	%r261, %r352, 2;
	add.s32 	%r141, %r7, %r261;
	ld.shared.u32 	%r357, [%r141];
	setp.gt.s32 	%p87, %r357, %r370;
	mov.b32 	%r358, 1;
	mov.u32 	%r356, %r352;
	@%p87 bra 	$L__BB14_68;
	setp.eq.s32 	%p88, %r357, %r370;
	setp.gt.s32 	%p89, %r370, 0;
	and.pred  	%p90, %p89, %p88;
	selp.u32 	%r262, 1, 0, %p90;
	add.s32 	%r358, %r371, %r262;
	mov.u32 	%r356, %r369;
	mov.u32 	%r357, %r370;
$L__BB14_68:
	add.s32 	%r369, %r352, 1;
	ld.shared.u32 	%r370, [%r141+4];
	setp.gt.s32 	%p91, %r370, %r357;
	mov.b32 	%r371, 1;
	@%p91 bra 	$L__BB14_70;
	setp.eq.s32 	%p92, %r370, %r357;
	setp.gt.s32 	%p93, %r357, 0;
	and.pred  	%p94, %p93, %p92;
	selp.u32 	%r264, 1, 0, %p94;
	add.s32 	%r371, %r358, %r264;
	mov.u32 	%r369, %r356;
	mov.u32 	%r370, %r357;
$L__BB14_70:
	add.s32 	%r352, %r352, 2;
	mov.u32 	%r366, %r371;
	mov.u32 	%r367, %r370;
	mov.u32 	%r368, %r369;
$L__BB14_71:
	and.b32  	%r265, %r173, 1;
	setp.eq.b32 	%p95, %r265, 1;
	@%p95 bra 	$L__BB14_74;
	shl.b32 	%r267, %r352, 2;
	add.s32 	%r268, %r7, %r267;
	ld.shared.u32 	%r370, [%r268];
	setp.gt.s32 	%p96, %r370, %r367;
	mov.b32 	%r371, 1;
	mov.u32 	%r369, %r352;
	@%p96 bra 	$L__BB14_74;
	setp.eq.s32 	%p97, %r370, %r367;
	setp.gt.s32 	%p98, %r367, 0;
	and.pred  	%p99, %p98, %p97;
	selp.u32 	%r269, 1, 0, %p99;
	add.s32 	%r371, %r366, %r269;
	mov.u32 	%r369, %r368;
	mov.u32 	%r370, %r367;
$L__BB14_74:
	setp.lt.s32 	%p100, %r371, 2;
	setp.lt.s32 	%p101, %r370, 1;
	or.pred  	%p102, %p100, %p101;
	mov.u32 	%r375, %r369;
	@%p102 bra 	$L__BB14_81;
	setp.lt.s32 	%p103, %r173, 0;
	cvta.to.global.u64 	%rd34, %rd11;
	mul.wide.s32 	%rd35, %r2, 48;
	add.s64 	%rd36, %rd34, %rd35;
	ld.global.v2.u32 	{%r270, %r271}, [%rd36];
	ld.global.v2.u32 	{%r272, %r273}, [%rd36+8];
	ld.global.v2.u32 	{%r274, %r275}, [%rd36+16];
	shr.u32 	%r276, %r271, 2;
	xor.b32  	%r277, %r276, %r271;
	shl.b32 	%r278, %r275, 4;
	shl.b32 	%r279, %r277, 1;
	xor.b32  	%r280, %r278, %r279;
	xor.b32  	%r281, %r280, %r275;
	xor.b32  	%r282, %r281, %r277;
	add.s32 	%r283, %r270, 362437;
	add.s32 	%r284, %r282, %r283;
	rem.u32 	%r166, %r284, %r371;
	st.global.v2.u32 	[%rd36], {%r283, %r272};
	st.global.v2.u32 	[%rd36+8], {%r273, %r274};
	st.global.v2.u32 	[%rd36+16], {%r275, %r282};
	mov.u32 	%r375, %r369;
	@%p103 bra 	$L__BB14_81;
	mov.b32 	%r372, 0;
	mov.u32 	%r374, %r372;
$L__BB14_77:
	shl.b32 	%r286, %r372, 2;
	add.s32 	%r287, %r7, %r286;
	ld.shared.u32 	%r288, [%r287];
	setp.ne.s32 	%p104, %r288, %r370;
	@%p104 bra 	$L__BB14_80;
	setp.eq.s32 	%p105, %r374, %r166;
	mov.u32 	%r375, %r372;
	@%p105 bra 	$L__BB14_81;
	add.s32 	%r374, %r374, 1;
$L__BB14_80:
	add.s32 	%r171, %r372, 1;
	setp.ne.s32 	%p106, %r372, %r173;
	mov.u32 	%r372, %r171;
	mov.u32 	%r375, %r369;
	@%p106 bra 	$L__BB14_77;
$L__BB14_81:
	add.s64 	%rd38, %rd3, %rd17;
	st.global.u32 	[%rd38], %r375;
$L__BB14_82:
	ret;

}
	// .globl	propagate_labels_async_kernel
.visible .entry propagate_labels_async_kernel(
	.param .u64 .ptr .align 1 propagate_labels_async_kernel_param_0,
	.param .u64 .ptr .align 1 propagate_labels_async_kernel_param_1,
	.param .u64 .ptr .align 1 propagate_labels_async_kernel_param_2,
	.param .u64 .ptr .align 1 propagate_labels_async_kernel_param_3,
	.param .u32 propagate_labels_async_kernel_param_4,
	.param .u32 propagate_labels_async_kernel_param_5,
	.param .u64 .ptr .align 1 propagate_labels_async_kernel_param_6
)
{
	.reg .pred 	%p<107>;
	.reg .b32 	%r<375>;
	.reg .b32 	%f<12>;
	.reg .b64 	%rd<35>;

	ld.param.u64 	%rd12, [propagate_labels_async_kernel_param_0];
	ld.param.u64 	%rd10, [propagate_labels_async_kernel_param_1];
	ld.param.u64 	%rd13, [propagate_labels_async_kernel_param_2];
	ld.param.u64 	%rd14, [propagate_labels_async_kernel_param_3];
	ld.param.u32 	%r174, [propagate_labels_async_kernel_param_4];
	ld.param.u32 	%r173, [propagate_labels_async_kernel_param_5];
	ld.param.u64 	%rd11, [propagate_labels_async_kernel_param_6];
	cvta.to.global.u64 	%rd1, %rd14;
	cvta.to.global.u64 	%rd2, %rd13;
	cvta.to.global.u64 	%rd3, %rd12;
	mov.u32 	%r175, %ctaid.x;
	mov.u32 	%r176, %ntid.x;
	mov.u32 	%r1, %tid.x;
	mad.lo.s32 	%r2, %r175, %r176, %r1;
	setp.ge.s32 	%p1, %r2, %r174;
	@%p1 bra 	$L__BB15_81;
	cvta.to.global.u64 	%rd15, %rd10;
	mul.wide.s32 	%rd16, %r2, 4;
	add.s64 	%rd17, %rd15, %rd16;
	ld.global.nc.u32 	%r3, [%rd17];
	ld.global.nc.u32 	%r4, [%rd17+4];
	setp.eq.s32 	%p2, %r3, %r4;
	@%p2 bra 	$L__BB15_81;
	add.s32 	%r5, %r173, 1;
	mad.lo.s32 	%r6, %r1, %r173, %r1;
	shl.b32 	%r177, %r6, 2;
	mov.u32 	%r178, shared_memory;
	add.s32 	%r7, %r178, %r177;
	setp.lt.s32 	%p3, %r173, 0;
	@%p3 bra 	$L__BB15_15;
	and.b32  	%r8, %r5, 15;
	setp.lt.u32 	%p4, %r173, 15;
	mov.b32 	%r289, 0;
	@%p4 bra 	$L__BB15_6;
	and.b32  	%r289, %r5, -16;
	neg.s32 	%r298, %r289;
	add.s32 	%r182, %r177, %r178;
	add.s32 	%r297, %r182, 32;
$L__BB15_5:
	.pragma "nounroll";
	mov.b32 	%r183, 0;
	st.shared.u32 	[%r297+-32], %r183;
	st.shared.u32 	[%r297+-28], %r183;
	st.shared.u32 	[%r297+-24], %r183;
	st.shared.u32 	[%r297+-20], %r183;
	st.shared.u32 	[%r297+-16], %r183;
	st.shared.u32 	[%r297+-12], %r183;
	st.shared.u32 	[%r297+-8], %r183;
	st.shared.u32 	[%r297+-4], %r183;
	st.shared.u32 	[%r297], %r183;
	st.shared.u32 	[%r297+4], %r183;
	st.shared.u32 	[%r297+8], %r183;
	st.shared.u32 	[%r297+12], %r183;
	st.shared.u32 	[%r297+16], %r183;
	st.shared.u32 	[%r297+20], %r183;
	st.shared.u32 	[%r297+24], %r183;
	st.shared.u32 	[%r297+28], %r183;
	add.s32 	%r298, %r298, 16;
	add.s32 	%r297, %r297, 64;
	setp.eq.s32 	%p5, %r298, 0;
	@%p5 bra 	$L__BB15_6;
	bra.uni 	$L__BB15_5;
$L__BB15_6:
	setp.eq.s32 	%p6, %r8, 0;
	@%p6 bra 	$L__BB15_15;
	and.b32  	%r13, %r5, 7;
	setp.lt.u32 	%p7, %r8, 8;
	@%p7 bra 	$L__BB15_9;
	shl.b32 	%r184, %r289, 2;
	add.s32 	%r185, %r7, %r184;
	mov.b32 	%r186, 0;
	st.shared.u32 	[%r185], %r186;
	st.shared.u32 	[%r185+4], %r186;
	st.shared.u32 	[%r185+8], %r186;
	st.shared.u32 	[%r185+12], %r186;
	st.shared.u32 	[%r185+16], %r186;
	st.shared.u32 	[%r185+20], %r186;
	st.shared.u32 	[%r185+24], %r186;
	st.shared.u32 	[%r185+28], %r186;
	add.s32 	%r289, %r289, 8;
$L__BB15_9:
	setp.eq.s32 	%p8, %r13, 0;
	@%p8 bra 	$L__BB15_15;
	and.b32  	%r16, %r5, 3;
	setp.lt.u32 	%p9, %r13, 4;
	@%p9 bra 	$L__BB15_12;
	shl.b32 	%r187, %r289, 2;
	add.s32 	%r188, %r7, %r187;
	mov.b32 	%r189, 0;
	st.shared.u32 	[%r188], %r189;
	st.shared.u32 	[%r188+4], %r189;
	st.shared.u32 	[%r188+8], %r189;
	st.shared.u32 	[%r188+12], %r189;
	add.s32 	%r289, %r289, 4;
$L__BB15_12:
	setp.eq.s32 	%p10, %r16, 0;
	@%p10 bra 	$L__BB15_15;
	shl.b32 	%r191, %r289, 2;
	add.s32 	%r192, %r177, %r191;
	add.s32 	%r293, %r178, %r192;
	neg.s32 	%r292, %r16;
$L__BB15_14:
	.pragma "nounroll";
	mov.b32 	%r194, 0;
	st.shared.u32 	[%r293], %r194;
	add.s32 	%r293, %r293, 4;
	add.s32 	%r292, %r292, 1;
	setp.ne.s32 	%p11, %r292, 0;
	@%p11 bra 	$L__BB15_14;
$L__BB15_15:
	setp.ge.s32 	%p12, %r3, %r4;
	@%p12 bra 	$L__BB15_32;
	ld.const.f32 	%f1, [c_params+148];
	sub.s32 	%r195, %r4, %r3;
	and.b32  	%r25, %r195, 3;
	setp.eq.s32 	%p13, %r25, 0;
	mov.u32 	%r296, %r3;
	@%p13 bra 	$L__BB15_21;
	neg.s32 	%r294, %r25;
	mov.u32 	%r296, %r3;
$L__BB15_18:
	.pragma "nounroll";
	mul.wide.s32 	%rd4, %r296, 4;
	add.s64 	%rd18, %rd2, %rd4;
	ld.global.nc.u32 	%r196, [%rd18];
	mul.wide.s32 	%rd19, %r196, 4;
	add.s64 	%rd20, %rd3, %rd19;
	ld.global.u32 	%r29, [%rd20];
	setp.lt.s32 	%p14, %r29, 0;
	setp.gt.s32 	%p15, %r29, %r173;
	or.pred  	%p16, %p14, %p15;
	@%p16 bra 	$L__BB15_20;
	add.s64 	%rd21, %rd1, %rd4;
	ld.global.nc.f32 	%f2, [%rd21];
	mul.f32 	%f3, %f2, %f1;
	cvt.rzi.s32.f32 	%r197, %f3;
	shl.b32 	%r198, %r29, 2;
	add.s32 	%r199, %r7, %r198;
	ld.shared.u32 	%r200, [%r199];
	add.s32 	%r201, %r197, %r200;
	st.shared.u32 	[%r199], %r201;
$L__BB15_20:
	add.s32 	%r296, %r296, 1;
	add.s32 	%r294, %r294, 1;
	setp.ne.s32 	%p17, %r294, 0;
	@%p17 bra 	$L__BB15_18;
$L__BB15_21:
	sub.s32 	%r202, %r3, %r4;
	setp.gt.u32 	%p18, %r202, -4;
	@%p18 bra 	$L__BB15_32;
	sub.s32 	%r299, %r296, %r4;
	add.s64 	%rd5, %rd2, 8;
	add.s64 	%rd6, %rd1, 8;
$L__BB15_23:
	mul.wide.s32 	%rd22, %r296, 4;
	add.s64 	%rd7, %rd5, %rd22;
	add.s64 	%rd8, %rd6, %rd22;
	ld.global.nc.u32 	%r203, [%rd7+-8];
	mul.wide.s32 	%rd23, %r203, 4;
	add.s64 	%rd24, %rd3, %rd23;
	ld.global.u32 	%r40, [%rd24];
	setp.lt.s32 	%p19, %r40, 0;
	setp.gt.s32 	%p20, %r40, %r173;
	or.pred  	%p21, %p19, %p20;
	@%p21 bra 	$L__BB15_25;
	ld.global.nc.f32 	%f4, [%rd8+-8];
	mul.f32 	%f5, %f4, %f1;
	cvt.rzi.s32.f32 	%r204, %f5;
	shl.b32 	%r205, %r40, 2;
	add.s32 	%r206, %r7, %r205;
	ld.shared.u32 	%r207, [%r206];
	add.s32 	%r208, %r204, %r207;
	st.shared.u32 	[%r206], %r208;
$L__BB15_25:
	ld.global.nc.u32 	%r209, [%rd7+-4];
	mul.wide.s32 	%rd25, %r209, 4;
	add.s64 	%rd26, %rd3, %rd25;
	ld.global.u32 	%r41, [%rd26];
	setp.lt.s32 	%p22, %r41, 0;
	setp.gt.s32 	%p23, %r41, %r173;
	or.pred  	%p24, %p22, %p23;
	@%p24 bra 	$L__BB15_27;
	ld.global.nc.f32 	%f6, [%rd8+-4];
	mul.f32 	%f7, %f6, %f1;
	cvt.rzi.s32.f32 	%r210, %f7;
	shl.b32 	%r211, %r41, 2;
	add.s32 	%r212, %r7, %r211;
	ld.shared.u32 	%r213, [%r212];
	add.s32 	%r214, %r210, %r213;
	st.shared.u32 	[%r212], %r214;
$L__BB15_27:
	ld.global.nc.u32 	%r215, [%rd7];
	mul.wide.s32 	%rd27, %r215, 4;
	add.s64 	%rd28, %rd3, %rd27;
	ld.global.u32 	%r42, [%rd28];
	setp.lt.s32 	%p25, %r42, 0;
	setp.gt.s32 	%p26, %r42, %r173;
	or.pred  	%p27, %p25, %p26;
	@%p27 bra 	$L__BB15_29;
	ld.global.nc.f32 	%f8, [%rd8];
	mul.f32 	%f9, %f8, %f1;
	cvt.rzi.s32.f32 	%r216, %f9;
	shl.b32 	%r217, %r42, 2;
	add.s32 	%r218, %r7, %r217;
	ld.shared.u32 	%r219, [%r218];
	add.s32 	%r220, %r216, %r219;
	st.shared.u32 	[%r218], %r220;
$L__BB15_29:
	ld.global.nc.u32 	%r221, [%rd7+4];
	mul.wide.s32 	%rd29, %r221, 4;
	add.s64 	%rd30, %rd3, %rd29;
	ld.global.u32 	%r43, [%rd30];
	setp.lt.s32 	%p28, %r43, 0;
	setp.gt.s32 	%p29, %r43, %r173;
	or.pred  	%p30, %p28, %p29;
	@%p30 bra 	$L__BB15_31;
	ld.global.nc.f32 	%f10, [%rd8+4];
	mul.f32 	%f11, %f10, %f1;
	cvt.rzi.s32.f32 	%r222, %f11;
	shl.b32 	%r223, %r43, 2;
	add.s32 	%r224, %r7, %r223;
	ld.shared.u32 	%r225, [%r224];
	add.s32 	%r226, %r222, %r225;
	st.shared.u32 	[%r224], %r226;
$L__BB15_31:
	add.s32 	%r296, %r296, 4;
	add.s32 	%r299, %r299, 4;
	setp.ne.s32 	%p31, %r299, 0;
	@%p31 bra 	$L__BB15_23;
$L__BB15_32:
	setp.lt.s32 	%p32, %r173, 0;
	add.s64 	%rd9, %rd3, %rd16;
	ld.global.u32 	%r368, [%rd9];
	mov.b32 	%r369, 0;
	mov.u32 	%r370, %r369;
	@%p32 bra 	$L__BB15_73;
	and.b32  	%r47, %r5, 7;
	setp.lt.u32 	%p33, %r173, 7;
	mov.b32 	%r351, 0;
	mov.u32 	%r370, %r351;
	mov.u32 	%r369, %r351;
	@%p33 bra 	$L__BB15_52;
	and.b32  	%r351, %r5, -8;
	mov.b32 	%r301, 0;
	mov.u32 	%r370, %r301;
	mov.u32 	%r369, %r301;
$L__BB15_35:
	.pragma "nounroll";
	shl.b32 	%r232, %r301, 2;
	add.s32 	%r53, %r7, %r232;
	ld.shared.u32 	%r306, [%r53];
	setp.gt.s32 	%p34, %r306, %r369;
	mov.b32 	%r307, 1;
	mov.u32 	%r305, %r301;
	@%p34 bra 	$L__BB15_37;
	setp.eq.s32 	%p35, %r306, %r369;
	setp.gt.s32 	%p36, %r369, 0;
	and.pred  	%p37, %p36, %p35;
	selp.u32 	%r233, 1, 0, %p37;
	add.s32 	%r307, %r370, %r233;
	mov.u32 	%r305, %r368;
	mov.u32 	%r306, %r369;
$L__BB15_37:
	add.s32 	%r308, %r301, 1;
	ld.shared.u32 	%r309, [%r53+4];
	setp.gt.s32 	%p38, %r309, %r306;
	mov.b32 	%r310, 1;
	@%p38 bra 	$L__BB15_39;
	setp.eq.s32 	%p39, %r309, %r306;
	setp.gt.s32 	%p40, %r306, 0;
	and.pred  	%p41, %p40, %p39;
	selp.u32 	%r235, 1, 0, %p41;
	add.s32 	%r310, %r307, %r235;
	mov.u32 	%r308, %r305;
	mov.u32 	%r309, %r306;
$L__BB15_39:
	add.s32 	%r311, %r301, 2;
	ld.shared.u32 	%r312, [%r53+8];
	setp.gt.s32 	%p42, %r312, %r309;
	mov.b32 	%r313, 1;
	@%p42 bra 	$L__BB15_41;
	setp.eq.s32 	%p43, %r312, %r309;
	setp.gt.s32 	%p44, %r309, 0;
	and.pred  	%p45, %p44, %p43;
	selp.u32 	%r237, 1, 0, %p45;
	add.s32 	%r313, %r310, %r237;
	mov.u32 	%r311, %r308;
	mov.u32 	%r312, %r309;
$L__BB15_41:
	add.s32 	%r314, %r301, 3;
	ld.shared.u32 	%r315, [%r53+12];
	setp.gt.s32 	%p46, %r315, %r312;
	mov.b32 	%r316, 1;
	@%p46 bra 	$L__BB15_43;
	setp.eq.s32 	%p47, %r315, %r312;
	setp.gt.s32 	%p48, %r312, 0;
	and.pred  	%p49, %p48, %p47;
	selp.u32 	%r239, 1, 0, %p49;
	add.s32 	%r316, %r313, %r239;
	mov.u32 	%r314, %r311;
	mov.u32 	%r315, %r312;
$L__BB15_43:
	add.s32 	%r317, %r301, 4;
	ld.shared.u32 	%r318, [%r53+16];
	setp.gt.s32 	%p50, %r318, %r315;
	mov.b32 	%r319, 1;
	@%p50 bra 	$L__BB15_45;
	setp.eq.s32 	%p51, %r318, %r315;
	setp.gt.s32 	%p52, %r315, 0;
	and.pred  	%p53, %p52, %p51;
	selp.u32 	%r241, 1, 0, %p53;
	add.s32 	%r319, %r316, %r241;
	mov.u32 	%r317, %r314;
	mov.u32 	%r318, %r315;
$L__BB15_45:
	add.s32 	%r320, %r301, 5;
	ld.shared.u32 	%r321, [%r53+20];
	setp.gt.s32 	%p54, %r321, %r318;
	mov.b32 	%r322, 1;
	@%p54 bra 	$L__BB15_47;
	setp.eq.s32 	%p55, %r321, %r318;
	setp.gt.s32 	%p56, %r318, 0;
	and.pred  	%p57, %p56, %p55;
	selp.u32 	%r243, 1, 0, %p57;
	add.s32 	%r322, %r319, %r243;
	mov.u32 	%r320, %r317;
	mov.u32 	%r321, %r318;
$L__BB15_47:
	add.s32 	%r323, %r301, 6;
	ld.shared.u32 	%r324, [%r53+24];
	setp.gt.s32 	%p58, %r324, %r321;
	mov.b32 	%r325, 1;
	@%p58 bra 	$L__BB15_49;
	setp.eq.s32 	%p59, %r324, %r321;
	setp.gt.s32 	%p60, %r321, 0;
	and.pred  	%p61, %p60, %p59;
	selp.u32 	%r245, 1, 0, %p61;
	add.s32 	%r325, %r322, %r245;
	mov.u32 	%r323, %r320;
	mov.u32 	%r324, %r321;
$L__BB15_49:
	add.s32 	%r368, %r301, 7;
	ld.shared.u32 	%r369, [%r53+28];
	setp.gt.s32 	%p62, %r369, %r324;
	mov.b32 	%r370, 1;
	@%p62 bra 	$L__BB15_51;
	setp.eq.s32 	%p63, %r369, %r324;
	setp.gt.s32 	%p64, %r324, 0;
	and.pred  	%p65, %p64, %p63;
	selp.u32 	%r247, 1, 0, %p65;
	add.s32 	%r370, %r325, %r247;
	mov.u32 	%r368, %r323;
	mov.u32 	%r369, %r324;
$L__BB15_51:
	add.s32 	%r301, %r301, 8;
	setp.ne.s32 	%p66, %r301, %r351;
	@%p66 bra 	$L__BB15_35;
$L__BB15_52:
	setp.eq.s32 	%p67, %r47, 0;
	@%p67 bra 	$L__BB15_73;
	setp.lt.u32 	%p68, %r47, 4;
	@%p68 bra 	$L__BB15_63;
	shl.b32 	%r250, %r351, 2;
	add.s32 	%r109, %r7, %r250;
	ld.shared.u32 	%r337, [%r109];
	setp.gt.s32 	%p69, %r337, %r369;
	mov.b32 	%r338, 1;
	mov.u32 	%r336, %r351;
	@%p69 bra 	$L__BB15_56;
	setp.eq.s32 	%p70, %r337, %r369;
	setp.gt.s32 	%p71, %r369, 0;
	and.pred  	%p72, %p71, %p70;
	selp.u32 	%r251, 1, 0, %p72;
	add.s32 	%r338, %r370, %r251;
	mov.u32 	%r336, %r368;
	mov.u32 	%r337, %r369;
$L__BB15_56:
	add.s32 	%r339, %r351, 1;
	ld.shared.u32 	%r340, [%r109+4];
	setp.gt.s32 	%p73, %r340, %r337;
	mov.b32 	%r341, 1;
	@%p73 bra 	$L__BB15_58;
	setp.eq.s32 	%p74, %r340, %r337;
	setp.gt.s32 	%p75, %r337, 0;
	and.pred  	%p76, %p75, %p74;
	selp.u32 	%r253, 1, 0, %p76;
	add.s32 	%r341, %r338, %r253;
	mov.u32 	%r339, %r336;
	mov.u32 	%r340, %r337;
$L__BB15_58:
	add.s32 	%r342, %r351, 2;
	ld.shared.u32 	%r343, [%r109+8];
	setp.gt.s32 	%p77, %r343, %r340;
	mov.b32 	%r344, 1;
	@%p77 bra 	$L__BB15_60;
	setp.eq.s32 	%p78, %r343, %r340;
	setp.gt.s32 	%p79, %r340, 0;
	and.pred  	%p80, %p79, %p78;
	selp.u32 	%r255, 1, 0, %p80;
	add.s32 	%r344, %r341, %r255;
	mov.u32 	%r342, %r339;
	mov.u32 	%r343, %r340;
$L__BB15_60:
	add.s32 	%r368, %r351, 3;
	ld.shared.u32 	%r369, [%r109+12];
	setp.gt.s32 	%p81, %r369, %r343;
	mov.b32 	%r370, 1;
	@%p81 bra 	$L__BB15_62;
	setp.eq.s32 	%p82, %r369, %r343;
	setp.gt.s32 	%p83, %r343, 0;
	and.pred  	%p84, %p83, %p82;
	selp.u32 	%r257, 1, 0, %p84;
	add.s32 	%r370, %r344, %r257;
	mov.u32 	%r368, %r342;
	mov.u32 	%r369, %r343;
$L__BB15_62:
	add.s32 	%r351, %r351, 4;
$L__BB15_63:
	and.b32  	%r259, %r5, 3;
	setp.eq.s32 	%p85, %r259, 0;
	@%p85 bra 	$L__BB15_73;
	setp.eq.s32 	%p86, %r259, 1;
	mov.u32 	%r365, %r370;
	mov.u32 	%r366, %r369;
	mov.u32 	%r367, %r368;
	@%p86 bra 	$L__BB15_70;
	shl.b32 	%r261, %r351, 2;
	add.s32 	%r141, %r7, %r261;
	ld.shared.u32 	%r356, [%r141];
	setp.gt.s32 	%p87, %r356, %r369;
	mov.b32 	%r357, 1;
	mov.u32 	%r355, %r351;
	@%p87 bra 	$L__BB15_67;
	setp.eq.s32 	%p88, %r356, %r369;
	setp.gt.s32 	%p89, %r369, 0;
	and.pred  	%p90, %p89, %p88;
	selp.u32 	%r262, 1, 0, %p90;
	add.s32 	%r357, %r370, %r262;
	mov.u32 	%r355, %r368;
	mov.u32 	%r356, %r369;
$L__BB15_67:
	add.s32 	%r368, %r351, 1;
	ld.shared.u32 	%r369, [%r141+4];
	setp.gt.s32 	%p91, %r369, %r356;
	mov.b32 	%r370, 1;
	@%p91 bra 	$L__BB15_69;
	setp.eq.s32 	%p92, %r369, %r356;
	setp.gt.s32 	%p93, %r356, 0;
	and.pred  	%p94, %p93, %p92;
	selp.u32 	%r264, 1, 0, %p94;
	add.s32 	%r370, %r357, %r264;
	mov.u32 	%r368, %r355;
	mov.u32 	%r369, %r356;
$L__BB15_69:
	add.s32 	%r351, %r351, 2;
	mov.u32 	%r365, %r370;
	mov.u32 	%r366, %r369;
	mov.u32 	%r367, %r368;
$L__BB15_70:
	and.b32  	%r265, %r173, 1;
	setp.eq.b32 	%p95, %r265, 1;
	@%p95 bra 	$L__BB15_73;
	shl.b32 	%r267, %r351, 2;
	add.s32 	%r268, %r7, %r267;
	ld.shared.u32 	%r369, [%r268];
	setp.gt.s32 	%p96, %r369, %r366;
	mov.b32 	%r370, 1;
	mov.u32 	%r368, %r351;
	@%p96 bra 	$L__BB15_73;
	setp.eq.s32 	%p97, %r369, %r366;
	setp.gt.s32 	%p98, %r366, 0;
	and.pred  	%p99, %p98, %p97;
	selp.u32 	%r269, 1, 0, %p99;
	add.s32 	%r370, %r365, %r269;
	mov.u32 	%r368, %r367;
	mov.u32 	%r369, %r366;
$L__BB15_73:
	setp.lt.s32 	%p100, %r370, 2;
	setp.lt.s32 	%p101, %r369, 1;
	or.pred  	%p102, %p100, %p101;
	mov.u32 	%r374, %r368;
	@%p102 bra 	$L__BB15_80;
	setp.lt.s32 	%p103, %r173, 0;
	cvta.to.global.u64 	%rd32, %rd11;
	mul.wide.s32 	%rd33, %r2, 48;
	add.s64 	%rd34, %rd32, %rd33;
	ld.global.v2.u32 	{%r270, %r271}, [%rd34];
	ld.global.v2.u32 	{%r272, %r273}, [%rd34+8];
	ld.global.v2.u32 	{%r274, %r275}, [%rd34+16];
	shr.u32 	%r276, %r271, 2;
	xor.b32  	%r277, %r276, %r271;
	shl.b32 	%r278, %r275, 4;
	shl.b32 	%r279, %r277, 1;
	xor.b32  	%r280, %r278, %r279;
	xor.b32  	%r281, %r280, %r275;
	xor.b32  	%r282, %r281, %r277;
	add.s32 	%r283, %r270, 362437;
	add.s32 	%r284, %r282, %r283;
	rem.u32 	%r166, %r284, %r370;
	st.global.v2.u32 	[%rd34], {%r283, %r272};
	st.global.v2.u32 	[%rd34+8], {%r273, %r274};
	st.global.v2.u32 	[%rd34+16], {%r275, %r282};
	mov.u32 	%r374, %r368;
	@%p103 bra 	$L__BB15_80;
	mov.b32 	%r371, 0;
	mov.u32 	%r373, %r371;
$L__BB15_76:
	shl.b32 	%r286, %r371, 2;
	add.s32 	%r287, %r7, %r286;
	ld.shared.u32 	%r288, [%r287];
	setp.ne.s32 	%p104, %r288, %r369;
	@%p104 bra 	$L__BB15_79;
	setp.eq.s32 	%p105, %r373, %r166;
	mov.u32 	%r374, %r371;
	@%p105 bra 	$L__BB15_80;
	add.s32 	%r373, %r373, 1;
$L__BB15_79:
	add.s32 	%r171, %r371, 1;
	setp.ne.s32 	%p106, %r371, %r173;
	mov.u32 	%r371, %r171;
	mov.u32 	%r374, %r368;
	@%p106 bra 	$L__BB15_76;
$L__BB15_80:
	st.global.u32 	[%rd9], %r374;
$L__BB15_81:
	ret;

}
	// .globl	check_convergence_kernel
.visible .entry check_convergence_kernel(
	.param .u64 .ptr .align 1 check_convergence_kernel_param_0,
	.param .u64 .ptr .align 1 check_convergence_kernel_param_1,
	.param .u64 .ptr .align 1 check_convergence_kernel_param_2,
	.param .u32 check_convergence_kernel_param_3
)
{
	.reg .pred 	%p<3>;
	.reg .b32 	%r<9>;
	.reg .b64 	%rd<10>;

	ld.param.u64 	%rd1, [check_convergence_kernel_param_0];
	ld.param.u64 	%rd2, [check_convergence_kernel_param_1];
	ld.param.u64 	%rd3, [check_convergence_kernel_param_2];
	ld.param.u32 	%r2, [check_convergence_kernel_param_3];
	mov.u32 	%r3, %ctaid.x;
	mov.u32 	%r4, %ntid.x;
	mov.u32 	%r5, %tid.x;
	mad.lo.s32 	%r1, %r3, %r4, %r5;
	setp.ge.s32 	%p1, %r1, %r2;
	@%p1 bra 	$L__BB16_3;
	cvta.to.global.u64 	%rd4, %rd1;
	cvta.to.global.u64 	%rd5, %rd2;
	mul.wide.s32 	%rd6, %r1, 4;
	add.s64 	%rd7, %rd4, %rd6;
	ld.global.nc.u32 	%r6, [%rd7];
	add.s64 	%rd8, %rd5, %rd6;
	ld.global.nc.u32 	%r7, [%rd8];
	setp.eq.s32 	%p2, %r6, %r7;
	@%p2 bra 	$L__BB16_3;
	cvta.to.global.u64 	%rd9, %rd3;
	atom.global.exch.b32 	%r8, [%rd9], 0;
$L__BB16_3:
	ret;

}
	// .globl	compute_modularity_kernel
.visible .entry compute_modularity_kernel(
	.param .u64 .ptr .align 1 compute_modularity_kernel_param_0,
	.param .u64 .ptr .align 1 compute_modularity_kernel_param_1,
	.param .u64 .ptr .align 1 compute_modularity_kernel_param_2,
	.param .u64 .ptr .align 1 compute_modularity_kernel_param_3,
	.param .u64 .ptr .align 1 compute_modularity_kernel_param_4,
	.param .u64 .ptr .align 1 compute_modularity_kernel_param_5,
	.param .u32 compute_modularity_kernel_param_6,
	.param .f32 compute_modularity_kernel_param_7
)
{
	.reg .pred 	%p<26>;
	.reg .b32 	%r<60>;
	.reg .b32 	%f<146>;
	.reg .b64 	%rd<77>;

	ld.param.u64 	%rd8, [compute_modularity_kernel_param_0];
	ld.param.u64 	%rd6, [compute_modularity_kernel_param_1];
	ld.param.u64 	%rd9, [compute_modularity_kernel_param_2];
	ld.param.u64 	%rd10, [compute_modularity_kernel_param_3];
	ld.param.u64 	%rd11, [compute_modularity_kernel_param_4];
	ld.param.u64 	%rd7, [compute_modularity_kernel_param_5];
	ld.param.u32 	%r18, [compute_modularity_kernel_param_6];
	ld.param.f32 	%f15, [compute_modularity_kernel_param_7];
	cvta.to.global.u64 	%rd1, %rd10;
	cvta.to.global.u64 	%rd2, %rd9;
	cvta.to.global.u64 	%rd3, %rd11;
	cvta.to.global.u64 	%rd4, %rd8;
	mov.u32 	%r19, %ctaid.x;
	mov.u32 	%r20, %ntid.x;
	mov.u32 	%r21, %tid.x;
	mad.lo.s32 	%r1, %r19, %r20, %r21;
	setp.ge.s32 	%p1, %r1, %r18;
	@%p1 bra 	$L__BB17_14;
	cvta.to.global.u64 	%rd12, %rd6;
	mul.wide.s32 	%rd13, %r1, 4;
	add.s64 	%rd14, %rd12, %rd13;
	ld.global.nc.u32 	%r57, [%rd14];
	ld.global.nc.u32 	%r3, [%rd14+4];
	add.s64 	%rd15, %rd4, %rd13;
	ld.global.nc.u32 	%r4, [%rd15];
	add.s64 	%rd16, %rd3, %rd13;
	ld.global.nc.f32 	%f1, [%rd16];
	setp.ge.s32 	%p2, %r57, %r3;
	mov.f32 	%f145, 0f00000000;
	@%p2 bra 	$L__BB17_13;
	add.f32 	%f2, %f15, %f15;
	sub.s32 	%r5, %r3, %r57;
	and.b32  	%r6, %r5, 7;
	sub.s32 	%r22, %r57, %r3;
	setp.gt.u32 	%p3, %r22, -8;
	mov.f32 	%f145, 0f00000000;
	@%p3 bra 	$L__BB17_5;
	and.b32  	%r23, %r5, -8;
	neg.s32 	%r55, %r23;
	add.s64 	%rd5, %rd1, 16;
	mov.f32 	%f145, 0f00000000;
$L__BB17_4:
	.pragma "nounroll";
	mul.wide.s32 	%rd17, %r57, 4;
	add.s64 	%rd18, %rd2, %rd17;
	add.s64 	%rd19, %rd5, %rd17;
	ld.global.nc.u32 	%r24, [%rd18];
	mul.wide.s32 	%rd20, %r24, 4;
	add.s64 	%rd21, %rd4, %rd20;
	ld.global.nc.u32 	%r25, [%rd21];
	ld.global.nc.f32 	%f20, [%rd19+-16];
	add.s64 	%rd22, %rd3, %rd20;
	ld.global.nc.f32 	%f21, [%rd22];
	mul.f32 	%f22, %f1, %f21;
	div.rn.f32 	%f23, %f22, %f2;
	setp.eq.s32 	%p4, %r4, %r25;
	sub.f32 	%f24, %f20, %f23;
	neg.f32 	%f25, %f23;
	selp.f32 	%f26, %f24, %f25, %p4;
	add.f32 	%f27, %f145, %f26;
	ld.global.nc.u32 	%r26, [%rd18+4];
	mul.wide.s32 	%rd23, %r26, 4;
	add.s64 	%rd24, %rd4, %rd23;
	ld.global.nc.u32 	%r27, [%rd24];
	ld.global.nc.f32 	%f28, [%rd19+-12];
	add.s64 	%rd25, %rd3, %rd23;
	ld.global.nc.f32 	%f29, [%rd25];
	mul.f32 	%f30, %f1, %f29;
	div.rn.f32 	%f31, %f30, %f2;
	setp.eq.s32 	%p5, %r4, %r27;
	sub.f32 	%f32, %f28, %f31;
	neg.f32 	%f33, %f31;
	selp.f32 	%f34, %f32, %f33, %p5;
	add.f32 	%f35, %f27, %f34;
	ld.global.nc.u32 	%r28, [%rd18+8];
	mul.wide.s32 	%rd26, %r28, 4;
	add.s64 	%rd27, %rd4, %rd26;
	ld.global.nc.u32 	%r29, [%rd27];
	ld.global.nc.f32 	%f36, [%rd19+-8];
	add.s64 	%rd28, %rd3, %rd26;
	ld.global.nc.f32 	%f37, [%rd28];
	mul.f32 	%f38, %f1, %f37;
	div.rn.f32 	%f39, %f38, %f2;
	setp.eq.s32 	%p6, %r4, %r29;
	sub.f32 	%f40, %f36, %f39;
	neg.f32 	%f41, %f39;
	selp.f32 	%f42, %f40, %f41, %p6;
	add.f32 	%f43, %f35, %f42;
	ld.global.nc.u32 	%r30, [%rd18+12];
	mul.wide.s32 	%rd29, %r30, 4;
	add.s64 	%rd30, %rd4, %rd29;
	ld.global.nc.u32 	%r31, [%rd30];
	ld.global.nc.f32 	%f44, [%rd19+-4];
	add.s64 	%rd31, %rd3, %rd29;
	ld.global.nc.f32 	%f45, [%rd31];
	mul.f32 	%f46, %f1, %f45;
	div.rn.f32 	%f47, %f46, %f2;
	setp.eq.s32 	%p7, %r4, %r31;
	sub.f32 	%f48, %f44, %f47;
	neg.f32 	%f49, %f47;
	selp.f32 	%f50, %f48, %f49, %p7;
	add.f32 	%f51, %f43, %f50;
	ld.global.nc.u32 	%r32, [%rd18+16];
	mul.wide.s32 	%rd32, %r32, 4;
	add.s64 	%rd33, %rd4, %rd32;
	ld.global.nc.u32 	%r33, [%rd33];
	ld.global.nc.f32 	%f52, [%rd19];
	add.s64 	%rd34, %rd3, %rd32;
	ld.global.nc.f32 	%f53, [%rd34];
	mul.f32 	%f54, %f1, %f53;
	div.rn.f32 	%f55, %f54, %f2;
	setp.eq.s32 	%p8, %r4, %r33;
	sub.f32 	%f56, %f52, %f55;
	neg.f32 	%f57, %f55;
	selp.f32 	%f58, %f56, %f57, %p8;
	add.f32 	%f59, %f51, %f58;
	ld.global.nc.u32 	%r34, [%rd18+20];
	mul.wide.s32 	%rd35, %r34, 4;
	add.s64 	%rd36, %rd4, %rd35;
	ld.global.nc.u32 	%r35, [%rd36];
	ld.global.nc.f32 	%f60, [%rd19+4];
	add.s64 	%rd37, %rd3, %rd35;
	ld.global.nc.f32 	%f61, [%rd37];
	mul.f32 	%f62, %f1, %f61;
	div.rn.f32 	%f63, %f62, %f2;
	setp.eq.s32 	%p9, %r4, %r35;
	sub.f32 	%f64, %f60, %f63;
	neg.f32 	%f65, %f63;
	selp.f32 	%f66, %f64, %f65, %p9;
	add.f32 	%f67, %f59, %f66;
	ld.global.nc.u32 	%r36, [%rd18+24];
	mul.wide.s32 	%rd38, %r36, 4;
	add.s64 	%rd39, %rd4, %rd38;
	ld.global.nc.u32 	%r37, [%rd39];
	ld.global.nc.f32 	%f68, [%rd19+8];
	add.s64 	%rd40, %rd3, %rd38;
	ld.global.nc.f32 	%f69, [%rd40];
	mul.f32 	%f70, %f1, %f69;
	div.rn.f32 	%f71, %f70, %f2;
	setp.eq.s32 	%p10, %r4, %r37;
	sub.f32 	%f72, %f68, %f71;
	neg.f32 	%f73, %f71;
	selp.f32 	%f74, %f72, %f73, %p10;
	add.f32 	%f75, %f67, %f74;
	ld.global.nc.u32 	%r38, [%rd18+28];
	mul.wide.s32 	%rd41, %r38, 4;
	add.s64 	%rd42, %rd4, %rd41;
	ld.global.nc.u32 	%r39, [%rd42];
	ld.global.nc.f32 	%f76, [%rd19+12];
	add.s64 	%rd43, %rd3, %rd41;
	ld.global.nc.f32 	%f77, [%rd43];
	mul.f32 	%f78, %f1, %f77;
	div.rn.f32 	%f79, %f78, %f2;
	setp.eq.s32 	%p11, %r4, %r39;
	sub.f32 	%f80, %f76, %f79;
	neg.f32 	%f81, %f79;
	selp.f32 	%f82, %f80, %f81, %p11;
	add.f32 	%f145, %f75, %f82;
	add.s32 	%r57, %r57, 8;
	add.s32 	%r55, %r55, 8;
	setp.ne.s32 	%p12, %r55, 0;
	@%p12 bra 	$L__BB17_4;
$L__BB17_5:
	setp.eq.s32 	%p13, %r6, 0;
	@%p13 bra 	$L__BB17_13;
	and.b32  	%r13, %r5, 3;
	setp.lt.u32 	%p14, %r6, 4;
	@%p14 bra 	$L__BB17_8;
	mul.wide.s32 	%rd44, %r57, 4;
	add.s64 	%rd45, %rd2, %rd44;
	ld.global.nc.u32 	%r40, [%rd45];
	mul.wide.s32 	%rd46, %r40, 4;
	add.s64 	%rd47, %rd4, %rd46;
	ld.global.nc.u32 	%r41, [%rd47];
	add.s64 	%rd48, %rd1, %rd44;
	ld.global.nc.f32 	%f84, [%rd48];
	add.s64 	%rd49, %rd3, %rd46;
	ld.global.nc.f32 	%f85, [%rd49];
	mul.f32 	%f86, %f1, %f85;
	div.rn.f32 	%f87, %f86, %f2;
	setp.eq.s32 	%p15, %r4, %r41;
	sub.f32 	%f88, %f84, %f87;
	neg.f32 	%f89, %f87;
	selp.f32 	%f90, %f88, %f89, %p15;
	add.f32 	%f91, %f145, %f90;
	ld.global.nc.u32 	%r42, [%rd45+4];
	mul.wide.s32 	%rd50, %r42, 4;
	add.s64 	%rd51, %rd4, %rd50;
	ld.global.nc.u32 	%r43, [%rd51];
	ld.global.nc.f32 	%f92, [%rd48+4];
	add.s64 	%rd52, %rd3, %rd50;
	ld.global.nc.f32 	%f93, [%rd52];
	mul.f32 	%f94, %f1, %f93;
	div.rn.f32 	%f95, %f94, %f2;
	setp.eq.s32 	%p16, %r4, %r43;
	sub.f32 	%f96, %f92, %f95;
	neg.f32 	%f97, %f95;
	selp.f32 	%f98, %f96, %f97, %p16;
	add.f32 	%f99, %f91, %f98;
	ld.global.nc.u32 	%r44, [%rd45+8];
	mul.wide.s32 	%rd53, %r44, 4;
	add.s64 	%rd54, %rd4, %rd53;
	ld.global.nc.u32 	%r45, [%rd54];
	ld.global.nc.f32 	%f100, [%rd48+8];
	add.s64 	%rd55, %rd3, %rd53;
	ld.global.nc.f32 	%f101, [%rd55];
	mul.f32 	%f102, %f1, %f101;
	div.rn.f32 	%f103, %f102, %f2;
	setp.eq.s32 	%p17, %r4, %r45;
	sub.f32 	%f104, %f100, %f103;
	neg.f32 	%f105, %f103;
	selp.f32 	%f106, %f104, %f105, %p17;
	add.f32 	%f107, %f99, %f106;
	ld.global.nc.u32 	%r46, [%rd45+12];
	mul.wide.s32 	%rd56, %r46, 4;
	add.s64 	%rd57, %rd4, %rd56;
	ld.global.nc.u32 	%r47, [%rd57];
	ld.global.nc.f32 	%f108, [%rd48+12];
	add.s64 	%rd58, %rd3, %rd56;
	ld.global.nc.f32 	%f109, [%rd58];
	mul.f32 	%f110, %f1, %f109;
	div.rn.f32 	%f111, %f110, %f2;
	setp.eq.s32 	%p18, %r4, %r47;
	sub.f32 	%f112, %f108, %f111;
	neg.f32 	%f113, %f111;
	selp.f32 	%f114, %f112, %f113, %p18;
	add.f32 	%f145, %f107, %f114;
	add.s32 	%r57, %r57, 4;
$L__BB17_8:
	setp.eq.s32 	%p19, %r13, 0;
	@%p19 bra 	$L__BB17_13;
	setp.eq.s32 	%p20, %r13, 1;
	@%p20 bra 	$L__BB17_11;
	mul.wide.s32 	%rd59, %r57, 4;
	add.s64 	%rd60, %rd2, %rd59;
	ld.global.nc.u32 	%r48, [%rd60];
	mul.wide.s32 	%rd61, %r48, 4;
	add.s64 	%rd62, %rd4, %rd61;
	ld.global.nc.u32 	%r49, [%rd62];
	add.s64 	%rd63, %rd1, %rd59;
	ld.global.nc.f32 	%f116, [%rd63];
	add.s64 	%rd64, %rd3, %rd61;
	ld.global.nc.f32 	%f117, [%rd64];
	mul.f32 	%f118, %f1, %f117;
	div.rn.f32 	%f119, %f118, %f2;
	setp.eq.s32 	%p21, %r4, %r49;
	sub.f32 	%f120, %f116, %f119;
	neg.f32 	%f121, %f119;
	selp.f32 	%f122, %f120, %f121, %p21;
	add.f32 	%f123, %f145, %f122;
	ld.global.nc.u32 	%r50, [%rd60+4];
	mul.wide.s32 	%rd65, %r50, 4;
	add.s64 	%rd66, %rd4, %rd65;
	ld.global.nc.u32 	%r51, [%rd66];
	ld.global.nc.f32 	%f124, [%rd63+4];
	add.s64 	%rd67, %rd3, %rd65;
	ld.global.nc.f32 	%f125, [%rd67];
	mul.f32 	%f126, %f1, %f125;
	div.rn.f32 	%f127, %f126, %f2;
	setp.eq.s32 	%p22, %r4, %r51;
	sub.f32 	%f128, %f124, %f127;
	neg.f32 	%f129, %f127;
	selp.f32 	%f130, %f128, %f129, %p22;
	add.f32 	%f145, %f123, %f130;
	add.s32 	%r57, %r57, 2;
$L__BB17_11:
	and.b32  	%r52, %r5, 1;
	setp.eq.b32 	%p23, %r52, 1;
	not.pred 	%p24, %p23;
	@%p24 bra 	$L__BB17_13;
	mul.wide.s32 	%rd68, %r57, 4;
	add.s64 	%rd69, %rd2, %rd68;
	ld.global.nc.u32 	%r53, [%rd69];
	mul.wide.s32 	%rd70, %r53, 4;
	add.s64 	%rd71, %rd4, %rd70;
	ld.global.nc.u32 	%r54, [%rd71];
	add.s64 	%rd72, %rd1, %rd68;
	ld.global.nc.f32 	%f131, [%rd72];
	add.s64 	%rd73, %rd3, %rd70;
	ld.global.nc.f32 	%f132, [%rd73];
	mul.f32 	%f133, %f1, %f132;
	div.rn.f32 	%f134, %f133, %f2;
	setp.eq.s32 	%p25, %r4, %r54;
	sub.f32 	%f135, %f131, %f134;
	neg.f32 	%f136, %f134;
	selp.f32 	%f137, %f135, %f136, %p25;
	add.f32 	%f145, %f145, %f137;
$L__BB17_13:
	cvta.to.global.u64 	%rd74, %rd7;
	mul.wide.s32 	%rd75, %r1, 4;
	add.s64 	%rd76, %rd74, %rd75;
	st.global.f32 	[%rd76], %f145;
$L__BB17_14:
	ret;

}
	// .globl	init_random_states_kernel
.visible .entry init_random_states_kernel(
	.param .u64 .ptr .align 1 init_random_states_kernel_param_0,
	.param .u32 init_random_states_kernel_param_1,
	.param .u32 init_random_states_kernel_param_2
)
{
	.reg .pred 	%p<25>;
	.reg .b32 	%r<411>;
	.reg .b64 	%rd<18>;

	ld.param.u64 	%rd8, [init_random_states_kernel_param_0];
	ld.param.u32 	%r184, [init_random_states_kernel_param_1];
	ld.param.u32 	%r183, [init_random_states_kernel_param_2];
	mov.u32 	%r185, %ctaid.x;
	mov.u32 	%r186, %ntid.x;
	mov.u32 	%r187, %tid.x;
	mad.lo.s32 	%r1, %r185, %r186, %r187;
	setp.ge.s32 	%p1, %r1, %r184;
	@%p1 bra 	$L__BB18_44;
	cvta.to.global.u64 	%rd9, %rd8;
	add.s32 	%r188, %r183, %r1;
	cvt.s64.s32 	%rd17, %r1;
	mul.wide.s32 	%rd10, %r1, 48;
	add.s64 	%rd2, %rd9, %rd10;
	xor.b32  	%r189, %r188, -1429050551;
	mul.lo.s32 	%r190, %r189, 1099087573;
	add.s32 	%r191, %r190, -638133224;
	add.s32 	%r192, %r190, 123456789;
	st.global.v2.u32 	[%rd2], {%r191, %r192};
	xor.b32  	%r193, %r190, 362436069;
	mov.b32 	%r194, -123459836;
	st.global.v2.u32 	[%rd2+8], {%r193, %r194};
	add.s32 	%r195, %r190, 5783321;
	mov.b32 	%r196, -589760388;
	st.global.v2.u32 	[%rd2+16], {%r196, %r195};
	setp.eq.s32 	%p2, %r1, 0;
	@%p2 bra 	$L__BB18_43;
	mov.b32 	%r317, 0;
	mov.u64 	%rd12, precalc_xorwow_matrix;
$L__BB18_3:
	and.b64  	%rd4, %rd17, 3;
	setp.eq.s64 	%p3, %rd4, 0;
	@%p3 bra 	$L__BB18_42;
	mul.wide.u32 	%rd11, %r317, 3200;
	add.s64 	%rd5, %rd12, %rd11;
	cvt.u32.u64 	%r3, %rd4;
	mov.b32 	%r318, 0;
$L__BB18_5:
	mov.b32 	%r331, 0;
	mov.u32 	%r332, %r331;
	mov.u32 	%r333, %r331;
	mov.u32 	%r334, %r331;
	mov.u32 	%r335, %r331;
	mov.u32 	%r324, %r331;
$L__BB18_6:
	mul.wide.u32 	%rd13, %r324, 4;
	add.s64 	%rd14, %rd2, %rd13;
	ld.global.u32 	%r11, [%rd14+4];
	shl.b32 	%r12, %r324, 5;
	mov.b32 	%r330, 0;
$L__BB18_7:
	.pragma "nounroll";
	shr.u32 	%r201, %r11, %r330;
	and.b32  	%r202, %r201, 1;
	setp.eq.b32 	%p4, %r202, 1;
	not.pred 	%p5, %p4;
	add.s32 	%r203, %r12, %r330;
	mul.lo.s32 	%r204, %r203, 5;
	mul.wide.u32 	%rd15, %r204, 4;
	add.s64 	%rd6, %rd5, %rd15;
	@%p5 bra 	$L__BB18_9;
	ld.global.nc.u32 	%r205, [%rd6];
	xor.b32  	%r335, %r335, %r205;
	ld.global.nc.u32 	%r206, [%rd6+4];
	xor.b32  	%r334, %r334, %r206;
	ld.global.nc.u32 	%r207, [%rd6+8];
	xor.b32  	%r333, %r333, %r207;
	ld.global.nc.u32 	%r208, [%rd6+12];
	xor.b32  	%r332, %r332, %r208;
	ld.global.nc.u32 	%r209, [%rd6+16];
	xor.b32  	%r331, %r331, %r209;
$L__BB18_9:
	and.b32  	%r211, %r201, 2;
	setp.eq.s32 	%p6, %r211, 0;
	@%p6 bra 	$L__BB18_11;
	ld.global.nc.u32 	%r212, [%rd6+20];
	xor.b32  	%r335, %r335, %r212;
	ld.global.nc.u32 	%r213, [%rd6+24];
	xor.b32  	%r334, %r334, %r213;
	ld.global.nc.u32 	%r214, [%rd6+28];
	xor.b32  	%r333, %r333, %r214;
	ld.global.nc.u32 	%r215, [%rd6+32];
	xor.b32  	%r332, %r332, %r215;
	ld.global.nc.u32 	%r216, [%rd6+36];
	xor.b32  	%r331, %r331, %r216;
$L__BB18_11:
	and.b32  	%r218, %r201, 4;
	setp.eq.s32 	%p7, %r218, 0;
	@%p7 bra 	$L__BB18_13;
	ld.global.nc.u32 	%r219, [%rd6+40];
	xor.b32  	%r335, %r335, %r219;
	ld.global.nc.u32 	%r220, [%rd6+44];
	xor.b32  	%r334, %r334, %r220;
	ld.global.nc.u32 	%r221, [%rd6+48];
	xor.b32  	%r333, %r333, %r221;
	ld.global.nc.u32 	%r222, [%rd6+52];
	xor.b32  	%r332, %r332, %r222;
	ld.global.nc.u32 	%r223, [%rd6+56];
	xor.b32  	%r331, %r331, %r223;
$L__BB18_13:
	and.b32  	%r225, %r201, 8;
	setp.eq.s32 	%p8, %r225, 0;
	@%p8 bra 	$L__BB18_15;
	ld.global.nc.u32 	%r226, [%rd6+60];
	xor.b32  	%r335, %r335, %r226;
	ld.global.nc.u32 	%r227, [%rd6+64];
	xor.b32  	%r334, %r334, %r227;
	ld.global.nc.u32 	%r228, [%rd6+68];
	xor.b32  	%r333, %r333, %r228;
	ld.global.nc.u32 	%r229, [%rd6+72];
	xor.b32  	%r332, %r332, %r229;
	ld.global.nc.u32 	%r230, [%rd6+76];
	xor.b32  	%r331, %r331, %r230;
$L__BB18_15:
	and.b32  	%r232, %r201, 16;
	setp.eq.s32 	%p9, %r232, 0;
	@%p9 bra 	$L__BB18_17;
	ld.global.nc.u32 	%r233, [%rd6+80];
	xor.b32  	%r335, %r335, %r233;
	ld.global.nc.u32 	%r234, [%rd6+84];
	xor.b32  	%r334, %r334, %r234;
	ld.global.nc.u32 	%r235, [%rd6+88];
	xor.b32  	%r333, %r333, %r235;
	ld.global.nc.u32 	%r236, [%rd6+92];
	xor.b32  	%r332, %r332, %r236;
	ld.global.nc.u32 	%r237, [%rd6+96];
	xor.b32  	%r331, %r331, %r237;
$L__BB18_17:
	and.b32  	%r239, %r201, 32;
	setp.eq.s32 	%p10, %r239, 0;
	@%p10 bra 	$L__BB18_19;
	ld.global.nc.u32 	%r240, [%rd6+100];
	xor.b32  	%r335, %r335, %r240;
	ld.global.nc.u32 	%r241, [%rd6+104];
	xor.b32  	%r334, %r334, %r241;
	ld.global.nc.u32 	%r242, [%rd6+108];
	xor.b32  	%r333, %r333, %r242;
	ld.global.nc.u32 	%r243, [%rd6+112];
	xor.b32  	%r332, %r332, %r243;
	ld.global.nc.u32 	%r244, [%rd6+116];
	xor.b32  	%r331, %r331, %r244;
$L__BB18_19:
	and.b32  	%r246, %r201, 64;
	setp.eq.s32 	%p11, %r246, 0;
	@%p11 bra 	$L__BB18_21;
	ld.global.nc.u32 	%r247, [%rd6+120];
	xor.b32  	%r335, %r335, %r247;
	ld.global.nc.u32 	%r248, [%rd6+124];
	xor.b32  	%r334, %r334, %r248;
	ld.global.nc.u32 	%r249, [%rd6+128];
	xor.b32  	%r333, %r333, %r249;
	ld.global.nc.u32 	%r250, [%rd6+132];
	xor.b32  	%r332, %r332, %r250;
	ld.global.nc.u32 	%r251, [%rd6+136];
	xor.b32  	%r331, %r331, %r251;
$L__BB18_21:
	and.b32  	%r253, %r201, 128;
	setp.eq.s32 	%p12, %r253, 0;
	@%p12 bra 	$L__BB18_23;
	ld.global.nc.u32 	%r254, [%rd6+140];
	xor.b32  	%r335, %r335, %r254;
	ld.global.nc.u32 	%r255, [%rd6+144];
	xor.b32  	%r334, %r334, %r255;
	ld.global.nc.u32 	%r256, [%rd6+148];
	xor.b32  	%r333, %r333, %r256;
	ld.global.nc.u32 	%r257, [%rd6+152];
	xor.b32  	%r332, %r332, %r257;
	ld.global.nc.u32 	%r258, [%rd6+156];
	xor.b32  	%r331, %r331, %r258;
$L__BB18_23:
	and.b32  	%r260, %r201, 256;
	setp.eq.s32 	%p13, %r260, 0;
	@%p13 bra 	$L__BB18_25;
	ld.global.nc.u32 	%r261, [%rd6+160];
	xor.b32  	%r335, %r335, %r261;
	ld.global.nc.u32 	%r262, [%rd6+164];
	xor.b32  	%r334, %r334, %r262;
	ld.global.nc.u32 	%r263, [%rd6+168];
	xor.b32  	%r333, %r333, %r263;
	ld.global.nc.u32 	%r264, [%rd6+172];
	xor.b32  	%r332, %r332, %r264;
	ld.global.nc.u32 	%r265, [%rd6+176];
	xor.b32  	%r331, %r331, %r265;
$L__BB18_25:
	and.b32  	%r267, %r201, 512;
	setp.eq.s32 	%p14, %r267, 0;
	@%p14 bra 	$L__BB18_27;
	ld.global.nc.u32 	%r268, [%rd6+180];
	xor.b32  	%r335, %r335, %r268;
	ld.global.nc.u32 	%r269, [%rd6+184];
	xor.b32  	%r334, %r334, %r269;
	ld.global.nc.u32 	%r270, [%rd6+188];
	xor.b32  	%r333, %r333, %r270;
	ld.global.nc.u32 	%r271, [%rd6+192];
	xor.b32  	%r332, %r332, %r271;
	ld.global.nc.u32 	%r272, [%rd6+196];
	xor.b32  	%r331, %r331, %r272;
$L__BB18_27:
	and.b32  	%r274, %r201, 1024;
	setp.eq.s32 	%p15, %r274, 0;
	@%p15 bra 	$L__BB18_29;
	ld.global.nc.u32 	%r275, [%rd6+200];
	xor.b32  	%r335, %r335, %r275;
	ld.global.nc.u32 	%r276, [%rd6+204];
	xor.b32  	%r334, %r334, %r276;
	ld.global.nc.u32 	%r277, [%rd6+208];
	xor.b32  	%r333, %r333, %r277;
	ld.global.nc.u32 	%r278, [%rd6+212];
	xor.b32  	%r332, %r332, %r278;
	ld.global.nc.u32 	%r279, [%rd6+216];
	xor.b32  	%r331, %r331, %r279;
$L__BB18_29:
	and.b32  	%r281, %r201, 2048;
	setp.eq.s32 	%p16, %r281, 0;
	@%p16 bra 	$L__BB18_31;
	ld.global.nc.u32 	%r282, [%rd6+220];
	xor.b32  	%r335, %r335, %r282;
	ld.global.nc.u32 	%r283, [%rd6+224];
	xor.b32  	%r334, %r334, %r283;
	ld.global.nc.u32 	%r284, [%rd6+228];
	xor.b32  	%r333, %r333, %r284;
	ld.global.nc.u32 	%r285, [%rd6+232];
	xor.b32  	%r332, %r332, %r285;
	ld.global.nc.u32 	%r286, [%rd6+236];
	xor.b32  	%r331, %r331, %r286;
$L__BB18_31:
	and.b32  	%r288, %r201, 4096;
	setp.eq.s32 	%p17, %r288, 0;
	@%p17 bra 	$L__BB18_33;
	ld.global.nc.u32 	%r289, [%rd6+240];
	xor.b32  	%r335, %r335, %r289;
	ld.global.nc.u32 	%r290, [%rd6+244];
	xor.b32  	%r334, %r334, %r290;
	ld.global.nc.u32 	%r291, [%rd6+248];
	xor.b32  	%r333, %r333, %r291;
	ld.global.nc.u32 	%r292, [%rd6+252];
	xor.b32  	%r332, %r332, %r292;
	ld.global.nc.u32 	%r293, [%rd6+256];
	xor.b32  	%r331, %r331, %r293;
$L__BB18_33:
	and.b32  	%r295, %r201, 8192;
	setp.eq.s32 	%p18, %r295, 0;
	@%p18 bra 	$L__BB18_35;
	ld.global.nc.u32 	%r296, [%rd6+260];
	xor.b32  	%r335, %r335, %r296;
	ld.global.nc.u32 	%r297, [%rd6+264];
	xor.b32  	%r334, %r334, %r297;
	ld.global.nc.u32 	%r298, [%rd6+268];
	xor.b32  	%r333, %r333, %r298;
	ld.global.nc.u32 	%r299, [%rd6+272];
	xor.b32  	%r332, %r332, %r299;
	ld.global.nc.u32 	%r300, [%rd6+276];
	xor.b32  	%r331, %r331, %r300;
$L__BB18_35:
	and.b32  	%r302, %r201, 16384;
	setp.eq.s32 	%p19, %r302, 0;
	@%p19 bra 	$L__BB18_37;
	ld.global.nc.u32 	%r303, [%rd6+280];
	xor.b32  	%r335, %r335, %r303;
	ld.global.nc.u32 	%r304, [%rd6+284];
	xor.b32  	%r334, %r334, %r304;
	ld.global.nc.u32 	%r305, [%rd6+288];
	xor.b32  	%r333, %r333, %r305;
	ld.global.nc.u32 	%r306, [%rd6+292];
	xor.b32  	%r332, %r332, %r306;
	ld.global.nc.u32 	%r307, [%rd6+296];
	xor.b32  	%r331, %r331, %r307;
$L__BB18_37:
	and.b32  	%r309, %r201, 32768;
	setp.eq.s32 	%p20, %r309, 0;
	@%p20 bra 	$L__BB18_39;
	ld.global.nc.u32 	%r310, [%rd6+300];
	xor.b32  	%r335, %r335, %r310;
	ld.global.nc.u32 	%r311, [%rd6+304];
	xor.b32  	%r334, %r334, %r311;
	ld.global.nc.u32 	%r312, [%rd6+308];
	xor.b32  	%r333, %r333, %r312;
	ld.global.nc.u32 	%r313, [%rd6+312];
	xor.b32  	%r332, %r332, %r313;
	ld.global.nc.u32 	%r314, [%rd6+316];
	xor.b32  	%r331, %r331, %r314;
$L__BB18_39:
	add.s32 	%r330, %r330, 16;
	setp.ne.s32 	%p21, %r330, 32;
	@%p21 bra 	$L__BB18_7;
	mad.lo.s32 	%r315, %r324, -31, %r12;
	add.s32 	%r324, %r315, 1;
	setp.ne.s32 	%p22, %r324, 5;
	@%p22 bra 	$L__BB18_6;
	st.global.u32 	[%rd2+4], %r335;
	st.global.u32 	[%rd2+8], %r334;
	st.global.u32 	[%rd2+12], %r333;
	st.global.u32 	[%rd2+16], %r332;
	st.global.u32 	[%rd2+20], %r331;
	add.s32 	%r318, %r318, 1;
	setp.lt.u32 	%p23, %r318, %r3;
	@%p23 bra 	$L__BB18_5;
$L__BB18_42:
	shr.u64 	%rd7, %rd17, 2;
	add.s32 	%r317, %r317, 1;
	setp.gt.u64 	%p24, %rd17, 3;
	mov.u64 	%rd17, %rd7;
	@%p24 bra 	$L__BB18_3;
$L__BB18_43:
	mov.b32 	%r316, 0;
	st.global.v2.u32 	[%rd2+24], {%r316, %r316};
	st.global.u32 	[%rd2+32], %r316;
	mov.b64 	%rd16, 0;
	st.global.u64 	[%rd2+40], %rd16;
$L__BB18_44:
	ret;

}
	// .globl	compute_node_degrees_kernel
.visible .entry compute_node_degrees_kernel(
	.param .u64 .ptr .align 1 compute_node_degrees_kernel_param_0,
	.param .u64 .ptr .align 1 compute_node_degrees_kernel_param_1,
	.param .u64 .ptr .align 1 compute_node_degrees_kernel_param_2,
	.param .u32 compute_node_degrees_kernel_param_3
)
{
	.reg .pred 	%p<11>;
	.reg .b32 	%r<36>;
	.reg .b32 	%f<83>;
	.reg .b64 	%rd<20>;

	ld.param.u64 	%rd3, [compute_node_degrees_kernel_param_0];
	ld.param.u64 	%rd5, [compute_node_degrees_kernel_param_1];
	ld.param.u64 	%rd4, [compute_node_degrees_kernel_param_2];
	ld.param.u32 	%r23, [compute_node_degrees_kernel_param_3];
	cvta.to.global.u64 	%rd1, %rd5;
	mov.u32 	%r24, %ctaid.x;
	mov.u32 	%r25, %ntid.x;
	mov.u32 	%r26, %tid.x;
	mad.lo.s32 	%r1, %r24, %r25, %r26;
	setp.ge.s32 	%p1, %r1, %r23;
	@%p1 bra 	$L__BB19_15;
	cvta.to.global.u64 	%rd6, %rd3;
	mul.wide.s32 	%rd7, %r1, 4;
	add.s64 	%rd8, %rd6, %rd7;
	ld.global.nc.u32 	%r31, [%rd8];
	ld.global.nc.u32 	%r3, [%rd8+4];
	setp.ge.s32 	%p2, %r31, %r3;
	mov.f32 	%f82, 0f00000000;
	@%p2 bra 	$L__BB19_14;
	sub.s32 	%r4, %r3, %r31;
	and.b32  	%r5, %r4, 15;
	sub.s32 	%r27, %r31, %r3;
	setp.gt.u32 	%p3, %r27, -16;
	mov.f32 	%f82, 0f00000000;
	@%p3 bra 	$L__BB19_5;
	and.b32  	%r28, %r4, -16;
	neg.s32 	%r29, %r28;
	add.s64 	%rd2, %rd1, 32;
	mov.f32 	%f82, 0f00000000;
$L__BB19_4:
	.pragma "nounroll";
	mul.wide.s32 	%rd9, %r31, 4;
	add.s64 	%rd10, %rd2, %rd9;
	ld.global.nc.f32 	%f18, [%rd10+-32];
	add.f32 	%f19, %f82, %f18;
	ld.global.nc.f32 	%f20, [%rd10+-28];
	add.f32 	%f21, %f19, %f20;
	ld.global.nc.f32 	%f22, [%rd10+-24];
	add.f32 	%f23, %f21, %f22;
	ld.global.nc.f32 	%f24, [%rd10+-20];
	add.f32 	%f25, %f23, %f24;
	ld.global.nc.f32 	%f26, [%rd10+-16];
	add.f32 	%f27, %f25, %f26;
	ld.global.nc.f32 	%f28, [%rd10+-12];
	add.f32 	%f29, %f27, %f28;
	ld.global.nc.f32 	%f30, [%rd10+-8];
	add.f32 	%f31, %f29, %f30;
	ld.global.nc.f32 	%f32, [%rd10+-4];
	add.f32 	%f33, %f31, %f32;
	ld.global.nc.f32 	%f34, [%rd10];
	add.f32 	%f35, %f33, %f34;
	ld.global.nc.f32 	%f36, [%rd10+4];
	add.f32 	%f37, %f35, %f36;
	ld.global.nc.f32 	%f38, [%rd10+8];
	add.f32 	%f39, %f37, %f38;
	ld.global.nc.f32 	%f40, [%rd10+12];
	add.f32 	%f41, %f39, %f40;
	ld.global.nc.f32 	%f42, [%rd10+16];
	add.f32 	%f43, %f41, %f42;
	ld.global.nc.f32 	%f44, [%rd10+20];
	add.f32 	%f45, %f43, %f44;
	ld.global.nc.f32 	%f46, [%rd10+24];
	add.f32 	%f47, %f45, %f46;
	ld.global.nc.f32 	%f48, [%rd10+28];
	add.f32 	%f82, %f47, %f48;
	add.s32 	%r31, %r31, 16;
	add.s32 	%r29, %r29, 16;
	setp.ne.s32 	%p4, %r29, 0;
	@%p4 bra 	$L__BB19_4;
$L__BB19_5:
	setp.eq.s32 	%p5, %r5, 0;
	@%p5 bra 	$L__BB19_14;
	and.b32  	%r12, %r4, 7;
	setp.lt.u32 	%p6, %r5, 8;
	@%p6 bra 	$L__BB19_8;
	mul.wide.s32 	%rd11, %r31, 4;
	add.s64 	%rd12, %rd1, %rd11;
	ld.global.nc.f32 	%f50, [%rd12];
	add.f32 	%f51, %f82, %f50;
	ld.global.nc.f32 	%f52, [%rd12+4];
	add.f32 	%f53, %f51, %f52;
	ld.global.nc.f32 	%f54, [%rd12+8];
	add.f32 	%f55, %f53, %f54;
	ld.global.nc.f32 	%f56, [%rd12+12];
	add.f32 	%f57, %f55, %f56;
	ld.global.nc.f32 	%f58, [%rd12+16];
	add.f32 	%f59, %f57, %f58;
	ld.global.nc.f32 	%f60, [%rd12+20];
	add.f32 	%f61, %f59, %f60;
	ld.global.nc.f32 	%f62, [%rd12+24];
	add.f32 	%f63, %f61, %f62;
	ld.global.nc.f32 	%f64, [%rd12+28];
	add.f32 	%f82, %f63, %f64;
	add.s32 	%r31, %r31, 8;
$L__BB19_8:
	setp.eq.s32 	%p7, %r12, 0;
	@%p7 bra 	$L__BB19_14;
	and.b32  	%r15, %r4, 3;
	setp.lt.u32 	%p8, %r12, 4;
	@%p8 bra 	$L__BB19_11;
	mul.wide.s32 	%rd13, %r31, 4;
	add.s64 	%rd14, %rd1, %rd13;
	ld.global.nc.f32 	%f66, [%rd14];
	add.f32 	%f67, %f82, %f66;
	ld.global.nc.f32 	%f68, [%rd14+4];
	add.f32 	%f69, %f67, %f68;
	ld.global.nc.f32 	%f70, [%rd14+8];
	add.f32 	%f71, %f69, %f70;
	ld.global.nc.f32 	%f72, [%rd14+12];
	add.f32 	%f82, %f71, %f72;
	add.s32 	%r31, %r31, 4;
$L__BB19_11:
	setp.eq.s32 	%p9, %r15, 0;
	@%p9 bra 	$L__BB19_14;
	neg.s32 	%r34, %r15;
$L__BB19_13:
	.pragma "nounroll";
	mul.wide.s32 	%rd15, %r31, 4;
	add.s64 	%rd16, %rd1, %rd15;
	ld.global.nc.f32 	%f73, [%rd16];
	add.f32 	%f82, %f82, %f73;
	add.s32 	%r31, %r31, 1;
	add.s32 	%r34, %r34, 1;
	setp.ne.s32 	%p10, %r34, 0;
	@%p10 bra 	$L__BB19_13;
$L__BB19_14:
	cvta.to.global.u64 	%rd17, %rd4;
	add.s64 	%rd19, %rd17, %rd7;
	st.global.f32 	[%rd19], %f82;
$L__BB19_15:
	ret;

}
	// .globl	count_community_sizes_kernel
.visible .entry count_community_sizes_kernel(
	.param .u64 .ptr .align 1 count_community_sizes_kernel_param_0,
	.param .u64 .ptr .align 1 count_community_sizes_kernel_param_1,
	.param .u32 count_community_sizes_kernel_param_2,
	.param .u32 count_community_sizes_kernel_param_3
)
{
	.reg .pred 	%p<5>;
	.reg .b32 	%r<9>;
	.reg .b64 	%rd<9>;

	ld.param.u64 	%rd1, [count_community_sizes_kernel_param_0];
	ld.param.u64 	%rd2, [count_community_sizes_kernel_param_1];
	ld.param.u32 	%r4, [count_community_sizes_kernel_param_2];
	ld.param.u32 	%r3, [count_community_sizes_kernel_param_3];
	mov.u32 	%r5, %ctaid.x;
	mov.u32 	%r6, %ntid.x;
	mov.u32 	%r7, %tid.x;
	mad.lo.s32 	%r1, %r5, %r6, %r7;
	setp.ge.s32 	%p1, %r1, %r4;
	@%p1 bra 	$L__BB20_3;
	cvta.to.global.u64 	%rd3, %rd1;
	mul.wide.s32 	%rd4, %r1, 4;
	add.s64 	%rd5, %rd3, %rd4;
	ld.global.nc.u32 	%r2, [%rd5];
	setp.lt.s32 	%p2, %r2, 0;
	setp.ge.s32 	%p3, %r2, %r3;
	or.pred  	%p4, %p2, %p3;
	@%p4 bra 	$L__BB20_3;
	cvta.to.global.u64 	%rd6, %rd2;
	mul.wide.u32 	%rd7, %r2, 4;
	add.s64 	%rd8, %rd6, %rd7;
	atom.global.add.u32 	%r8, [%rd8], 1;
$L__BB20_3:
	ret;

}
	// .globl	relabel_communities_kernel
.visible .entry relabel_communities_kernel(
	.param .u64 .ptr .align 1 relabel_communities_kernel_param_0,
	.param .u64 .ptr .align 1 relabel_communities_kernel_param_1,
	.param .u32 relabel_communities_kernel_param_2
)
{
	.reg .pred 	%p<3>;
	.reg .b32 	%r<8>;
	.reg .b64 	%rd<9>;

	ld.param.u64 	%rd2, [relabel_communities_kernel_param_0];
	ld.param.u64 	%rd3, [relabel_communities_kernel_param_1];
	ld.param.u32 	%r3, [relabel_communities_kernel_param_2];
	mov.u32 	%r4, %ctaid.x;
	mov.u32 	%r5, %ntid.x;
	mov.u32 	%r6, %tid.x;
	mad.lo.s32 	%r1, %r4, %r5, %r6;
	setp.ge.s32 	%p1, %r1, %r3;
	@%p1 bra 	$L__BB21_3;
	cvta.to.global.u64 	%rd4, %rd2;
	mul.wide.s32 	%rd5, %r1, 4;
	add.s64 	%rd1, %rd4, %rd5;
	ld.global.u32 	%r2, [%rd1];
	setp.lt.s32 	%p2, %r2, 0;
	@%p2 bra 	$L__BB21_3;
	cvta.to.global.u64 	%rd6, %rd3;
	mul.wide.u32 	%rd7, %r2, 4;
	add.s64 	%rd8, %rd6, %rd7;
	ld.global.nc.u32 	%r7, [%rd8];
	st.global.u32 	[%rd1], %r7;
$L__BB21_3:
	ret;

}
	// .globl	apply_semantic_forces
.visible .entry apply_semantic_forces(
	.param .u64 .ptr .align 1 apply_semantic_forces_param_0,
	.param .u64 .ptr .align 1 apply_semantic_forces_param_1,
	.param .u64 .ptr .align 1 apply_semantic_forces_param_2,
	.param .u64 .ptr .align 1 apply_semantic_forces_param_3,
	.param .u64 .ptr .align 1 apply_semantic_forces_param_4,
	.param .u32 apply_semantic_forces_param_5,
	.param .u64 .ptr .align 1 apply_semantic_forces_param_6,
	.param .u32 apply_semantic_forces_param_7,
	.param .f32 apply_semantic_forces_param_8
)
{
	.reg .pred 	%p<45>;
	.reg .b32 	%r<47>;
	.reg .b32 	%f<170>;
	.reg .b64 	%rd<48>;

	ld.param.u64 	%rd12, [apply_semantic_forces_param_0];
	ld.param.u64 	%rd13, [apply_semantic_forces_param_1];
	ld.param.u64 	%rd14, [apply_semantic_forces_param_2];
	ld.param.u64 	%rd15, [apply_semantic_forces_param_6];
	ld.param.u32 	%r24, [apply_semantic_forces_param_7];
	cvta.to.global.u64 	%rd1, %rd15;
	cvta.to.global.u64 	%rd2, %rd14;
	cvta.to.global.u64 	%rd3, %rd13;
	cvta.to.global.u64 	%rd4, %rd12;
	mov.u32 	%r25, %ctaid.x;
	mov.u32 	%r26, %ntid.x;
	mov.u32 	%r27, %tid.x;
	mad.lo.s32 	%r1, %r25, %r26, %r27;
	setp.ge.s32 	%p2, %r1, %r24;
	@%p2 bra 	$L__BB22_38;
	ld.param.u32 	%r38, [apply_semantic_forces_param_5];
	mul.wide.s32 	%rd16, %r1, 4;
	add.s64 	%rd17, %rd4, %rd16;
	ld.global.nc.f32 	%f1, [%rd17];
	add.s64 	%rd18, %rd3, %rd16;
	ld.global.nc.f32 	%f2, [%rd18];
	add.s64 	%rd19, %rd2, %rd16;
	ld.global.nc.f32 	%f3, [%rd19];
	add.s64 	%rd20, %rd1, %rd16;
	ld.global.nc.u32 	%r2, [%rd20];
	setp.lt.s32 	%p3, %r38, 1;
	mov.f32 	%f164, 0f00000000;
	mov.f32 	%f165, %f164;
	mov.f32 	%f166, %f164;
	@%p3 bra 	$L__BB22_37;
	ld.const.u32 	%r3, [c_params+92];
	mov.f32 	%f166, 0f00000000;
	mov.b32 	%r40, 0;
	ld.const.f32 	%f4, [c_params+96];
	mov.f32 	%f165, %f166;
	mov.f32 	%f164, %f166;
$L__BB22_3:
	ld.param.u64 	%rd46, [apply_semantic_forces_param_4];
	cvta.to.global.u64 	%rd5, %rd46;
	mul.wide.u32 	%rd21, %r40, 64;
	add.s64 	%rd6, %rd5, %rd21;
	ld.global.nc.u32 	%r5, [%rd6+4];
	setp.lt.s32 	%p4, %r5, 1;
	@%p4 bra 	$L__BB22_36;
	mov.b32 	%r41, 0;
$L__BB22_5:
	mul.wide.u32 	%rd22, %r41, 4;
	add.s64 	%rd23, %rd6, %rd22;
	ld.global.nc.u32 	%r30, [%rd23+8];
	setp.eq.s32 	%p5, %r30, %r1;
	mov.f32 	%f139, 0f3F800000;
	@%p5 bra 	$L__BB22_7;
	add.s32 	%r7, %r41, 1;
	setp.ge.u32 	%p6, %r7, %r5;
	setp.gt.u32 	%p7, %r41, 2;
	or.pred  	%p8, %p6, %p7;
	mov.u32 	%r41, %r7;
	@%p8 bra 	$L__BB22_36;
	bra.uni 	$L__BB22_5;
$L__BB22_7:
	setp.eq.s32 	%p9, %r3, 0;
	@%p9 bra 	$L__BB22_10;
	ld.global.nc.u32 	%r31, [%rd6+60];
	ld.const.u32 	%r32, [c_params+60];
	sub.s32 	%r33, %r32, %r31;
	setp.lt.s32 	%p10, %r33, 0;
	setp.ge.u32 	%p11, %r33, %r3;
	or.pred  	%p12, %p10, %p11;
	@%p12 bra 	$L__BB22_10;
	cvt.rn.f32.u32 	%f84, %r33;
	cvt.rn.f32.u32 	%f85, %r3;
	div.rn.f32 	%f139, %f84, %f85;
$L__BB22_10:
	ld.global.nc.u32 	%r34, [%rd6];
	setp.ne.s32 	%p13, %r34, 3;
	setp.eq.s32 	%p14, %r5, 1;
	or.pred  	%p1, %p13, %p14;
	@%p1 bra 	$L__BB22_18;
	ld.global.nc.f32 	%f10, [%rd6+24];
	ld.global.nc.f32 	%f11, [%rd6+36];
	neg.s32 	%r42, %r41;
	mul.wide.u32 	%rd24, %r40, 64;
	add.s64 	%rd25, %rd5, %rd24;
	add.s64 	%rd47, %rd25, 8;
	mov.b32 	%r43, 0;
$L__BB22_12:
	mov.u32 	%r11, %r43;
	setp.eq.s32 	%p15, %r42, 0;
	@%p15 bra 	$L__BB22_17;
	ld.global.nc.u32 	%r12, [%rd47];
	setp.lt.s32 	%p16, %r12, 0;
	setp.ge.s32 	%p17, %r12, %r24;
	or.pred  	%p18, %p16, %p17;
	@%p18 bra 	$L__BB22_17;
	mul.wide.u32 	%rd26, %r12, 4;
	add.s64 	%rd27, %rd1, %rd26;
	ld.global.nc.u32 	%r36, [%rd27];
	setp.eq.s32 	%p19, %r2, %r36;
	@%p19 bra 	$L__BB22_17;
	mul.wide.u32 	%rd28, %r12, 4;
	add.s64 	%rd29, %rd4, %rd28;
	ld.global.nc.f32 	%f86, [%rd29];
	add.s64 	%rd30, %rd3, %rd28;
	ld.global.nc.f32 	%f87, [%rd30];
	add.s64 	%rd31, %rd2, %rd28;
	ld.global.nc.f32 	%f88, [%rd31];
	sub.f32 	%f15, %f1, %f86;
	sub.f32 	%f16, %f2, %f87;
	sub.f32 	%f17, %f3, %f88;
	mul.f32 	%f89, %f17, %f17;
	fma.rn.f32 	%f90, %f16, %f16, %f89;
	fma.rn.f32 	%f91, %f15, %f15, %f90;
	sqrt.rn.f32 	%f92, %f91;
	setp.leu.f32 	%p20, %f92, 0f358637BD;
	setp.geu.f32 	%p21, %f92, %f11;
	or.pred  	%p22, %p20, %p21;
	@%p22 bra 	$L__BB22_17;
	sub.f32 	%f93, %f11, %f92;
	mul.f32 	%f94, %f10, %f93;
	div.rn.f32 	%f95, %f94, %f92;
	ld.global.nc.f32 	%f96, [%rd6+56];
	mul.f32 	%f97, %f139, %f96;
	mul.f32 	%f98, %f95, %f97;
	min.f32 	%f99, %f98, %f4;
	div.rn.f32 	%f100, %f99, %f92;
	fma.rn.f32 	%f166, %f15, %f100, %f166;
	fma.rn.f32 	%f165, %f16, %f100, %f165;
	fma.rn.f32 	%f164, %f17, %f100, %f164;
$L__BB22_17:
	add.s32 	%r43, %r11, 1;
	setp.lt.s32 	%p23, %r43, %r5;
	setp.lt.u32 	%p24, %r11, 3;
	and.pred  	%p25, %p23, %p24;
	add.s32 	%r42, %r42, 1;
	add.s64 	%rd47, %rd47, 4;
	@%p25 bra 	$L__BB22_12;
$L__BB22_18:
	@%p1 bra 	$L__BB22_22;
	ld.global.nc.u32 	%r15, [%rd6+8];
	setp.eq.s32 	%p26, %r41, 0;
	setp.gt.s32 	%p27, %r15, -1;
	setp.lt.s32 	%p28, %r15, %r24;
	and.pred  	%p29, %p27, %p28;
	not.pred 	%p31, %p29;
	or.pred  	%p32, %p26, %p31;
	@%p32 bra 	$L__BB22_22;
	mul.wide.u32 	%rd32, %r15, 4;
	add.s64 	%rd33, %rd4, %rd32;
	ld.global.nc.f32 	%f101, [%rd33];
	add.s64 	%rd34, %rd3, %rd32;
	ld.global.nc.f32 	%f102, [%rd34];
	add.s64 	%rd35, %rd2, %rd32;
	ld.global.nc.f32 	%f103, [%rd35];
	sub.f32 	%f28, %f101, %f1;
	sub.f32 	%f29, %f102, %f2;
	sub.f32 	%f30, %f103, %f3;
	mul.f32 	%f104, %f30, %f30;
	fma.rn.f32 	%f105, %f29, %f29, %f104;
	fma.rn.f32 	%f106, %f28, %f28, %f105;
	sqrt.rn.f32 	%f31, %f106;
	setp.leu.f32 	%p33, %f31, 0f358637BD;
	@%p33 bra 	$L__BB22_22;
	ld.global.nc.f32 	%f107, [%rd6+28];
	mul.f32 	%f108, %f107, %f31;
	ld.global.nc.f32 	%f109, [%rd6+56];
	mul.f32 	%f110, %f139, %f109;
	mul.f32 	%f111, %f108, %f110;
	min.f32 	%f112, %f111, %f4;
	div.rn.f32 	%f113, %f112, %f31;
	fma.rn.f32 	%f166, %f28, %f113, %f166;
	fma.rn.f32 	%f165, %f29, %f113, %f165;
	fma.rn.f32 	%f164, %f30, %f113, %f164;
$L__BB22_22:
	@%p1 bra 	$L__BB22_36;
	ld.global.nc.f32 	%f38, [%rd6+32];
	ld.global.nc.f32 	%f39, [%rd6+40];
	mov.f32 	%f157, 0f00000000;
	mov.b32 	%r44, 0;
	mov.u32 	%r46, %r44;
	mov.f32 	%f156, %f157;
	mov.f32 	%f155, %f157;
$L__BB22_24:
	mul.wide.u32 	%rd36, %r44, 4;
	add.s64 	%rd37, %rd6, %rd36;
	ld.global.nc.u32 	%r18, [%rd37+8];
	setp.lt.s32 	%p34, %r18, 0;
	setp.ge.s32 	%p35, %r18, %r24;
	or.pred  	%p36, %p34, %p35;
	@%p36 bra 	$L__BB22_26;
	mul.wide.u32 	%rd38, %r18, 4;
	add.s64 	%rd39, %rd4, %rd38;
	ld.global.nc.f32 	%f115, [%rd39];
	add.f32 	%f157, %f157, %f115;
	add.s64 	%rd40, %rd3, %rd38;
	ld.global.nc.f32 	%f116, [%rd40];
	add.f32 	%f156, %f156, %f116;
	add.s64 	%rd41, %rd2, %rd38;
	ld.global.nc.f32 	%f117, [%rd41];
	add.f32 	%f155, %f155, %f117;
	add.s32 	%r46, %r46, 1;
$L__BB22_26:
	add.s32 	%r21, %r44, 1;
	setp.lt.s32 	%p37, %r21, %r5;
	setp.lt.u32 	%p38, %r44, 3;
	and.pred  	%p39, %p37, %p38;
	mov.u32 	%r44, %r21;
	@%p39 bra 	$L__BB22_24;
	setp.lt.s32 	%p40, %r46, 1;
	@%p40 bra 	$L__BB22_36;
	cvt.rn.f32.u32 	%f118, %r46;
	rcp.rn.f32 	%f119, %f118;
	mul.f32 	%f49, %f157, %f119;
	mul.f32 	%f50, %f156, %f119;
	mul.f32 	%f51, %f155, %f119;
	setp.geu.f32 	%p41, %f38, 0f3F000000;
	@%p41 bra 	$L__BB22_30;
	sub.f32 	%f127, %f50, %f2;
	mul.f32 	%f159, %f39, %f127;
	sub.f32 	%f128, %f51, %f3;
	mul.f32 	%f158, %f39, %f128;
	mov.f32 	%f160, 0f00000000;
	bra.uni 	$L__BB22_33;
$L__BB22_30:
	setp.geu.f32 	%p42, %f38, 0f3FC00000;
	@%p42 bra 	$L__BB22_32;
	sub.f32 	%f124, %f49, %f1;
	mul.f32 	%f160, %f39, %f124;
	sub.f32 	%f125, %f51, %f3;
	mul.f32 	%f158, %f39, %f125;
	mov.f32 	%f159, 0f00000000;
	bra.uni 	$L__BB22_33;
$L__BB22_32:
	sub.f32 	%f121, %f49, %f1;
	mul.f32 	%f160, %f39, %f121;
	sub.f32 	%f122, %f50, %f2;
	mul.f32 	%f159, %f39, %f122;
	mov.f32 	%f158, 0f00000000;
$L__BB22_33:
	ld.global.nc.f32 	%f129, [%rd6+56];
	mul.f32 	%f130, %f139, %f129;
	mul.f32 	%f161, %f160, %f130;
	mul.f32 	%f162, %f159, %f130;
	mul.f32 	%f163, %f158, %f130;
	mul.f32 	%f131, %f163, %f163;
	fma.rn.f32 	%f132, %f162, %f162, %f131;
	fma.rn.f32 	%f133, %f161, %f161, %f132;
	sqrt.rn.f32 	%f64, %f133;
	setp.leu.f32 	%p43, %f64, %f4;
	@%p43 bra 	$L__BB22_35;
	div.rn.f32 	%f134, %f4, %f64;
	mul.f32 	%f161, %f161, %f134;
	mul.f32 	%f162, %f162, %f134;
	mul.f32 	%f163, %f163, %f134;
$L__BB22_35:
	add.f32 	%f166, %f166, %f161;
	add.f32 	%f165, %f165, %f162;
	add.f32 	%f164, %f164, %f163;
$L__BB22_36:
	ld.param.u32 	%r39, [apply_semantic_forces_param_5];
	add.s32 	%r40, %r40, 1;
	setp.ne.s32 	%p44, %r40, %r39;
	@%p44 bra 	$L__BB22_3;
$L__BB22_37:
	ld.param.u64 	%rd45, [apply_semantic_forces_param_3];
	cvta.to.global.u64 	%rd42, %rd45;
	mul.wide.s32 	%rd43, %r1, 12;
	add.s64 	%rd44, %rd42, %rd43;
	st.global.f32 	[%rd44], %f166;
	st.global.f32 	[%rd44+4], %f165;
	st.global.f32 	[%rd44+8], %f164;
$L__BB22_38:
	ret;

}
	// .globl	blend_semantic_physics_forces
.visible .entry blend_semantic_physics_forces(
	.param .u64 .ptr .align 1 blend_semantic_physics_forces_param_0,
	.param .u64 .ptr .align 1 blend_semantic_physics_forces_param_1,
	.param .u64 .ptr .align 1 blend_semantic_physics_forces_param_2,
	.param .u64 .ptr .align 1 blend_semantic_physics_forces_param_3,
	.param .u64 .ptr .align 1 blend_semantic_physics_forces_param_4,
	.param .u32 blend_semantic_physics_forces_param_5,
	.param .u32 blend_semantic_physics_forces_param_6
)
{
	.reg .pred 	%p<13>;
	.reg .b32 	%r<25>;
	.reg .b32 	%f<41>;
	.reg .b64 	%rd<21>;

	ld.param.u64 	%rd6, [blend_semantic_physics_forces_param_0];
	ld.param.u64 	%rd7, [blend_semantic_physics_forces_param_1];
	ld.param.u64 	%rd8, [blend_semantic_physics_forces_param_2];
	ld.param.u64 	%rd9, [blend_semantic_physics_forces_param_3];
	ld.param.u64 	%rd10, [blend_semantic_physics_forces_param_4];
	ld.param.u32 	%r11, [blend_semantic_physics_forces_param_5];
	ld.param.u32 	%r12, [blend_semantic_physics_forces_param_6];
	mov.u32 	%r13, %ctaid.x;
	mov.u32 	%r14, %ntid.x;
	mov.u32 	%r15, %tid.x;
	mad.lo.s32 	%r1, %r13, %r14, %r15;
	setp.ge.s32 	%p1, %r1, %r12;
	@%p1 bra 	$L__BB23_12;
	cvta.to.global.u64 	%rd11, %rd6;
	cvta.to.global.u64 	%rd12, %rd7;
	cvta.to.global.u64 	%rd13, %rd8;
	cvta.to.global.u64 	%rd14, %rd9;
	mul.wide.s32 	%rd15, %r1, 4;
	add.s64 	%rd1, %rd11, %rd15;
	ld.global.f32 	%f1, [%rd1];
	add.s64 	%rd2, %rd12, %rd15;
	ld.global.f32 	%f2, [%rd2];
	add.s64 	%rd3, %rd13, %rd15;
	ld.global.f32 	%f3, [%rd3];
	mul.wide.s32 	%rd16, %r1, 12;
	add.s64 	%rd17, %rd14, %rd16;
	ld.global.nc.f32 	%f4, [%rd17];
	ld.global.nc.f32 	%f5, [%rd17+4];
	ld.global.nc.f32 	%f6, [%rd17+8];
	setp.lt.s32 	%p2, %r11, 1;
	mov.b32 	%r21, 0;
	mov.f32 	%f35, 0f00000000;
	@%p2 bra 	$L__BB23_9;
	cvta.to.global.u64 	%rd4, %rd10;
	mov.f32 	%f35, 0f00000000;
	mov.b32 	%r20, 0;
	mov.u32 	%r21, %r20;
$L__BB23_3:
	mul.wide.u32 	%rd18, %r20, 64;
	add.s64 	%rd5, %rd4, %rd18;
	ld.global.nc.u32 	%r4, [%rd5+4];
	setp.lt.s32 	%p3, %r4, 1;
	@%p3 bra 	$L__BB23_8;
	mov.b32 	%r22, 0;
	bra.uni 	$L__BB23_6;
$L__BB23_5:
	add.s32 	%r5, %r22, 1;
	setp.ge.u32 	%p5, %r5, %r4;
	setp.gt.u32 	%p6, %r22, 2;
	or.pred  	%p7, %p5, %p6;
	mov.u32 	%r22, %r5;
	@%p7 bra 	$L__BB23_8;
$L__BB23_6:
	mul.wide.u32 	%rd19, %r22, 4;
	add.s64 	%rd20, %rd5, %rd19;
	ld.global.nc.u32 	%r19, [%rd20+8];
	setp.ne.s32 	%p4, %r19, %r1;
	@%p4 bra 	$L__BB23_5;
	ld.global.nc.f32 	%f19, [%rd5+56];
	add.f32 	%f35, %f35, %f19;
	add.s32 	%r21, %r21, 1;
$L__BB23_8:
	add.s32 	%r20, %r20, 1;
	setp.ne.s32 	%p8, %r20, %r11;
	@%p8 bra 	$L__BB23_3;
$L__BB23_9:
	setp.lt.s32 	%p9, %r21, 1;
	mov.f32 	%f38, %f3;
	mov.f32 	%f39, %f2;
	mov.f32 	%f40, %f1;
	@%p9 bra 	$L__BB23_11;
	cvt.rn.f32.u32 	%f20, %r21;
	div.rn.f32 	%f21, %f35, %f20;
	div.rn.f32 	%f22, %f21, 0f41200000;
	min.f32 	%f23, %f22, 0f3F800000;
	mov.f32 	%f24, 0f3F800000;
	sub.f32 	%f25, %f24, %f23;
	mul.f32 	%f26, %f1, %f25;
	mul.f32 	%f27, %f2, %f25;
	mul.f32 	%f28, %f3, %f25;
	fma.rn.f32 	%f40, %f4, %f23, %f26;
	fma.rn.f32 	%f39, %f5, %f23, %f27;
	fma.rn.f32 	%f38, %f6, %f23, %f28;
$L__BB23_11:
	abs.f32 	%f29, %f40;
	setp.equ.f32 	%p10, %f29, 0f7F800000;
	selp.f32 	%f30, %f1, %f40, %p10;
	abs.f32 	%f31, %f39;
	setp.equ.f32 	%p11, %f31, 0f7F800000;
	selp.f32 	%f32, %f2, %f39, %p11;
	abs.f32 	%f33, %f38;
	setp.equ.f32 	%p12, %f33, 0f7F800000;
	selp.f32 	%f34, %f3, %f38, %p12;
	st.global.f32 	[%rd1], %f30;
	st.global.f32 	[%rd2], %f32;
	st.global.f32 	[%rd3], %f34;
$L__BB23_12:
	ret;

}
	// .globl	calculate_kinetic_energy_kernel
.visible .entry calculate_kinetic_energy_kernel(
	.param .u64 .ptr .align 1 calculate_kinetic_energy_kernel_param_0,
	.param .u64 .ptr .align 1 calculate_kinetic_energy_kernel_param_1,
	.param .u64 .ptr .align 1 calculate_kinetic_energy_kernel_param_2,
	.param .u64 .ptr .align 1 calculate_kinetic_energy_kernel_param_3,
	.param .u64 .ptr .align 1 calculate_kinetic_energy_kernel_param_4,
	.param .u64 .ptr .align 1 calculate_kinetic_energy_kernel_param_5,
	.param .u32 calculate_kinetic_energy_kernel_param_6,
	.param .f32 calculate_kinetic_energy_kernel_param_7
)
{
	.reg .pred 	%p<9>;
	.reg .b32 	%r<25>;
	.reg .b32 	%f<21>;
	.reg .b64 	%rd<21>;

	ld.param.u64 	%rd1, [calculate_kinetic_energy_kernel_param_0];
	ld.param.u64 	%rd2, [calculate_kinetic_energy_kernel_param_1];
	ld.param.u64 	%rd3, [calculate_kinetic_energy_kernel_param_2];
	ld.param.u64 	%rd4, [calculate_kinetic_energy_kernel_param_3];
	ld.param.u64 	%rd5, [calculate_kinetic_energy_kernel_param_4];
	ld.param.u64 	%rd6, [calculate_kinetic_energy_kernel_param_5];
	ld.param.u32 	%r10, [calculate_kinetic_energy_kernel_param_6];
	ld.param.f32 	%f5, [calculate_kinetic_energy_kernel_param_7];
	mov.u32 	%r1, %tid.x;
	mov.u32 	%r2, %ctaid.x;
	mov.u32 	%r24, %ntid.x;
	mad.lo.s32 	%r4, %r2, %r24, %r1;
	shl.b32 	%r11, %r24, 2;
	mov.u32 	%r12, shared_data;
	add.s32 	%r5, %r12, %r11;
	shl.b32 	%r13, %r1, 2;
	add.s32 	%r6, %r12, %r13;
	mov.b32 	%r14, 0;
	st.shared.u32 	[%r6], %r14;
	add.s32 	%r7, %r5, %r13;
	st.shared.u32 	[%r7], %r14;
	setp.ge.s32 	%p1, %r4, %r10;
	@%p1 bra 	$L__BB24_6;
	cvta.to.global.u64 	%rd7, %rd1;
	cvta.to.global.u64 	%rd8, %rd2;
	cvta.to.global.u64 	%rd9, %rd3;
	mul.wide.s32 	%rd10, %r4, 4;
	add.s64 	%rd11, %rd7, %rd10;
	ld.global.nc.f32 	%f6, [%rd11];
	add.s64 	%rd12, %rd8, %rd10;
	ld.global.nc.f32 	%f7, [%rd12];
	add.s64 	%rd13, %rd9, %rd10;
	ld.global.nc.f32 	%f8, [%rd13];
	mul.f32 	%f9, %f7, %f7;
	fma.rn.f32 	%f10, %f6, %f6, %f9;
	fma.rn.f32 	%f1, %f8, %f8, %f10;
	mul.f32 	%f11, %f5, %f5;
	setp.leu.f32 	%p2, %f1, %f11;
	mov.f32 	%f20, 0f3F000000;
	@%p2 bra 	$L__BB24_6;
	setp.eq.s64 	%p3, %rd4, 0;
	@%p3 bra 	$L__BB24_5;
	cvta.to.global.u64 	%rd14, %rd4;
	add.s64 	%rd16, %rd14, %rd10;
	ld.global.nc.f32 	%f2, [%rd16];
	setp.leu.f32 	%p4, %f2, 0f00000000;
	@%p4 bra 	$L__BB24_5;
	mul.f32 	%f20, %f2, 0f3F000000;
$L__BB24_5:
	mul.f32 	%f14, %f1, %f20;
	st.shared.f32 	[%r6], %f14;
	mov.b32 	%r15, 1;
	st.shared.u32 	[%r7], %r15;
$L__BB24_6:
	bar.sync 	0;
	setp.lt.u32 	%p5, %r24, 2;
	@%p5 bra 	$L__BB24_10;
$L__BB24_7:
	shr.u32 	%r9, %r24, 1;
	setp.ge.u32 	%p6, %r1, %r9;
	@%p6 bra 	$L__BB24_9;
	shl.b32 	%r16, %r9, 2;
	add.s32 	%r17, %r6, %r16;
	ld.shared.f32 	%f15, [%r17];
	ld.shared.f32 	%f16, [%r6];
	add.f32 	%f17, %f15, %f16;
	st.shared.f32 	[%r6], %f17;
	add.s32 	%r18, %r7, %r16;
	ld.shared.u32 	%r19, [%r18];
	ld.shared.u32 	%r20, [%r7];
	add.s32 	%r21, %r20, %r19;
	st.shared.u32 	[%r7], %r21;
$L__BB24_9:
	bar.sync 	0;
	setp.gt.u32 	%p7, %r24, 3;
	mov.u32 	%r24, %r9;
	@%p7 bra 	$L__BB24_7;
$L__BB24_10:
	setp.ne.s32 	%p8, %r1, 0;
	@%p8 bra 	$L__BB24_12;
	ld.shared.f32 	%f18, [shared_data];
	cvta.to.global.u64 	%rd17, %rd5;
	mul.wide.u32 	%rd18, %r2, 4;
	add.s64 	%rd19, %rd17, %rd18;
	st.global.f32 	[%rd19], %f18;
	ld.shared.u32 	%r22, [%r5];
	cvta.to.global.u64 	%rd20, %rd6;
	atom.global.add.u32 	%r23, [%rd20], %r22;
$L__BB24_12:
	ret;

}
	// .globl	check_system_stability_kernel
.visible .entry check_system_stability_kernel(
	.param .u64 .ptr .align 1 check_system_stability_kernel_param_0,
	.param .u64 .ptr .align 1 check_system_stability_kernel_param_1,
	.param .u64 .ptr .align 1 check_system_stability_kernel_param_2,
	.param .u64 .ptr .align 1 check_system_stability_kernel_param_3,
	.param .u32 check_system_stability_kernel_param_4,
	.param .u32 check_system_stability_kernel_param_5,
	.param .f32 check_system_stability_kernel_param_6,
	.param .u32 check_system_stability_kernel_param_7
)
{
	.local .align 16 .b8 	__local_depot25[16];
	.reg .b64 	%SP;
	.reg .b64 	%SPL;
	.reg .pred 	%p<14>;
	.reg .b32 	%r<29>;
	.reg .b32 	%f<19>;
	.reg .b64 	%rd<15>;
	.reg .b64 	%fd<2>;

	mov.u64 	%SPL, __local_depot25;
	cvta.local.u64 	%SP, %SPL;
	ld.param.u64 	%rd2, [check_system_stability_kernel_param_0];
	ld.param.u64 	%rd3, [check_system_stability_kernel_param_1];
	ld.param.u64 	%rd4, [check_system_stability_kernel_param_2];
	ld.param.u64 	%rd5, [check_system_stability_kernel_param_3];
	ld.param.u32 	%r10, [check_system_stability_kernel_param_4];
	ld.param.u32 	%r11, [check_system_stability_kernel_param_5];
	ld.param.f32 	%f7, [check_system_stability_kernel_param_6];
	ld.param.u32 	%r12, [check_system_stability_kernel_param_7];
	mov.u32 	%r1, %tid.x;
	setp.ge.s32 	%p1, %r1, %r10;
	mov.f32 	%f17, 0f00000000;
	@%p1 bra 	$L__BB25_3;
	mov.u32 	%r2, %ntid.x;
	cvta.to.global.u64 	%rd1, %rd2;
	mov.f32 	%f17, 0f00000000;
	mov.u32 	%r27, %r1;
$L__BB25_2:
	mul.wide.s32 	%rd6, %r27, 4;
	add.s64 	%rd7, %rd1, %rd6;
	ld.global.nc.f32 	%f10, [%rd7];
	add.f32 	%f17, %f17, %f10;
	add.s32 	%r27, %r27, %r2;
	setp.lt.s32 	%p2, %r27, %r10;
	@%p2 bra 	$L__BB25_2;
$L__BB25_3:
	shl.b32 	%r13, %r1, 2;
	mov.u32 	%r14, shared_ke;
	add.s32 	%r5, %r14, %r13;
	st.shared.f32 	[%r5], %f17;
	bar.sync 	0;
	mov.u32 	%r28, %ntid.x;
	setp.lt.u32 	%p3, %r28, 2;
	@%p3 bra 	$L__BB25_7;
$L__BB25_4:
	shr.u32 	%r8, %r28, 1;
	setp.ge.u32 	%p4, %r1, %r8;
	@%p4 bra 	$L__BB25_6;
	shl.b32 	%r15, %r8, 2;
	add.s32 	%r16, %r5, %r15;
	ld.shared.f32 	%f11, [%r16];
	ld.shared.f32 	%f12, [%r5];
	add.f32 	%f13, %f11, %f12;
	st.shared.f32 	[%r5], %f13;
$L__BB25_6:
	bar.sync 	0;
	setp.gt.u32 	%p5, %r28, 3;
	mov.u32 	%r28, %r8;
	@%p5 bra 	$L__BB25_4;
$L__BB25_7:
	setp.ne.s32 	%p6, %r1, 0;
	@%p6 bra 	$L__BB25_12;
	ld.shared.f32 	%f4, [shared_ke];
	cvta.to.global.u64 	%rd8, %rd3;
	ld.global.nc.u32 	%r9, [%rd8];
	cvta.to.global.u64 	%rd9, %rd5;
	st.global.f32 	[%rd9], %f4;
	setp.lt.s32 	%p7, %r9, 1;
	mov.f32 	%f18, 0f00000000;
	@%p7 bra 	$L__BB25_10;
	cvt.rn.f32.u32 	%f15, %r9;
	div.rn.f32 	%f18, %f4, %f15;
$L__BB25_10:
	setp.lt.f32 	%p8, %f18, %f7;
	mul.hi.s32 	%r17, %r11, 1374389535;
	shr.u32 	%r18, %r17, 31;
	shr.s32 	%r19, %r17, 5;
	add.s32 	%r20, %r19, %r18;
	max.s32 	%r21, %r20, 1;
	setp.lt.s32 	%p9, %r9, %r21;
	or.pred  	%p10, %p8, %p9;
	not.pred 	%p11, %p10;
	selp.u32 	%r22, 1, 0, %p10;
	cvta.to.global.u64 	%rd10, %rd4;
	st.global.u32 	[%rd10], %r22;
	mad.lo.s32 	%r23, %r12, -1775253149, 28633112;
	shf.l.wrap.b32 	%r24, %r23, %r23, 29;
	setp.gt.u32 	%p12, %r24, 7158278;
	or.pred  	%p13, %p12, %p11;
	@%p13 bra 	$L__BB25_12;
	add.u64 	%rd11, %SP, 0;
	add.u64 	%rd12, %SPL, 0;
	cvt.f64.f32 	%fd1, %f18;
	st.local.f64 	[%rd12], %fd1;
	st.local.v2.u32 	[%rd12+8], {%r9, %r11};
	mov.u64 	%rd13, $str;
	cvta.global.u64 	%rd14, %rd13;
	{ // callseq 0, 0
	.param .b64 param0;
	st.param.b64 	[param0], %rd14;
	.param .b64 param1;
	st.param.b64 	[param1], %rd11;
	.param .b32 retval0;
	call.uni (retval0), 
	vprintf, 
	(
	param0, 
	param1
	);
	ld.param.b32 	%r25, [retval0];
	} // callseq 0
$L__BB25_12:
	ret;

}
	// .globl	force_pass_with_stability_kernel
.visible .entry force_pass_with_stability_kernel(
	.param .u64 .ptr .align 1 force_pass_with_stability_kernel_param_0,
	.param .u64 .ptr .align 1 force_pass_with_stability_kernel_param_1,
	.param .u64 .ptr .align 1 force_pass_with_stability_kernel_param_2,
	.param .u64 .ptr .align 1 force_pass_with_stability_kernel_param_3,
	.param .u64 .ptr .align 1 force_pass_with_stability_kernel_param_4,
	.param .u64 .ptr .align 1 force_pass_with_stability_kernel_param_5,
	.param .u64 .ptr .align 1 force_pass_with_stability_kernel_param_6,
	.param .u64 .ptr .align 1 force_pass_with_stability_kernel_param_7,
	.param .u64 .ptr .align 1 force_pass_with_stability_kernel_param_8,
	.param .u64 .ptr .align 1 force_pass_with_stability_kernel_param_9,
	.param .u64 .ptr .align 1 force_pass_with_stability_kernel_param_10,
	.param .u64 .ptr .align 1 force_pass_with_stability_kernel_param_11,
	.param .u64 .ptr .align 1 force_pass_with_stability_kernel_param_12,
	.param .align 4 .b8 force_pass_with_stability_kernel_param_13[12],
	.param .u64 .ptr .align 1 force_pass_with_stability_kernel_param_14,
	.param .u64 .ptr .align 1 force_pass_with_stability_kernel_param_15,
	.param .u64 .ptr .align 1 force_pass_with_stability_kernel_param_16,
	.param .u32 force_pass_with_stability_kernel_param_17,
	.param .u64 .ptr .align 1 force_pass_with_stability_kernel_param_18,
	.param .u64 .ptr .align 1 force_pass_with_stability_kernel_param_19,
	.param .u32 force_pass_with_stability_kernel_param_20,
	.param .u64 .ptr .align 1 force_pass_with_stability_kernel_param_21
)
{
	.reg .pred 	%p<159>;
	.reg .b32 	%r<137>;
	.reg .b32 	%f<672>;
	.reg .b64 	%rd<176>;

	ld.param.u32 	%r76, [force_pass_with_stability_kernel_param_13+8];
	ld.param.u32 	%r75, [force_pass_with_stability_kernel_param_13+4];
	ld.param.u32 	%r74, [force_pass_with_stability_kernel_param_13];
	ld.param.u64 	%rd38, [force_pass_with_stability_kernel_param_0];
	ld.param.u64 	%rd39, [force_pass_with_stability_kernel_param_1];
	ld.param.u64 	%rd40, [force_pass_with_stability_kernel_param_2];
	ld.param.u64 	%rd28, [force_pass_with_stability_kernel_param_3];
	ld.param.u64 	%rd29, [force_pass_with_stability_kernel_param_4];
	ld.param.u64 	%rd30, [force_pass_with_stability_kernel_param_5];
	ld.param.u64 	%rd41, [force_pass_with_stability_kernel_param_6];
	ld.param.u64 	%rd42, [force_pass_with_stability_kernel_param_7];
	ld.param.u64 	%rd43, [force_pass_with_stability_kernel_param_8];
	ld.param.u64 	%rd31, [force_pass_with_stability_kernel_param_9];
	ld.param.u64 	%rd32, [force_pass_with_stability_kernel_param_10];
	ld.param.u64 	%rd44, [force_pass_with_stability_kernel_param_11];
	ld.param.u64 	%rd33, [force_pass_with_stability_kernel_param_12];
	ld.param.u64 	%rd45, [force_pass_with_stability_kernel_param_15];
	ld.param.u64 	%rd46, [force_pass_with_stability_kernel_param_16];
	ld.param.u32 	%r77, [force_pass_with_stability_kernel_param_17];
	ld.param.u64 	%rd35, [force_pass_with_stability_kernel_param_18];
	ld.param.u64 	%rd36, [force_pass_with_stability_kernel_param_19];
	ld.param.u32 	%r78, [force_pass_with_stability_kernel_param_20];
	ld.param.u64 	%rd37, [force_pass_with_stability_kernel_param_21];
	cvta.to.global.u64 	%rd1, %rd46;
	cvta.to.global.u64 	%rd2, %rd45;
	cvta.to.global.u64 	%rd3, %rd35;
	cvta.to.global.u64 	%rd4, %rd44;
	cvta.to.global.u64 	%rd5, %rd40;
	cvta.to.global.u64 	%rd6, %rd39;
	cvta.to.global.u64 	%rd7, %rd38;
	cvta.to.global.u64 	%rd8, %rd43;
	cvta.to.global.u64 	%rd9, %rd42;
	cvta.to.global.u64 	%rd10, %rd41;
	mov.u32 	%r79, %ctaid.x;
	mov.u32 	%r80, %ntid.x;
	mov.u32 	%r81, %tid.x;
	mad.lo.s32 	%r3, %r79, %r80, %r81;
	setp.ge.s32 	%p4, %r3, %r77;
	@%p4 bra 	$L__BB26_114;
	cvta.to.global.u64 	%rd47, %rd37;
	ld.global.nc.u32 	%r82, [%rd47];
	setp.eq.s32 	%p5, %r82, 0;
	@%p5 bra 	$L__BB26_3;
	mul.wide.s32 	%rd48, %r3, 4;
	add.s64 	%rd49, %rd10, %rd48;
	mov.b32 	%r83, 0;
	st.global.u32 	[%rd49], %r83;
	add.s64 	%rd50, %rd9, %rd48;
	st.global.u32 	[%rd50], %r83;
	add.s64 	%rd51, %rd8, %rd48;
	st.global.u32 	[%rd51], %r83;
	bra.uni 	$L__BB26_114;
$L__BB26_3:
	cvta.to.global.u64 	%rd52, %rd28;
	mul.wide.s32 	%rd53, %r3, 4;
	add.s64 	%rd54, %rd52, %rd53;
	ld.global.nc.f32 	%f293, [%rd54];
	cvta.to.global.u64 	%rd55, %rd29;
	add.s64 	%rd56, %rd55, %rd53;
	ld.global.nc.f32 	%f294, [%rd56];
	cvta.to.global.u64 	%rd57, %rd30;
	add.s64 	%rd58, %rd57, %rd53;
	ld.global.nc.f32 	%f295, [%rd58];
	mul.f32 	%f296, %f294, %f294;
	fma.rn.f32 	%f297, %f293, %f293, %f296;
	fma.rn.f32 	%f298, %f295, %f295, %f297;
	ld.const.f32 	%f299, [c_params+104];
	mul.f32 	%f300, %f299, %f299;
	setp.geu.f32 	%p6, %f298, %f300;
	@%p6 bra 	$L__BB26_5;
	add.s64 	%rd172, %rd10, %rd53;
	mov.b32 	%r117, 0;
	st.global.u32 	[%rd172], %r117;
	add.s64 	%rd173, %rd9, %rd53;
	st.global.u32 	[%rd173], %r117;
	add.s64 	%rd174, %rd8, %rd53;
	st.global.u32 	[%rd174], %r117;
	bra.uni 	$L__BB26_114;
$L__BB26_5:
	add.s64 	%rd60, %rd7, %rd53;
	ld.global.nc.f32 	%f1, [%rd60];
	add.s64 	%rd61, %rd6, %rd53;
	ld.global.nc.f32 	%f2, [%rd61];
	add.s64 	%rd62, %rd5, %rd53;
	ld.global.nc.f32 	%f3, [%rd62];
	ld.const.u32 	%r4, [c_params+52];
	and.b32  	%r84, %r4, 1;
	setp.eq.b32 	%p7, %r84, 1;
	not.pred 	%p8, %p7;
	mov.f32 	%f615, 0f00000000;
	mov.f32 	%f616, %f615;
	mov.f32 	%f617, %f615;
	@%p8 bra 	$L__BB26_49;
	cvta.to.global.u64 	%rd63, %rd33;
	mul.wide.s32 	%rd64, %r3, 4;
	add.s64 	%rd65, %rd63, %rd64;
	ld.global.nc.u32 	%r86, [%rd65];
	div.s32 	%r87, %r86, %r74;
	mul.lo.s32 	%r88, %r87, %r74;
	sub.s32 	%r5, %r86, %r88;
	rem.s32 	%r6, %r87, %r75;
	mul.lo.s32 	%r89, %r74, %r75;
	div.s32 	%r7, %r86, %r89;
	ld.const.f32 	%f303, [c_params+28];
	mul.f32 	%f4, %f303, %f303;
	ld.const.f32 	%f5, [c_params+24];
	ld.const.f32 	%f6, [c_params+32];
	ld.const.f32 	%f7, [c_params+40];
	add.s64 	%rd11, %rd4, 8;
	cvta.to.global.u64 	%rd12, %rd31;
	cvta.to.global.u64 	%rd13, %rd32;
	mov.f32 	%f617, 0f00000000;
	mov.b32 	%r118, -1;
	mov.f32 	%f616, %f617;
	mov.f32 	%f615, %f617;
$L__BB26_7:
	add.s32 	%r91, %r118, %r7;
	setp.gt.s32 	%p9, %r91, -1;
	setp.lt.s32 	%p10, %r91, %r76;
	and.pred  	%p1, %p9, %p10;
	mov.b32 	%r119, -1;
$L__BB26_8:
	add.s32 	%r93, %r119, %r6;
	setp.gt.s32 	%p11, %r93, -1;
	setp.lt.s32 	%p12, %r93, %r75;
	and.pred  	%p2, %p11, %p12;
	mad.lo.s32 	%r95, %r91, %r75, %r93;
	mul.lo.s32 	%r10, %r95, %r74;
	mov.b32 	%r120, -1;
$L__BB26_9:
	add.s32 	%r12, %r120, %r5;
	setp.gt.s32 	%p13, %r12, -1;
	setp.lt.s32 	%p14, %r12, %r74;
	and.pred  	%p15, %p13, %p14;
	and.pred  	%p16, %p15, %p2;
	and.pred  	%p17, %p16, %p1;
	not.pred 	%p18, %p17;
	@%p18 bra 	$L__BB26_46;
	add.s32 	%r96, %r12, %r10;
	mul.wide.s32 	%rd66, %r96, 4;
	add.s64 	%rd67, %rd12, %rd66;
	ld.global.nc.u32 	%r13, [%rd67];
	add.s64 	%rd68, %rd13, %rd66;
	ld.global.nc.u32 	%r14, [%rd68];
	setp.ge.s32 	%p19, %r13, %r14;
	@%p19 bra 	$L__BB26_46;
	sub.s32 	%r97, %r14, %r13;
	and.b32  	%r15, %r97, 3;
	setp.eq.s32 	%p20, %r15, 0;
	mov.u32 	%r121, %r13;
	@%p20 bra 	$L__BB26_27;
	mul.wide.s32 	%rd69, %r13, 4;
	add.s64 	%rd14, %rd4, %rd69;
	ld.global.nc.u32 	%r16, [%rd14];
	setp.eq.s32 	%p21, %r3, %r16;
	@%p21 bra 	$L__BB26_16;
	mul.wide.s32 	%rd70, %r16, 4;
	add.s64 	%rd71, %rd7, %rd70;
	ld.global.nc.f32 	%f305, [%rd71];
	add.s64 	%rd72, %rd6, %rd70;
	ld.global.nc.f32 	%f306, [%rd72];
	add.s64 	%rd73, %rd5, %rd70;
	ld.global.nc.f32 	%f307, [%rd73];
	sub.f32 	%f17, %f1, %f305;
	sub.f32 	%f18, %f2, %f306;
	sub.f32 	%f19, %f3, %f307;
	mul.f32 	%f308, %f19, %f19;
	fma.rn.f32 	%f309, %f18, %f18, %f308;
	fma.rn.f32 	%f20, %f17, %f17, %f309;
	setp.geu.f32 	%p22, %f20, %f4;
	setp.leu.f32 	%p23, %f20, 0f358637BD;
	or.pred  	%p24, %p22, %p23;
	@%p24 bra 	$L__BB26_16;
	sqrt.rn.f32 	%f310, %f20;
	add.f32 	%f311, %f20, %f6;
	div.rn.f32 	%f312, %f5, %f311;
	min.f32 	%f22, %f312, %f7;
	abs.f32 	%f313, %f22;
	setp.equ.f32 	%p25, %f313, 0f7F800000;
	abs.f32 	%f314, %f310;
	setp.equ.f32 	%p26, %f314, 0f7F800000;
	or.pred  	%p27, %p25, %p26;
	setp.leu.f32 	%p28, %f310, 0f00000000;
	or.pred  	%p29, %p27, %p28;
	@%p29 bra 	$L__BB26_16;
	div.rn.f32 	%f316, %f22, %f310;
	fma.rn.f32 	%f615, %f17, %f316, %f615;
	fma.rn.f32 	%f616, %f18, %f316, %f616;
	fma.rn.f32 	%f617, %f19, %f316, %f617;
$L__BB26_16:
	add.s32 	%r121, %r13, 1;
	setp.eq.s32 	%p30, %r15, 1;
	@%p30 bra 	$L__BB26_27;
	ld.global.nc.u32 	%r18, [%rd14+4];
	setp.eq.s32 	%p31, %r3, %r18;
	@%p31 bra 	$L__BB26_21;
	mul.wide.s32 	%rd74, %r18, 4;
	add.s64 	%rd75, %rd7, %rd74;
	ld.global.nc.f32 	%f317, [%rd75];
	add.s64 	%rd76, %rd6, %rd74;
	ld.global.nc.f32 	%f318, [%rd76];
	add.s64 	%rd77, %rd5, %rd74;
	ld.global.nc.f32 	%f319, [%rd77];
	sub.f32 	%f29, %f1, %f317;
	sub.f32 	%f30, %f2, %f318;
	sub.f32 	%f31, %f3, %f319;
	mul.f32 	%f320, %f31, %f31;
	fma.rn.f32 	%f321, %f30, %f30, %f320;
	fma.rn.f32 	%f32, %f29, %f29, %f321;
	setp.geu.f32 	%p32, %f32, %f4;
	setp.leu.f32 	%p33, %f32, 0f358637BD;
	or.pred  	%p34, %p32, %p33;
	@%p34 bra 	$L__BB26_21;
	sqrt.rn.f32 	%f322, %f32;
	add.f32 	%f323, %f32, %f6;
	div.rn.f32 	%f324, %f5, %f323;
	min.f32 	%f34, %f324, %f7;
	abs.f32 	%f325, %f34;
	setp.equ.f32 	%p35, %f325, 0f7F800000;
	abs.f32 	%f326, %f322;
	setp.equ.f32 	%p36, %f326, 0f7F800000;
	or.pred  	%p37, %p35, %p36;
	setp.leu.f32 	%p38, %f322, 0f00000000;
	or.pred  	%p39, %p37, %p38;
	@%p39 bra 	$L__BB26_21;
	div.rn.f32 	%f328, %f34, %f322;
	fma.rn.f32 	%f615, %f29, %f328, %f615;
	fma.rn.f32 	%f616, %f30, %f328, %f616;
	fma.rn.f32 	%f617, %f31, %f328, %f617;
$L__BB26_21:
	add.s32 	%r121, %r13, 2;
	setp.eq.s32 	%p40, %r15, 2;
	@%p40 bra 	$L__BB26_27;
	ld.global.nc.u32 	%r20, [%rd14+8];
	setp.eq.s32 	%p41, %r3, %r20;
	@%p41 bra 	$L__BB26_26;
	mul.wide.s32 	%rd78, %r20, 4;
	add.s64 	%rd79, %rd7, %rd78;
	ld.global.nc.f32 	%f329, [%rd79];
	add.s64 	%rd80, %rd6, %rd78;
	ld.global.nc.f32 	%f330, [%rd80];
	add.s64 	%rd81, %rd5, %rd78;
	ld.global.nc.f32 	%f331, [%rd81];
	sub.f32 	%f41, %f1, %f329;
	sub.f32 	%f42, %f2, %f330;
	sub.f32 	%f43, %f3, %f331;
	mul.f32 	%f332, %f43, %f43;
	fma.rn.f32 	%f333, %f42, %f42, %f332;
	fma.rn.f32 	%f44, %f41, %f41, %f333;
	setp.geu.f32 	%p42, %f44, %f4;
	setp.leu.f32 	%p43, %f44, 0f358637BD;
	or.pred  	%p44, %p42, %p43;
	@%p44 bra 	$L__BB26_26;
	sqrt.rn.f32 	%f334, %f44;
	add.f32 	%f335, %f44, %f6;
	div.rn.f32 	%f336, %f5, %f335;
	min.f32 	%f46, %f336, %f7;
	abs.f32 	%f337, %f46;
	setp.equ.f32 	%p45, %f337, 0f7F800000;
	abs.f32 	%f338, %f334;
	setp.equ.f32 	%p46, %f338, 0f7F800000;
	or.pred  	%p47, %p45, %p46;
	setp.leu.f32 	%p48, %f334, 0f00000000;
	or.pred  	%p49, %p47, %p48;
	@%p49 bra 	$L__BB26_26;
	div.rn.f32 	%f340, %f46, %f334;
	fma.rn.f32 	%f615, %f41, %f340, %f615;
	fma.rn.f32 	%f616, %f42, %f340, %f616;
	fma.rn.f32 	%f617, %f43, %f340, %f617;
$L__BB26_26:
	add.s32 	%r121, %r13, 3;
$L__BB26_27:
	sub.s32 	%r98, %r13, %r14;
	setp.gt.u32 	%p50, %r98, -4;
	@%p50 bra 	$L__BB26_46;
	sub.s32 	%r122, %r121, %r14;
$L__BB26_29:
	mul.wide.s32 	%rd82, %r121, 4;
	add.s64 	%rd15, %rd11, %rd82;
	ld.global.nc.u32 	%r26, [%rd15+-8];
	setp.eq.s32 	%p51, %r3, %r26;
	@%p51 bra 	$L__BB26_33;
	mul.wide.s32 	%rd83, %r26, 4;
	add.s64 	%rd84, %rd7, %rd83;
	ld.global.nc.f32 	%f341, [%rd84];
	add.s64 	%rd85, %rd6, %rd83;
	ld.global.nc.f32 	%f342, [%rd85];
	add.s64 	%rd86, %rd5, %rd83;
	ld.global.nc.f32 	%f343, [%rd86];
	sub.f32 	%f62, %f1, %f341;
	sub.f32 	%f63, %f2, %f342;
	sub.f32 	%f64, %f3, %f343;
	mul.f32 	%f344, %f64, %f64;
	fma.rn.f32 	%f345, %f63, %f63, %f344;
	fma.rn.f32 	%f65, %f62, %f62, %f345;
	setp.geu.f32 	%p52, %f65, %f4;
	setp.leu.f32 	%p53, %f65, 0f358637BD;
	or.pred  	%p54, %p52, %p53;
	@%p54 bra 	$L__BB26_33;
	sqrt.rn.f32 	%f346, %f65;
	add.f32 	%f347, %f65, %f6;
	div.rn.f32 	%f348, %f5, %f347;
	min.f32 	%f67, %f348, %f7;
	abs.f32 	%f349, %f67;
	setp.equ.f32 	%p55, %f349, 0f7F800000;
	abs.f32 	%f350, %f346;
	setp.equ.f32 	%p56, %f350, 0f7F800000;
	or.pred  	%p57, %p55, %p56;
	setp.leu.f32 	%p58, %f346, 0f00000000;
	or.pred  	%p59, %p57, %p58;
	@%p59 bra 	$L__BB26_33;
	div.rn.f32 	%f352, %f67, %f346;
	fma.rn.f32 	%f615, %f62, %f352, %f615;
	fma.rn.f32 	%f616, %f63, %f352, %f616;
	fma.rn.f32 	%f617, %f64, %f352, %f617;
$L__BB26_33:
	ld.global.nc.u32 	%r27, [%rd15+-4];
	setp.eq.s32 	%p60, %r3, %r27;
	@%p60 bra 	$L__BB26_37;
	mul.wide.s32 	%rd87, %r27, 4;
	add.s64 	%rd88, %rd7, %rd87;
	ld.global.nc.f32 	%f353, [%rd88];
	add.s64 	%rd89, %rd6, %rd87;
	ld.global.nc.f32 	%f354, [%rd89];
	add.s64 	%rd90, %rd5, %rd87;
	ld.global.nc.f32 	%f355, [%rd90];
	sub.f32 	%f74, %f1, %f353;
	sub.f32 	%f75, %f2, %f354;
	sub.f32 	%f76, %f3, %f355;
	mul.f32 	%f356, %f76, %f76;
	fma.rn.f32 	%f357, %f75, %f75, %f356;
	fma.rn.f32 	%f77, %f74, %f74, %f357;
	setp.geu.f32 	%p61, %f77, %f4;
	setp.leu.f32 	%p62, %f77, 0f358637BD;
	or.pred  	%p63, %p61, %p62;
	@%p63 bra 	$L__BB26_37;
	sqrt.rn.f32 	%f358, %f77;
	add.f32 	%f359, %f77, %f6;
	div.rn.f32 	%f360, %f5, %f359;
	min.f32 	%f79, %f360, %f7;
	abs.f32 	%f361, %f79;
	setp.equ.f32 	%p64, %f361, 0f7F800000;
	abs.f32 	%f362, %f358;
	setp.equ.f32 	%p65, %f362, 0f7F800000;
	or.pred  	%p66, %p64, %p65;
	setp.leu.f32 	%p67, %f358, 0f00000000;
	or.pred  	%p68, %p66, %p67;
	@%p68 bra 	$L__BB26_37;
	div.rn.f32 	%f364, %f79, %f358;
	fma.rn.f32 	%f615, %f74, %f364, %f615;
	fma.rn.f32 	%f616, %f75, %f364, %f616;
	fma.rn.f32 	%f617, %f76, %f364, %f617;
$L__BB26_37:
	ld.global.nc.u32 	%r28, [%rd15];
	setp.eq.s32 	%p69, %r3, %r28;
	@%p69 bra 	$L__BB26_41;
	mul.wide.s32 	%rd91, %r28, 4;
	add.s64 	%rd92, %rd7, %rd91;
	ld.global.nc.f32 	%f365, [%rd92];
	add.s64 	%rd93, %rd6, %rd91;
	ld.global.nc.f32 	%f366, [%rd93];
	add.s64 	%rd94, %rd5, %rd91;
	ld.global.nc.f32 	%f367, [%rd94];
	sub.f32 	%f86, %f1, %f365;
	sub.f32 	%f87, %f2, %f366;
	sub.f32 	%f88, %f3, %f367;
	mul.f32 	%f368, %f88, %f88;
	fma.rn.f32 	%f369, %f87, %f87, %f368;
	fma.rn.f32 	%f89, %f86, %f86, %f369;
	setp.geu.f32 	%p70, %f89, %f4;
	setp.leu.f32 	%p71, %f89, 0f358637BD;
	or.pred  	%p72, %p70, %p71;
	@%p72 bra 	$L__BB26_41;
	sqrt.rn.f32 	%f370, %f89;
	add.f32 	%f371, %f89, %f6;
	div.rn.f32 	%f372, %f5, %f371;
	min.f32 	%f91, %f372, %f7;
	abs.f32 	%f373, %f91;
	setp.equ.f32 	%p73, %f373, 0f7F800000;
	abs.f32 	%f374, %f370;
	setp.equ.f32 	%p74, %f374, 0f7F800000;
	or.pred  	%p75, %p73, %p74;
	setp.leu.f32 	%p76, %f370, 0f00000000;
	or.pred  	%p77, %p75, %p76;
	@%p77 bra 	$L__BB26_41;
	div.rn.f32 	%f376, %f91, %f370;
	fma.rn.f32 	%f615, %f86, %f376, %f615;
	fma.rn.f32 	%f616, %f87, %f376, %f616;
	fma.rn.f32 	%f617, %f88, %f376, %f617;
$L__BB26_41:
	ld.global.nc.u32 	%r29, [%rd15+4];
	setp.eq.s32 	%p78, %r3, %r29;
	@%p78 bra 	$L__BB26_45;
	mul.wide.s32 	%rd95, %r29, 4;
	add.s64 	%rd96, %rd7, %rd95;
	ld.global.nc.f32 	%f377, [%rd96];
	add.s64 	%rd97, %rd6, %rd95;
	ld.global.nc.f32 	%f378, [%rd97];
	add.s64 	%rd98, %rd5, %rd95;
	ld.global.nc.f32 	%f379, [%rd98];
	sub.f32 	%f98, %f1, %f377;
	sub.f32 	%f99, %f2, %f378;
	sub.f32 	%f100, %f3, %f379;
	mul.f32 	%f380, %f100, %f100;
	fma.rn.f32 	%f381, %f99, %f99, %f380;
	fma.rn.f32 	%f101, %f98, %f98, %f381;
	setp.geu.f32 	%p79, %f101, %f4;
	setp.leu.f32 	%p80, %f101, 0f358637BD;
	or.pred  	%p81, %p79, %p80;
	@%p81 bra 	$L__BB26_45;
	sqrt.rn.f32 	%f382, %f101;
	add.f32 	%f383, %f101, %f6;
	div.rn.f32 	%f384, %f5, %f383;
	min.f32 	%f103, %f384, %f7;
	abs.f32 	%f385, %f103;
	setp.equ.f32 	%p82, %f385, 0f7F800000;
	abs.f32 	%f386, %f382;
	setp.equ.f32 	%p83, %f386, 0f7F800000;
	or.pred  	%p84, %p82, %p83;
	setp.leu.f32 	%p85, %f382, 0f00000000;
	or.pred  	%p86, %p84, %p85;
	@%p86 bra 	$L__BB26_45;
	div.rn.f32 	%f388, %f103, %f382;
	fma.rn.f32 	%f615, %f98, %f388, %f615;
	fma.rn.f32 	%f616, %f99, %f388, %f616;
	fma.rn.f32 	%f617, %f100, %f388, %f617;
$L__BB26_45:
	add.s32 	%r121, %r121, 4;
	add.s32 	%r122, %r122, 4;
	setp.ne.s32 	%p87, %r122, 0;
	@%p87 bra 	$L__BB26_29;
$L__BB26_46:
	add.s32 	%r120, %r120, 1;
	setp.ne.s32 	%p88, %r120, 2;
	@%p88 bra 	$L__BB26_9;
	add.s32 	%r119, %r119, 1;
	setp.ne.s32 	%p89, %r119, 2;
	@%p89 bra 	$L__BB26_8;
	add.s32 	%r118, %r118, 1;
	setp.ne.s32 	%p90, %r118, 2;
	@%p90 bra 	$L__BB26_7;
$L__BB26_49:
	and.b32  	%r99, %r4, 2;
	setp.eq.s32 	%p91, %r99, 0;
	@%p91 bra 	$L__BB26_96;
	ld.param.u64 	%rd175, [force_pass_with_stability_kernel_param_14];
	cvta.to.global.u64 	%rd99, %rd175;
	mul.wide.s32 	%rd100, %r3, 4;
	add.s64 	%rd101, %rd99, %rd100;
	ld.global.nc.u32 	%r35, [%rd101];
	ld.global.nc.u32 	%r36, [%rd101+4];
	setp.ne.s64 	%p92, %rd35, 0;
	shr.u32 	%r100, %r4, 6;
	and.b32  	%r101, %r100, 1;
	setp.eq.b32 	%p93, %r101, 1;
	and.pred  	%p3, %p92, %p93;
	mov.f32 	%f597, 0f00000000;
	not.pred 	%p94, %p3;
	@%p94 bra 	$L__BB26_52;
	add.s64 	%rd103, %rd3, %rd100;
	ld.global.nc.f32 	%f597, [%rd103];
$L__BB26_52:
	setp.ge.s32 	%p95, %r35, %r36;
	@%p95 bra 	$L__BB26_96;
	ld.const.f32 	%f118, [c_params+20];
	abs.f32 	%f119, %f597;
	ld.const.f32 	%f120, [c_params+132];
	ld.const.f32 	%f121, [c_params+84];
	ld.const.f32 	%f122, [c_params+16];
	@%p94 bra 	$L__BB26_80;
	sub.s32 	%r109, %r36, %r35;
	and.b32  	%r37, %r109, 3;
	setp.eq.s32 	%p106, %r37, 0;
	mov.u32 	%r126, %r35;
	@%p106 bra 	$L__BB26_61;
	neg.s32 	%r124, %r37;
	mov.u32 	%r126, %r35;
$L__BB26_56:
	.pragma "nounroll";
	mul.wide.s32 	%rd16, %r126, 4;
	add.s64 	%rd127, %rd2, %rd16;
	ld.global.nc.u32 	%r41, [%rd127];
	mul.wide.s32 	%rd128, %r41, 4;
	add.s64 	%rd129, %rd7, %rd128;
	ld.global.nc.f32 	%f447, [%rd129];
	add.s64 	%rd130, %rd6, %rd128;
	ld.global.nc.f32 	%f448, [%rd130];
	add.s64 	%rd131, %rd5, %rd128;
	ld.global.nc.f32 	%f449, [%rd131];
	sub.f32 	%f126, %f447, %f1;
	sub.f32 	%f127, %f448, %f2;
	sub.f32 	%f128, %f449, %f3;
	mul.f32 	%f450, %f128, %f128;
	fma.rn.f32 	%f451, %f127, %f127, %f450;
	fma.rn.f32 	%f452, %f126, %f126, %f451;
	sqrt.rn.f32 	%f129, %f452;
	setp.leu.f32 	%p107, %f129, 0f358637BD;
	@%p107 bra 	$L__BB26_60;
	setp.equ.f32 	%p108, %f119, 0f7F800000;
	mul.wide.s32 	%rd132, %r41, 4;
	add.s64 	%rd133, %rd3, %rd132;
	ld.global.nc.f32 	%f130, [%rd133];
	abs.f32 	%f453, %f130;
	setp.equ.f32 	%p109, %f453, 0f7F800000;
	or.pred  	%p110, %p108, %p109;
	mov.f32 	%f601, %f118;
	@%p110 bra 	$L__BB26_59;
	sub.f32 	%f455, %f597, %f130;
	abs.f32 	%f456, %f455;
	min.f32 	%f457, %f456, %f120;
	fma.rn.f32 	%f601, %f457, %f121, %f118;
$L__BB26_59:
	sub.f32 	%f458, %f129, %f601;
	mul.f32 	%f459, %f122, %f458;
	add.s64 	%rd134, %rd1, %rd16;
	ld.global.nc.f32 	%f460, [%rd134];
	mul.f32 	%f461, %f459, %f460;
	div.rn.f32 	%f462, %f461, %f129;
	fma.rn.f32 	%f615, %f126, %f462, %f615;
	fma.rn.f32 	%f616, %f127, %f462, %f616;
	fma.rn.f32 	%f617, %f128, %f462, %f617;
$L__BB26_60:
	add.s32 	%r126, %r126, 1;
	add.s32 	%r124, %r124, 1;
	setp.ne.s32 	%p111, %r124, 0;
	@%p111 bra 	$L__BB26_56;
$L__BB26_61:
	sub.s32 	%r110, %r35, %r36;
	setp.gt.u32 	%p112, %r110, -4;
	@%p112 bra 	$L__BB26_96;
	sub.s32 	%r127, %r126, %r36;
	add.s64 	%rd17, %rd2, 8;
	add.s64 	%rd18, %rd1, 8;
$L__BB26_63:
	mul.wide.s32 	%rd135, %r126, 4;
	add.s64 	%rd19, %rd17, %rd135;
	add.s64 	%rd20, %rd18, %rd135;
	ld.global.nc.u32 	%r48, [%rd19+-8];
	mul.wide.s32 	%rd136, %r48, 4;
	add.s64 	%rd137, %rd7, %rd136;
	ld.global.nc.f32 	%f463, [%rd137];
	add.s64 	%rd138, %rd6, %rd136;
	ld.global.nc.f32 	%f464, [%rd138];
	add.s64 	%rd139, %rd5, %rd136;
	ld.global.nc.f32 	%f465, [%rd139];
	sub.f32 	%f148, %f463, %f1;
	sub.f32 	%f149, %f464, %f2;
	sub.f32 	%f150, %f465, %f3;
	mul.f32 	%f466, %f150, %f150;
	fma.rn.f32 	%f467, %f149, %f149, %f466;
	fma.rn.f32 	%f468, %f148, %f148, %f467;
	sqrt.rn.f32 	%f151, %f468;
	setp.leu.f32 	%p113, %f151, 0f358637BD;
	@%p113 bra 	$L__BB26_67;
	setp.equ.f32 	%p114, %f119, 0f7F800000;
	mul.wide.s32 	%rd140, %r48, 4;
	add.s64 	%rd141, %rd3, %rd140;
	ld.global.nc.f32 	%f152, [%rd141];
	abs.f32 	%f469, %f152;
	setp.equ.f32 	%p115, %f469, 0f7F800000;
	or.pred  	%p116, %p114, %p115;
	mov.f32 	%f614, %f118;
	@%p116 bra 	$L__BB26_66;
	sub.f32 	%f471, %f597, %f152;
	abs.f32 	%f472, %f471;
	min.f32 	%f473, %f472, %f120;
	fma.rn.f32 	%f614, %f473, %f121, %f118;
$L__BB26_66:
	sub.f32 	%f474, %f151, %f614;
	mul.f32 	%f475, %f122, %f474;
	ld.global.nc.f32 	%f476, [%rd20+-8];
	mul.f32 	%f477, %f475, %f476;
	div.rn.f32 	%f478, %f477, %f151;
	fma.rn.f32 	%f615, %f148, %f478, %f615;
	fma.rn.f32 	%f616, %f149, %f478, %f616;
	fma.rn.f32 	%f617, %f150, %f478, %f617;
$L__BB26_67:
	ld.global.nc.u32 	%r49, [%rd19+-4];
	mul.wide.s32 	%rd142, %r49, 4;
	add.s64 	%rd143, %rd7, %rd142;
	ld.global.nc.f32 	%f479, [%rd143];
	add.s64 	%rd144, %rd6, %rd142;
	ld.global.nc.f32 	%f480, [%rd144];
	add.s64 	%rd145, %rd5, %rd142;
	ld.global.nc.f32 	%f481, [%rd145];
	sub.f32 	%f161, %f479, %f1;
	sub.f32 	%f162, %f480, %f2;
	sub.f32 	%f163, %f481, %f3;
	mul.f32 	%f482, %f163, %f163;
	fma.rn.f32 	%f483, %f162, %f162, %f482;
	fma.rn.f32 	%f484, %f161, %f161, %f483;
	sqrt.rn.f32 	%f164, %f484;
	setp.leu.f32 	%p117, %f164, 0f358637BD;
	@%p117 bra 	$L__BB26_71;
	setp.equ.f32 	%p118, %f119, 0f7F800000;
	mul.wide.s32 	%rd146, %r49, 4;
	add.s64 	%rd147, %rd3, %rd146;
	ld.global.nc.f32 	%f165, [%rd147];
	abs.f32 	%f485, %f165;
	setp.equ.f32 	%p119, %f485, 0f7F800000;
	or.pred  	%p120, %p118, %p119;
	mov.f32 	%f618, %f118;
	@%p120 bra 	$L__BB26_70;
	sub.f32 	%f487, %f597, %f165;
	abs.f32 	%f488, %f487;
	min.f32 	%f489, %f488, %f120;
	fma.rn.f32 	%f618, %f489, %f121, %f118;
$L__BB26_70:
	sub.f32 	%f490, %f164, %f618;
	mul.f32 	%f491, %f122, %f490;
	ld.global.nc.f32 	%f492, [%rd20+-4];
	mul.f32 	%f493, %f491, %f492;
	div.rn.f32 	%f494, %f493, %f164;
	fma.rn.f32 	%f615, %f161, %f494, %f615;
	fma.rn.f32 	%f616, %f162, %f494, %f616;
	fma.rn.f32 	%f617, %f163, %f494, %f617;
$L__BB26_71:
	ld.global.nc.u32 	%r50, [%rd19];
	mul.wide.s32 	%rd148, %r50, 4;
	add.s64 	%rd149, %rd7, %rd148;
	ld.global.nc.f32 	%f495, [%rd149];
	add.s64 	%rd150, %rd6, %rd148;
	ld.global.nc.f32 	%f496, [%rd150];
	add.s64 	%rd151, %rd5, %rd148;
	ld.global.nc.f32 	%f497, [%rd151];
	sub.f32 	%f174, %f495, %f1;
	sub.f32 	%f175, %f496, %f2;
	sub.f32 	%f176, %f497, %f3;
	mul.f32 	%f498, %f176, %f176;
	fma.rn.f32 	%f499, %f175, %f175, %f498;
	fma.rn.f32 	%f500, %f174, %f174, %f499;
	sqrt.rn.f32 	%f177, %f500;
	setp.leu.f32 	%p121, %f177, 0f358637BD;
	@%p121 bra 	$L__BB26_75;
	setp.equ.f32 	%p122, %f119, 0f7F800000;
	mul.wide.s32 	%rd152, %r50, 4;
	add.s64 	%rd153, %rd3, %rd152;
	ld.global.nc.f32 	%f178, [%rd153];
	abs.f32 	%f501, %f178;
	setp.equ.f32 	%p123, %f501, 0f7F800000;
	or.pred  	%p124, %p122, %p123;
	mov.f32 	%f622, %f118;
	@%p124 bra 	$L__BB26_74;
	sub.f32 	%f503, %f597, %f178;
	abs.f32 	%f504, %f503;
	min.f32 	%f505, %f504, %f120;
	fma.rn.f32 	%f622, %f505, %f121, %f118;
$L__BB26_74:
	sub.f32 	%f506, %f177, %f622;
	mul.f32 	%f507, %f122, %f506;
	ld.global.nc.f32 	%f508, [%rd20];
	mul.f32 	%f509, %f507, %f508;
	div.rn.f32 	%f510, %f509, %f177;
	fma.rn.f32 	%f615, %f174, %f510, %f615;
	fma.rn.f32 	%f616, %f175, %f510, %f616;
	fma.rn.f32 	%f617, %f176, %f510, %f617;
$L__BB26_75:
	ld.global.nc.u32 	%r51, [%rd19+4];
	mul.wide.s32 	%rd154, %r51, 4;
	add.s64 	%rd155, %rd7, %rd154;
	ld.global.nc.f32 	%f511, [%rd155];
	add.s64 	%rd156, %rd6, %rd154;
	ld.global.nc.f32 	%f512, [%rd156];
	add.s64 	%rd157, %rd5, %rd154;
	ld.global.nc.f32 	%f513, [%rd157];
	sub.f32 	%f187, %f511, %f1;
	sub.f32 	%f188, %f512, %f2;
	sub.f32 	%f189, %f513, %f3;
	mul.f32 	%f514, %f189, %f189;
	fma.rn.f32 	%f515, %f188, %f188, %f514;
	fma.rn.f32 	%f516, %f187, %f187, %f515;
	sqrt.rn.f32 	%f190, %f516;
	setp.leu.f32 	%p125, %f190, 0f358637BD;
	@%p125 bra 	$L__BB26_79;
	setp.equ.f32 	%p126, %f119, 0f7F800000;
	mul.wide.s32 	%rd158, %r51, 4;
	add.s64 	%rd159, %rd3, %rd158;
	ld.global.nc.f32 	%f191, [%rd159];
	abs.f32 	%f517, %f191;
	setp.equ.f32 	%p127, %f517, 0f7F800000;
	or.pred  	%p128, %p126, %p127;
	mov.f32 	%f626, %f118;
	@%p128 bra 	$L__BB26_78;
	sub.f32 	%f519, %f597, %f191;
	abs.f32 	%f520, %f519;
	min.f32 	%f521, %f520, %f120;
	fma.rn.f32 	%f626, %f521, %f121, %f118;
$L__BB26_78:
	sub.f32 	%f522, %f190, %f626;
	mul.f32 	%f523, %f122, %f522;
	ld.global.nc.f32 	%f524, [%rd20+4];
	mul.f32 	%f525, %f523, %f524;
	div.rn.f32 	%f526, %f525, %f190;
	fma.rn.f32 	%f615, %f187, %f526, %f615;
	fma.rn.f32 	%f616, %f188, %f526, %f616;
	fma.rn.f32 	%f617, %f189, %f526, %f617;
$L__BB26_79:
	add.s32 	%r126, %r126, 4;
	add.s32 	%r127, %r127, 4;
	setp.eq.s32 	%p129, %r127, 0;
	@%p129 bra 	$L__BB26_96;
	bra.uni 	$L__BB26_63;
$L__BB26_80:
	sub.s32 	%r102, %r36, %r35;
	and.b32  	%r54, %r102, 3;
	setp.eq.s32 	%p97, %r54, 0;
	mov.u32 	%r131, %r35;
	@%p97 bra 	$L__BB26_85;
	neg.s32 	%r129, %r54;
	mov.u32 	%r131, %r35;
$L__BB26_82:
	.pragma "nounroll";
	mul.wide.s32 	%rd21, %r131, 4;
	add.s64 	%rd104, %rd2, %rd21;
	ld.global.nc.u32 	%r103, [%rd104];
	mul.wide.s32 	%rd105, %r103, 4;
	add.s64 	%rd106, %rd7, %rd105;
	ld.global.nc.f32 	%f391, [%rd106];
	add.s64 	%rd107, %rd6, %rd105;
	ld.global.nc.f32 	%f392, [%rd107];
	add.s64 	%rd108, %rd5, %rd105;
	ld.global.nc.f32 	%f393, [%rd108];
	sub.f32 	%f203, %f391, %f1;
	sub.f32 	%f204, %f392, %f2;
	sub.f32 	%f205, %f393, %f3;
	mul.f32 	%f394, %f205, %f205;
	fma.rn.f32 	%f395, %f204, %f204, %f394;
	fma.rn.f32 	%f396, %f203, %f203, %f395;
	sqrt.rn.f32 	%f206, %f396;
	setp.leu.f32 	%p98, %f206, 0f358637BD;
	@%p98 bra 	$L__BB26_84;
	sub.f32 	%f397, %f206, %f118;
	mul.f32 	%f398, %f122, %f397;
	add.s64 	%rd109, %rd1, %rd21;
	ld.global.nc.f32 	%f399, [%rd109];
	mul.f32 	%f400, %f398, %f399;
	div.rn.f32 	%f401, %f400, %f206;
	fma.rn.f32 	%f615, %f203, %f401, %f615;
	fma.rn.f32 	%f616, %f204, %f401, %f616;
	fma.rn.f32 	%f617, %f205, %f401, %f617;
$L__BB26_84:
	add.s32 	%r131, %r131, 1;
	add.s32 	%r129, %r129, 1;
	setp.ne.s32 	%p99, %r129, 0;
	@%p99 bra 	$L__BB26_82;
$L__BB26_85:
	sub.s32 	%r104, %r35, %r36;
	setp.gt.u32 	%p100, %r104, -4;
	@%p100 bra 	$L__BB26_96;
	sub.s32 	%r132, %r131, %r36;
	add.s64 	%rd22, %rd2, 8;
	add.s64 	%rd23, %rd1, 8;
$L__BB26_87:
	mul.wide.s32 	%rd110, %r131, 4;
	add.s64 	%rd24, %rd22, %rd110;
	add.s64 	%rd25, %rd23, %rd110;
	ld.global.nc.u32 	%r105, [%rd24+-8];
	mul.wide.s32 	%rd111, %r105, 4;
	add.s64 	%rd112, %rd7, %rd111;
	ld.global.nc.f32 	%f402, [%rd112];
	add.s64 	%rd113, %rd6, %rd111;
	ld.global.nc.f32 	%f403, [%rd113];
	add.s64 	%rd114, %rd5, %rd111;
	ld.global.nc.f32 	%f404, [%rd114];
	sub.f32 	%f222, %f402, %f1;
	sub.f32 	%f223, %f403, %f2;
	sub.f32 	%f224, %f404, %f3;
	mul.f32 	%f405, %f224, %f224;
	fma.rn.f32 	%f406, %f223, %f223, %f405;
	fma.rn.f32 	%f407, %f222, %f222, %f406;
	sqrt.rn.f32 	%f225, %f407;
	setp.leu.f32 	%p101, %f225, 0f358637BD;
	@%p101 bra 	$L__BB26_89;
	sub.f32 	%f408, %f225, %f118;
	mul.f32 	%f409, %f122, %f408;
	ld.global.nc.f32 	%f410, [%rd25+-8];
	mul.f32 	%f411, %f409, %f410;
	div.rn.f32 	%f412, %f411, %f225;
	fma.rn.f32 	%f615, %f222, %f412, %f615;
	fma.rn.f32 	%f616, %f223, %f412, %f616;
	fma.rn.f32 	%f617, %f224, %f412, %f617;
$L__BB26_89:
	ld.global.nc.u32 	%r106, [%rd24+-4];
	mul.wide.s32 	%rd115, %r106, 4;
	add.s64 	%rd116, %rd7, %rd115;
	ld.global.nc.f32 	%f413, [%rd116];
	add.s64 	%rd117, %rd6, %rd115;
	ld.global.nc.f32 	%f414, [%rd117];
	add.s64 	%rd118, %rd5, %rd115;
	ld.global.nc.f32 	%f415, [%rd118];
	sub.f32 	%f232, %f413, %f1;
	sub.f32 	%f233, %f414, %f2;
	sub.f32 	%f234, %f415, %f3;
	mul.f32 	%f416, %f234, %f234;
	fma.rn.f32 	%f417, %f233, %f233, %f416;
	fma.rn.f32 	%f418, %f232, %f232, %f417;
	sqrt.rn.f32 	%f235, %f418;
	setp.leu.f32 	%p102, %f235, 0f358637BD;
	@%p102 bra 	$L__BB26_91;
	sub.f32 	%f419, %f235, %f118;
	mul.f32 	%f420, %f122, %f419;
	ld.global.nc.f32 	%f421, [%rd25+-4];
	mul.f32 	%f422, %f420, %f421;
	div.rn.f32 	%f423, %f422, %f235;
	fma.rn.f32 	%f615, %f232, %f423, %f615;
	fma.rn.f32 	%f616, %f233, %f423, %f616;
	fma.rn.f32 	%f617, %f234, %f423, %f617;
$L__BB26_91:
	ld.global.nc.u32 	%r107, [%rd24];
	mul.wide.s32 	%rd119, %r107, 4;
	add.s64 	%rd120, %rd7, %rd119;
	ld.global.nc.f32 	%f424, [%rd120];
	add.s64 	%rd121, %rd6, %rd119;
	ld.global.nc.f32 	%f425, [%rd121];
	add.s64 	%rd122, %rd5, %rd119;
	ld.global.nc.f32 	%f426, [%rd122];
	sub.f32 	%f242, %f424, %f1;
	sub.f32 	%f243, %f425, %f2;
	sub.f32 	%f244, %f426, %f3;
	mul.f32 	%f427, %f244, %f244;
	fma.rn.f32 	%f428, %f243, %f243, %f427;
	fma.rn.f32 	%f429, %f242, %f242, %f428;
	sqrt.rn.f32 	%f245, %f429;
	setp.leu.f32 	%p103, %f245, 0f358637BD;
	@%p103 bra 	$L__BB26_93;
	sub.f32 	%f430, %f245, %f118;
	mul.f32 	%f431, %f122, %f430;
	ld.global.nc.f32 	%f432, [%rd25];
	mul.f32 	%f433, %f431, %f432;
	div.rn.f32 	%f434, %f433, %f245;
	fma.rn.f32 	%f615, %f242, %f434, %f615;
	fma.rn.f32 	%f616, %f243, %f434, %f616;
	fma.rn.f32 	%f617, %f244, %f434, %f617;
$L__BB26_93:
	ld.global.nc.u32 	%r108, [%rd24+4];
	mul.wide.s32 	%rd123, %r108, 4;
	add.s64 	%rd124, %rd7, %rd123;
	ld.global.nc.f32 	%f435, [%rd124];
	add.s64 	%rd125, %rd6, %rd123;
	ld.global.nc.f32 	%f436, [%rd125];
	add.s64 	%rd126, %rd5, %rd123;
	ld.global.nc.f32 	%f437, [%rd126];
	sub.f32 	%f252, %f435, %f1;
	sub.f32 	%f253, %f436, %f2;
	sub.f32 	%f254, %f437, %f3;
	mul.f32 	%f438, %f254, %f254;
	fma.rn.f32 	%f439, %f253, %f253, %f438;
	fma.rn.f32 	%f440, %f252, %f252, %f439;
	sqrt.rn.f32 	%f255, %f440;
	setp.leu.f32 	%p104, %f255, 0f358637BD;
	@%p104 bra 	$L__BB26_95;
	sub.f32 	%f441, %f255, %f118;
	mul.f32 	%f442, %f122, %f441;
	ld.global.nc.f32 	%f443, [%rd25+4];
	mul.f32 	%f444, %f442, %f443;
	div.rn.f32 	%f445, %f444, %f255;
	fma.rn.f32 	%f615, %f252, %f445, %f615;
	fma.rn.f32 	%f616, %f253, %f445, %f616;
	fma.rn.f32 	%f617, %f254, %f445, %f617;
$L__BB26_95:
	add.s32 	%r131, %r131, 4;
	add.s32 	%r132, %r132, 4;
	setp.ne.s32 	%p105, %r132, 0;
	@%p105 bra 	$L__BB26_87;
$L__BB26_96:
	and.b32  	%r111, %r4, 4;
	setp.eq.s32 	%p130, %r111, 0;
	@%p130 bra 	$L__BB26_98;
	ld.const.f32 	%f527, [c_params+36];
	mul.f32 	%f528, %f1, %f527;
	mul.f32 	%f529, %f2, %f527;
	mul.f32 	%f530, %f3, %f527;
	sub.f32 	%f615, %f615, %f528;
	sub.f32 	%f616, %f616, %f529;
	sub.f32 	%f617, %f617, %f530;
$L__BB26_98:
	and.b32  	%r112, %r4, 16;
	setp.eq.s32 	%p131, %r112, 0;
	setp.eq.s64 	%p132, %rd36, 0;
	or.pred  	%p133, %p132, %p131;
	setp.lt.s32 	%p134, %r78, 1;
	or.pred  	%p135, %p133, %p134;
	@%p135 bra 	$L__BB26_113;
	ld.const.f32 	%f271, [c_params+96];
	neg.f32 	%f272, %f271;
	cvta.to.global.u64 	%rd26, %rd36;
	mov.b32 	%r134, 0;
$L__BB26_100:
	mul.wide.u32 	%rd160, %r134, 64;
	add.s64 	%rd27, %rd26, %rd160;
	ld.global.nc.u32 	%r67, [%rd27+4];
	setp.lt.s32 	%p136, %r67, 1;
	@%p136 bra 	$L__BB26_112;
	mov.b32 	%r135, 0;
$L__BB26_102:
	mul.wide.u32 	%rd161, %r135, 4;
	add.s64 	%rd162, %rd27, %rd161;
	ld.global.nc.u32 	%r115, [%rd162+8];
	setp.eq.s32 	%p137, %r115, %r3;
	@%p137 bra 	$L__BB26_104;
	add.s32 	%r69, %r135, 1;
	setp.ge.u32 	%p138, %r69, %r67;
	setp.gt.u32 	%p139, %r135, 2;
	or.pred  	%p140, %p138, %p139;
	mov.u32 	%r135, %r69;
	@%p140 bra 	$L__BB26_112;
	bra.uni 	$L__BB26_102;
$L__BB26_104:
	ld.global.nc.u32 	%r116, [%rd27];
	setp.ne.s32 	%p141, %r116, 0;
	setp.eq.s32 	%p142, %r67, 1;
	or.pred  	%p143, %p141, %p142;
	@%p143 bra 	$L__BB26_112;
	setp.ne.s32 	%p144, %r135, 0;
	@%p144 bra 	$L__BB26_107;
	ld.global.nc.u32 	%r136, [%rd27+12];
	bra.uni 	$L__BB26_108;
$L__BB26_107:
	ld.global.nc.u32 	%r136, [%rd27+8];
$L__BB26_108:
	setp.lt.s32 	%p145, %r136, 0;
	setp.ge.s32 	%p146, %r136, %r77;
	or.pred  	%p147, %p145, %p146;
	@%p147 bra 	$L__BB26_112;
	mul.wide.u32 	%rd163, %r136, 4;
	add.s64 	%rd164, %rd7, %rd163;
	ld.global.nc.f32 	%f531, [%rd164];
	add.s64 	%rd165, %rd6, %rd163;
	ld.global.nc.f32 	%f532, [%rd165];
	add.s64 	%rd166, %rd5, %rd163;
	ld.global.nc.f32 	%f533, [%rd166];
	sub.f32 	%f276, %f1, %f531;
	sub.f32 	%f277, %f2, %f532;
	sub.f32 	%f278, %f3, %f533;
	mul.f32 	%f534, %f278, %f278;
	fma.rn.f32 	%f535, %f277, %f277, %f534;
	fma.rn.f32 	%f536, %f276, %f276, %f535;
	sqrt.rn.f32 	%f279, %f536;
	ld.global.nc.f32 	%f537, [%rd27+24];
	setp.leu.f32 	%p148, %f279, 0f358637BD;
	abs.f32 	%f538, %f279;
	setp.equ.f32 	%p149, %f538, 0f7F800000;
	setp.leu.f32 	%p150, %f537, 0f00000000;
	or.pred  	%p151, %p148, %p150;
	or.pred  	%p152, %p151, %p149;
	@%p152 bra 	$L__BB26_112;
	sub.f32 	%f540, %f279, %f537;
	ld.global.nc.f32 	%f541, [%rd27+56];
	neg.f32 	%f542, %f541;
	mul.f32 	%f543, %f540, %f542;
	min.f32 	%f544, %f271, %f543;
	max.f32 	%f545, %f272, %f544;
	div.rn.f32 	%f546, %f545, %f279;
	mul.f32 	%f281, %f276, %f546;
	mul.f32 	%f282, %f277, %f546;
	mul.f32 	%f283, %f278, %f546;
	abs.f32 	%f547, %f281;
	setp.equ.f32 	%p153, %f547, 0f7F800000;
	abs.f32 	%f548, %f282;
	setp.equ.f32 	%p154, %f548, 0f7F800000;
	or.pred  	%p155, %p153, %p154;
	abs.f32 	%f550, %f283;
	setp.equ.f32 	%p156, %f550, 0f7F800000;
	or.pred  	%p157, %p155, %p156;
	@%p157 bra 	$L__BB26_112;
	add.f32 	%f615, %f615, %f281;
	add.f32 	%f616, %f616, %f282;
	add.f32 	%f617, %f617, %f283;
$L__BB26_112:
	add.s32 	%r134, %r134, 1;
	setp.ne.s32 	%p158, %r134, %r78;
	@%p158 bra 	$L__BB26_100;
$L__BB26_113:
	mul.wide.s32 	%rd167, %r3, 4;
	add.s64 	%rd168, %rd10, %rd167;
	st.global.f32 	[%rd168], %f615;
	add.s64 	%rd169, %rd9, %rd167;
	st.global.f32 	[%rd169], %f616;
	add.s64 	%rd170, %rd8, %rd167;
	st.global.f32 	[%rd170], %f617;
$L__BB26_114:
	ret;

}
	// .globl	_ZN3cub18CUB_300001_SM_10006detail11EmptyKernelIvEEvv
.visible .entry _ZN3cub18CUB_300001_SM_10006detail11EmptyKernelIvEEvv()
{


	ret;

}
	// .globl	_ZN3cub18CUB_300001_SM_10006detail4scan20DeviceScanInitKernelINS0_13ScanTileStateIiLb1EEEEEvT_i
.visible .entry _ZN3cub18CUB_300001_SM_10006detail4scan20DeviceScanInitKernelINS0_13ScanTileStateIiLb1EEEEEvT_i(
	.param .align 8 .b8 _ZN3cub18CUB_300001_SM_10006detail4scan20DeviceScanInitKernelINS0_13ScanTileStateIiLb1EEEEEvT_i_param_0[8],
	.param .u32 _ZN3cub18CUB_300001_SM_10006detail4scan20DeviceScanInitKernelINS0_13ScanTileStateIiLb1EEEEEvT_i_param_1
)
{
	.reg .pred 	%p<5>;
	.reg .b32 	%r<10>;
	.reg .b64 	%rd<7>;

	ld.param.u64 	%rd2, [_ZN3cub18CUB_300001_SM_10006detail4scan20DeviceScanInitKernelINS0_13ScanTileStateIiLb1EEEEEvT_i_param_0];
	ld.param.u32 	%r4, [_ZN3cub18CUB_300001_SM_10006detail4scan20DeviceScanInitKernelINS0_13ScanTileStateIiLb1EEEEEvT_i_param_1];
	cvta.to.global.u64 	%rd1, %rd2;
	mov.u32 	%r1, %ctaid.x;
	mov.u32 	%r5, %ntid.x;
	mov.u32 	%r2, %tid.x;
	mad.lo.s32 	%r3, %r1, %r5, %r2;
	setp.ge.s32 	%p1, %r3, %r4;
	@%p1 bra 	$L__BB28_2;
	mul.wide.s32 	%rd3, %r3, 8;
	add.s64 	%rd4, %rd1, %rd3;
	mov.b32 	%r6, 0;
	mov.b32 	%r7, 99;
	st.global.v2.u32 	[%rd4+256], {%r7, %r6};
$L__BB28_2:
	setp.ne.s32 	%p2, %r1, 0;
	setp.gt.u32 	%p3, %r2, 31;
	or.pred  	%p4, %p2, %p3;
	@%p4 bra 	$L__BB28_4;
	mul.wide.u32 	%rd5, %r2, 8;
	add.s64 	%rd6, %rd1, %rd5;
	mov.b32 	%r9, 0;
	st.global.v2.u32 	[%rd6], {%r9, %r9};
$L__BB28_4:
	ret;

}
	// .globl	_ZN3cub18CUB_300001_SM_10006detail4scan16DeviceScanKernelINS2_10policy_hubIiiijN4cuda3std3__44plusIvEEE10Policy1000EN6thrust24THRUST_300001_SM_1000_NS10device_ptrIiEESF_NS0_13ScanTileStateIiLb1EEES9_NS1_10InputValueIiPiEEjiLb0EiEEvT0_T1_T2_iT3_T4_T5_
.visible .entry _ZN3cub18CUB_300001_SM_10006detail4scan16DeviceScanKernelINS2_10policy_hubIiiijN4cuda3std3__44plusIvEEE10Policy1000EN6thrust24THRUST_300001_SM_1000_NS10device_ptrIiEESF_NS0_13ScanTileStateIiLb1EEES9_NS1_10InputValueIiPiEEjiLb0EiEEvT0_T1_T2_iT3_T4_T5_(
	.param .align 8 .b8 _ZN3cub18CUB_300001_SM_10006detail4scan16DeviceScanKernelINS2_10policy_hubIiiijN4cuda3std3__44plusIvEEE10Policy1000EN6thrust24THRUST_300001_SM_1000_NS10device_ptrIiEESF_NS0_13ScanTileStateIiLb1EEES9_NS1_10InputValueIiPiEEjiLb0EiEEvT0_T1_T2_iT3_T4_T5__param_0[8],
	.param .align 8 .b8 _ZN3cub18CUB_300001_SM_10006detail4scan16DeviceScanKernelINS2_10policy_hubIiiijN4cuda3std3__44plusIvEEE10Policy1000EN6thrust24THRUST_300001_SM_1000_NS10device_ptrIiEESF_NS0_13ScanTileStateIiLb1EEES9_NS1_10InputValueIiPiEEjiLb0EiEEvT0_T1_T2_iT3_T4_T5__param_1[8],
	.param .align 8 .b8 _ZN3cub18CUB_300001_SM_10006detail4scan16DeviceScanKernelINS2_10policy_hubIiiijN4cuda3std3__44plusIvEEE10Policy1000EN6thrust24THRUST_300001_SM_1000_NS10device_ptrIiEESF_NS0_13ScanTileStateIiLb1EEES9_NS1_10InputValueIiPiEEjiLb0EiEEvT0_T1_T2_iT3_T4_T5__param_2[8],
	.param .u32 _ZN3cub18CUB_300001_SM_10006detail4scan16DeviceScanKernelINS2_10policy_hubIiiijN4cuda3std3__44plusIvEEE10Policy1000EN6thrust24THRUST_300001_SM_1000_NS10device_ptrIiEESF_NS0_13ScanTileStateIiLb1EEES9_NS1_10InputValueIiPiEEjiLb0EiEEvT0_T1_T2_iT3_T4_T5__param_3,
	.param .align 1 .b8 _ZN3cub18CUB_300001_SM_10006detail4scan16DeviceScanKernelINS2_10policy_hubIiiijN4cuda3std3__44plusIvEEE10Policy1000EN6thrust24THRUST_300001_SM_1000_NS10device_ptrIiEESF_NS0_13ScanTileStateIiLb1EEES9_NS1_10InputValueIiPiEEjiLb0EiEEvT0_T1_T2_iT3_T4_T5__param_4[1],
	.param .align 8 .b8 _ZN3cub18CUB_300001_SM_10006detail4scan16DeviceScanKernelINS2_10policy_hubIiiijN4cuda3std3__44plusIvEEE10Policy1000EN6thrust24THRUST_300001_SM_1000_NS10device_ptrIiEESF_NS0_13ScanTileStateIiLb1EEES9_NS1_10InputValueIiPiEEjiLb0EiEEvT0_T1_T2_iT3_T4_T5__param_5[16],
	.param .u32 _ZN3cub18CUB_300001_SM_10006detail4scan16DeviceScanKernelINS2_10policy_hubIiiijN4cuda3std3__44plusIvEEE10Policy1000EN6thrust24THRUST_300001_SM_1000_NS10device_ptrIiEESF_NS0_13ScanTileStateIiLb1EEES9_NS1_10InputValueIiPiEEjiLb0EiEEvT0_T1_T2_iT3_T4_T5__param_6
)
.maxntid 384
{
	.reg .pred 	%p<160>;
	.reg .b16 	%rs<3>;
	.reg .b32 	%r<1050>;
	.reg .b64 	%rd<58>;
	// demoted variable
	.shared .align 16 .b8 _ZZN3cub18CUB_300001_SM_10006detail4scan16DeviceScanKernelINS2_10policy_hubIiiijN4cuda3std3__44plusIvEEE10Policy1000EN6thrust24THRUST_300001_SM_1000_NS10device_ptrIiEESF_NS0_13ScanTileStateIiLb1EEES9_NS1_10InputValueIiPiEEjiLb0EiEEvT0_T1_T2_iT3_T4_T5_E12temp_storage[33808];
	ld.param.u32 	%r239, [_ZN3cub18CUB_300001_SM_10006detail4scan16DeviceScanKernelINS2_10policy_hubIiiijN4cuda3std3__44plusIvEEE10Policy1000EN6thrust24THRUST_300001_SM_1000_NS10device_ptrIiEESF_NS0_13ScanTileStateIiLb1EEES9_NS1_10InputValueIiPiEEjiLb0EiEEvT0_T1_T2_iT3_T4_T5__param_5];
	bfe.u32 	%r240, %r239, 0, 8;
	cvt.u16.u32 	%rs1, %r240;
	and.b16  	%rs2, %rs1, 255;
	ld.param.u64 	%rd16, [_ZN3cub18CUB_300001_SM_10006detail4scan16DeviceScanKernelINS2_10policy_hubIiiijN4cuda3std3__44plusIvEEE10Policy1000EN6thrust24THRUST_300001_SM_1000_NS10device_ptrIiEESF_NS0_13ScanTileStateIiLb1EEES9_NS1_10InputValueIiPiEEjiLb0EiEEvT0_T1_T2_iT3_T4_T5__param_2];
	ld.param.u64 	%rd15, [_ZN3cub18CUB_300001_SM_10006detail4scan16DeviceScanKernelINS2_10policy_hubIiiijN4cuda3std3__44plusIvEEE10Policy1000EN6thrust24THRUST_300001_SM_1000_NS10device_ptrIiEESF_NS0_13ScanTileStateIiLb1EEES9_NS1_10InputValueIiPiEEjiLb0EiEEvT0_T1_T2_iT3_T4_T5__param_1];
	ld.param.u64 	%rd14, [_ZN3cub18CUB_300001_SM_10006detail4scan16DeviceScanKernelINS2_10policy_hubIiiijN4cuda3std3__44plusIvEEE10Policy1000EN6thrust24THRUST_300001_SM_1000_NS10device_ptrIiEESF_NS0_13ScanTileStateIiLb1EEES9_NS1_10InputValueIiPiEEjiLb0EiEEvT0_T1_T2_iT3_T4_T5__param_0];
	ld.param.u64 	%rd1, [_ZN3cub18CUB_300001_SM_10006detail4scan16DeviceScanKernelINS2_10policy_hubIiiijN4cuda3std3__44plusIvEEE10Policy1000EN6thrust24THRUST_300001_SM_1000_NS10device_ptrIiEESF_NS0_13ScanTileStateIiLb1EEES9_NS1_10InputValueIiPiEEjiLb0EiEEvT0_T1_T2_iT3_T4_T5__param_5+8];
	ld.param.u32 	%r238, [_ZN3cub18CUB_300001_SM_10006detail4scan16DeviceScanKernelINS2_10policy_hubIiiijN4cuda3std3__44plusIvEEE10Policy1000EN6thrust24THRUST_300001_SM_1000_NS10device_ptrIiEESF_NS0_13ScanTileStateIiLb1EEES9_NS1_10InputValueIiPiEEjiLb0EiEEvT0_T1_T2_iT3_T4_T5__param_6];
	setp.eq.s16 	%p1, %rs2, 0;
	@%p1 bra 	$L__BB29_2;
	cvta.to.global.u64 	%rd17, %rd1;
	ld.global.u32 	%r997, [%rd17];
	bra.uni 	$L__BB29_3;
$L__BB29_2:
	cvt.u32.u64 	%r997, %rd1;
$L__BB29_3:
	ld.param.u32 	%r995, [_ZN3cub18CUB_300001_SM_10006detail4scan16DeviceScanKernelINS2_10policy_hubIiiijN4cuda3std3__44plusIvEEE10Policy1000EN6thrust24THRUST_300001_SM_1000_NS10device_ptrIiEESF_NS0_13ScanTileStateIiLb1EEES9_NS1_10InputValueIiPiEEjiLb0EiEEvT0_T1_T2_iT3_T4_T5__param_3];
	cvta.to.global.u64 	%rd3, %rd14;
	cvta.to.global.u64 	%rd4, %rd15;
	mov.u32 	%r241, %ctaid.x;
	add.s32 	%r998, %r995, %r241;
	mul.lo.s32 	%r5, %r998, 8448;
	sub.s32 	%r6, %r238, %r5;
	setp.lt.u32 	%p2, %r6, 8449;
	@%p2 bra 	$L__BB29_29;
	cvt.u64.u32 	%rd40, %r5;
	mov.u32 	%r7, %tid.x;
	and.b32  	%r640, %r7, 31;
	and.b32  	%r641, %r7, 992;
	mul.lo.s32 	%r642, %r641, 22;
	or.b32  	%r643, %r642, %r640;
	cvt.u64.u32 	%rd41, %r643;
	add.s64 	%rd5, %rd41, %rd40;
	shl.b64 	%rd42, %rd5, 2;
	add.s64 	%rd43, %rd3, %rd42;
	ld.global.u32 	%r644, [%rd43];
	ld.global.u32 	%r645, [%rd43+128];
	ld.global.u32 	%r646, [%rd43+256];
	ld.global.u32 	%r647, [%rd43+384];
	ld.global.u32 	%r648, [%rd43+512];
	ld.global.u32 	%r649, [%rd43+640];
	ld.global.u32 	%r650, [%rd43+768];
	ld.global.u32 	%r651, [%rd43+896];
	ld.global.u32 	%r652, [%rd43+1024];
	ld.global.u32 	%r653, [%rd43+1152];
	ld.global.u32 	%r654, [%rd43+1280];
	ld.global.u32 	%r655, [%rd43+1408];
	ld.global.u32 	%r656, [%rd43+1536];
	ld.global.u32 	%r657, [%rd43+1664];
	ld.global.u32 	%r658, [%rd43+1792];
	ld.global.u32 	%r659, [%rd43+1920];
	ld.global.u32 	%r660, [%rd43+2048];
	ld.global.u32 	%r661, [%rd43+2176];
	ld.global.u32 	%r662, [%rd43+2304];
	ld.global.u32 	%r663, [%rd43+2432];
	ld.global.u32 	%r664, [%rd43+2560];
	ld.global.u32 	%r665, [%rd43+2688];
	// begin inline asm
	mov.u32 %r639, %laneid;
	// end inline asm
	shr.u32 	%r9, %r7, 5;
	mad.lo.s32 	%r666, %r9, 704, %r639;
	shl.b32 	%r667, %r666, 2;
	mov.u32 	%r668, _ZZN3cub18CUB_300001_SM_10006detail4scan16DeviceScanKernelINS2_10policy_hubIiiijN4cuda3std3__44plusIvEEE10Policy1000EN6thrust24THRUST_300001_SM_1000_NS10device_ptrIiEESF_NS0_13ScanTileStateIiLb1EEES9_NS1_10InputValueIiPiEEjiLb0EiEEvT0_T1_T2_iT3_T4_T5_E12temp_storage;
	add.s32 	%r10, %r668, %r667;
	st.shared.u32 	[%r10], %r644;
	st.shared.u32 	[%r10+128], %r645;
	st.shared.u32 	[%r10+256], %r646;
	st.shared.u32 	[%r10+384], %r647;
	st.shared.u32 	[%r10+512], %r648;
	st.shared.u32 	[%r10+640], %r649;
	st.shared.u32 	[%r10+768], %r650;
	st.shared.u32 	[%r10+896], %r651;
	st.shared.u32 	[%r10+1024], %r652;
	st.shared.u32 	[%r10+1152], %r653;
	st.shared.u32 	[%r10+1280], %r654;
	st.shared.u32 	[%r10+1408], %r655;
	st.shared.u32 	[%r10+1536], %r656;
	st.shared.u32 	[%r10+1664], %r657;
	st.shared.u32 	[%r10+1792], %r658;
	st.shared.u32 	[%r10+1920], %r659;
	st.shared.u32 	[%r10+2048], %r660;
	st.shared.u32 	[%r10+2176], %r661;
	st.shared.u32 	[%r10+2304], %r662;
	st.shared.u32 	[%r10+2432], %r663;
	st.shared.u32 	[%r10+2560], %r664;
	st.shared.u32 	[%r10+2688], %r665;
	bar.warp.sync 	-1;
	mad.lo.s32 	%r11, %r639, 84, %r10;
	ld.shared.v2.u32 	{%r12, %r13}, [%r11];
	ld.shared.v2.u32 	{%r14, %r15}, [%r11+8];
	ld.shared.v2.u32 	{%r16, %r17}, [%r11+16];
	ld.shared.v2.u32 	{%r18, %r19}, [%r11+24];
	ld.shared.v2.u32 	{%r20, %r21}, [%r11+32];
	ld.shared.v2.u32 	{%r22, %r23}, [%r11+40];
	ld.shared.v2.u32 	{%r24, %r25}, [%r11+48];
	ld.shared.v2.u32 	{%r26, %r27}, [%r11+56];
	ld.shared.v2.u32 	{%r28, %r29}, [%r11+64];
	ld.shared.v2.u32 	{%r30, %r31}, [%r11+72];
	ld.shared.v2.u32 	{%r32, %r33}, [%r11+80];
	bar.sync 	0;
	setp.ne.s32 	%p104, %r998, 0;
	@%p104 bra 	$L__BB29_9;
	add.s32 	%r890, %r13, %r12;
	add.s32 	%r891, %r14, %r890;
	add.s32 	%r892, %r15, %r891;
	add.s32 	%r893, %r16, %r892;
	add.s32 	%r894, %r17, %r893;
	add.s32 	%r895, %r18, %r894;
	add.s32 	%r896, %r19, %r895;
	add.s32 	%r897, %r20, %r896;
	add.s32 	%r898, %r21, %r897;
	add.s32 	%r899, %r22, %r898;
	add.s32 	%r900, %r23, %r899;
	add.s32 	%r901, %r24, %r900;
	add.s32 	%r902, %r25, %r901;
	add.s32 	%r903, %r26, %r902;
	add.s32 	%r904, %r27, %r903;
	add.s32 	%r905, %r28, %r904;
	add.s32 	%r906, %r29, %r905;
	add.s32 	%r907, %r30, %r906;
	add.s32 	%r908, %r31, %r907;
	add.s32 	%r909, %r32, %r908;
	add.s32 	%r864, %r33, %r909;
	mov.b32 	%r862, 1;
	mov.b32 	%r887, 0;
	mov.b32 	%r889, -1;
	// begin inline asm
	{  .reg .s32 r0;  .reg .pred p;  shfl.sync.up.b32 r0|p, %r864, %r862, %r887, %r889;  @p add.s32 r0, r0, %r864;  mov.s32 %r860, r0;}
	// end inline asm
	mov.b32 	%r868, 2;
	// begin inline asm
	{  .reg .s32 r0;  .reg .pred p;  shfl.sync.up.b32 r0|p, %r860, %r868, %r887, %r889;  @p add.s32 r0, r0, %r860;  mov.s32 %r866, r0;}
	// end inline asm
	mov.b32 	%r874, 4;
	// begin inline asm
	{  .reg .s32 r0;  .reg .pred p;  shfl.sync.up.b32 r0|p, %r866, %r874, %r887, %r889;  @p add.s32 r0, r0, %r866;  mov.s32 %r872, r0;}
	// end inline asm
	mov.b32 	%r880, 8;
	// begin inline asm
	{  .reg .s32 r0;  .reg .pred p;  shfl.sync.up.b32 r0|p, %r872, %r880, %r887, %r889;  @p add.s32 r0, r0, %r872;  mov.s32 %r878, r0;}
	// end inline asm
	mov.b32 	%r886, 16;
	// begin inline asm
	{  .reg .s32 r0;  .reg .pred p;  shfl.sync.up.b32 r0|p, %r878, %r886, %r887, %r889;  @p add.s32 r0, r0, %r878;  mov.s32 %r884, r0;}
	// end inline asm
	setp.ne.s32 	%p146, %r639, 31;
	@%p146 bra 	$L__BB29_7;
	shl.b32 	%r910, %r9, 2;
	add.s32 	%r912, %r668, %r910;
	st.shared.u32 	[%r912+16], %r884;
$L__BB29_7:
	bar.sync 	0;
	ld.shared.v4.u32 	{%r913, %r914, %r915, %r916}, [_ZZN3cub18CUB_300001_SM_10006detail4scan16DeviceScanKernelINS2_10policy_hubIiiijN4cuda3std3__44plusIvEEE10Policy1000EN6thrust24THRUST_300001_SM_1000_NS10device_ptrIiEESF_NS0_13ScanTileStateIiLb1EEES9_NS1_10InputValueIiPiEEjiLb0EiEEvT0_T1_T2_iT3_T4_T5_E12temp_storage+16];
	add.s32 	%r917, %r914, %r913;
	setp.eq.s32 	%p147, %r9, 2;
	selp.b32 	%r918, %r917, %r913, %p147;
	add.s32 	%r919, %r917, %r915;
	setp.eq.s32 	%p148, %r9, 3;
	selp.b32 	%r920, %r919, %r918, %p148;
	add.s32 	%r921, %r919, %r916;
	setp.eq.s32 	%p149, %r9, 4;
	selp.b32 	%r922, %r921, %r920, %p149;
	ld.shared.v4.u32 	{%r923, %r924, %r925, %r926}, [_ZZN3cub18CUB_300001_SM_10006detail4scan16DeviceScanKernelINS2_10policy_hubIiiijN4cuda3std3__44plusIvEEE10Policy1000EN6thrust24THRUST_300001_SM_1000_NS10device_ptrIiEESF_NS0_13ScanTileStateIiLb1EEES9_NS1_10InputValueIiPiEEjiLb0EiEEvT0_T1_T2_iT3_T4_T5_E12temp_storage+32];
	add.s32 	%r927, %r921, %r923;
	setp.eq.s32 	%p150, %r9, 5;
	selp.b32 	%r928, %r927, %r922, %p150;
	add.s32 	%r929, %r927, %r924;
	setp.eq.s32 	%p151, %r9, 6;
	selp.b32 	%r930, %r929, %r928, %p151;
	add.s32 	%r931, %r929, %r925;
	setp.eq.s32 	%p152, %r9, 7;
	selp.b32 	%r932, %r931, %r930, %p152;
	add.s32 	%r933, %r931, %r926;
	setp.eq.s32 	%p153, %r9, 8;
	selp.b32 	%r934, %r933, %r932, %p153;
	ld.shared.v4.u32 	{%r935, %r936, %r937, %r938}, [_ZZN3cub18CUB_300001_SM_10006detail4scan16DeviceScanKernelINS2_10policy_hubIiiijN4cuda3std3__44plusIvEEE10Policy1000EN6thrust24THRUST_300001_SM_1000_NS10device_ptrIiEESF_NS0_13ScanTileStateIiLb1EEES9_NS1_10InputValueIiPiEEjiLb0EiEEvT0_T1_T2_iT3_T4_T5_E12temp_storage+48];
	add.s32 	%r939, %r933, %r935;
	setp.eq.s32 	%p154, %r9, 9;
	selp.b32 	%r940, %r939, %r934, %p154;
	add.s32 	%r941, %r939, %r936;
	setp.eq.s32 	%p155, %r9, 10;
	selp.b32 	%r942, %r941, %r940, %p155;
	add.s32 	%r943, %r941, %r937;
	setp.eq.s32 	%p156, %r9, 11;
	selp.b32 	%r944, %r943, %r942, %p156;
	setp.lt.u32 	%p157, %r7, 32;
	selp.b32 	%r945, 0, %r944, %p157;
	setp.eq.s32 	%p158, %r639, 0;
	sub.s32 	%r946, %r884, %r864;
	selp.b32 	%r947, 0, %r946, %p158;
	add.s32 	%r948, %r947, %r997;
	add.s32 	%r1012, %r948, %r945;
	add.s32 	%r949, %r938, %r997;
	add.s32 	%r37, %r949, %r943;
	setp.ne.s32 	%p159, %r7, 0;
	@%p159 bra 	$L__BB29_28;
	add.s64 	%rd55, %rd16, 256;
	mov.b32 	%r950, 101;
	// begin inline asm
	st.relaxed.gpu.v2.u32 [%rd55], {%r950, %r37};
	// end inline asm
	bra.uni 	$L__BB29_28;
$L__BB29_9:
	add.s32 	%r699, %r13, %r12;
	add.s32 	%r700, %r14, %r699;
	add.s32 	%r701, %r15, %r700;
	add.s32 	%r702, %r16, %r701;
	add.s32 	%r703, %r17, %r702;
	add.s32 	%r704, %r18, %r703;
	add.s32 	%r705, %r19, %r704;
	add.s32 	%r706, %r20, %r705;
	add.s32 	%r707, %r21, %r706;
	add.s32 	%r708, %r22, %r707;
	add.s32 	%r709, %r23, %r708;
	add.s32 	%r710, %r24, %r709;
	add.s32 	%r711, %r25, %r710;
	add.s32 	%r712, %r26, %r711;
	add.s32 	%r713, %r27, %r712;
	add.s32 	%r714, %r28, %r713;
	add.s32 	%r715, %r29, %r714;
	add.s32 	%r716, %r30, %r715;
	add.s32 	%r717, %r31, %r716;
	add.s32 	%r718, %r32, %r717;
	add.s32 	%r673, %r33, %r718;
	mov.b32 	%r671, 1;
	mov.b32 	%r696, 0;
	mov.b32 	%r698, -1;
	// begin inline asm
	{  .reg .s32 r0;  .reg .pred p;  shfl.sync.up.b32 r0|p, %r673, %r671, %r696, %r698;  @p add.s32 r0, r0, %r673;  mov.s32 %r669, r0;}
	// end inline asm
	mov.b32 	%r677, 2;
	// begin inline asm
	{  .reg .s32 r0;  .reg .pred p;  shfl.sync.up.b32 r0|p, %r669, %r677, %r696, %r698;  @p add.s32 r0, r0, %r669;  mov.s32 %r675, r0;}
	// end inline asm
	mov.b32 	%r683, 4;
	// begin inline asm
	{  .reg .s32 r0;  .reg .pred p;  shfl.sync.up.b32 r0|p, %r675, %r683, %r696, %r698;  @p add.s32 r0, r0, %r675;  mov.s32 %r681, r0;}
	// end inline asm
	mov.b32 	%r689, 8;
	// begin inline asm
	{  .reg .s32 r0;  .reg .pred p;  shfl.sync.up.b32 r0|p, %r681, %r689, %r696, %r698;  @p add.s32 r0, r0, %r681;  mov.s32 %r687, r0;}
	// end inline asm
	mov.b32 	%r695, 16;
	// begin inline asm
	{  .reg .s32 r0;  .reg .pred p;  shfl.sync.up.b32 r0|p, %r687, %r695, %r696, %r698;  @p add.s32 r0, r0, %r687;  mov.s32 %r693, r0;}
	// end inline asm
	setp.ne.s32 	%p105, %r639, 31;
	@%p105 bra 	$L__BB29_11;
	shl.b32 	%r719, %r9, 2;
	add.s32 	%r721, %r668, %r719;
	st.shared.u32 	[%r721+16], %r693;
$L__BB29_11:
	sub.s32 	%r722, %r693, %r673;
	bar.sync 	0;
	ld.shared.v4.u32 	{%r723, %r724, %r725, %r726}, [_ZZN3cub18CUB_300001_SM_10006detail4scan16DeviceScanKernelINS2_10policy_hubIiiijN4cuda3std3__44plusIvEEE10Policy1000EN6thrust24THRUST_300001_SM_1000_NS10device_ptrIiEESF_NS0_13ScanTileStateIiLb1EEES9_NS1_10InputValueIiPiEEjiLb0EiEEvT0_T1_T2_iT3_T4_T5_E12temp_storage+16];
	add.s32 	%r727, %r724, %r723;
	setp.eq.s32 	%p106, %r9, 2;
	selp.b32 	%r728, %r727, %r723, %p106;
	add.s32 	%r729, %r727, %r725;
	setp.eq.s32 	%p107, %r9, 3;
	selp.b32 	%r730, %r729, %r728, %p107;
	add.s32 	%r731, %r729, %r726;
	setp.eq.s32 	%p108, %r9, 4;
	selp.b32 	%r732, %r731, %r730, %p108;
	ld.shared.v4.u32 	{%r733, %r734, %r735, %r736}, [_ZZN3cub18CUB_300001_SM_10006detail4scan16DeviceScanKernelINS2_10policy_hubIiiijN4cuda3std3__44plusIvEEE10Policy1000EN6thrust24THRUST_300001_SM_1000_NS10device_ptrIiEESF_NS0_13ScanTileStateIiLb1EEES9_NS1_10InputValueIiPiEEjiLb0EiEEvT0_T1_T2_iT3_T4_T5_E12temp_storage+32];
	add.s32 	%r737, %r731, %r733;
	setp.eq.s32 	%p109, %r9, 5;
	selp.b32 	%r738, %r737, %r732, %p109;
	add.s32 	%r739, %r737, %r734;
	setp.eq.s32 	%p110, %r9, 6;
	selp.b32 	%r740, %r739, %r738, %p110;
	add.s32 	%r741, %r739, %r735;
	setp.eq.s32 	%p111, %r9, 7;
	selp.b32 	%r742, %r741, %r740, %p111;
	add.s32 	%r743, %r741, %r736;
	setp.eq.s32 	%p112, %r9, 8;
	selp.b32 	%r744, %r743, %r742, %p112;
	ld.shared.v4.u32 	{%r745, %r746, %r747, %r748}, [_ZZN3cub18CUB_300001_SM_10006detail4scan16DeviceScanKernelINS2_10policy_hubIiiijN4cuda3std3__44plusIvEEE10Policy1000EN6thrust24THRUST_300001_SM_1000_NS10device_ptrIiEESF_NS0_13ScanTileStateIiLb1EEES9_NS1_10InputValueIiPiEEjiLb0EiEEvT0_T1_T2_iT3_T4_T5_E12temp_storage+48];
	add.s32 	%r749, %r743, %r745;
	setp.eq.s32 	%p113, %r9, 9;
	selp.b32 	%r750, %r749, %r744, %p113;
	add.s32 	%r751, %r749, %r746;
	setp.eq.s32 	%p114, %r9, 10;
	selp.b32 	%r752, %r751, %r750, %p114;
	add.s32 	%r753, %r751, %r747;
	setp.eq.s32 	%p115, %r9, 11;
	selp.b32 	%r754, %r753, %r752, %p115;
	add.s32 	%r40, %r753, %r748;
	setp.gt.u32 	%p116, %r7, 31;
	setp.lt.u32 	%p117, %r7, 32;
	setp.eq.s32 	%p118, %r639, 0;
	selp.b32 	%r755, 0, %r722, %p118;
	add.s32 	%r1011, %r754, %r755;
	selp.b32 	%r42, %r722, %r1011, %p117;
	@%p116 bra 	$L__BB29_27;
	setp.ne.s32 	%p119, %r7, 0;
	mul.wide.s32 	%rd44, %r998, 8;
	add.s64 	%rd6, %rd16, %rd44;
	@%p119 bra 	$L__BB29_14;
	st.shared.u32 	[_ZZN3cub18CUB_300001_SM_10006detail4scan16DeviceScanKernelINS2_10policy_hubIiiijN4cuda3std3__44plusIvEEE10Policy1000EN6thrust24THRUST_300001_SM_1000_NS10device_ptrIiEESF_NS0_13ScanTileStateIiLb1EEES9_NS1_10InputValueIiPiEEjiLb0EiEEvT0_T1_T2_iT3_T4_T5_E12temp_storage+12], %r40;
	add.s64 	%rd45, %rd6, 256;
	mov.b32 	%r756, 100;
	// begin inline asm
	st.relaxed.gpu.v2.u32 [%rd45], {%r756, %r40};
	// end inline asm
$L__BB29_14:
	not.b32 	%r762, %r7;
	add.s32 	%r1006, %r998, %r762;
	mov.b32 	%r758, 830;
	// begin inline asm
	nanosleep.u32 %r758;
	// end inline asm
	mul.wide.s32 	%rd47, %r1006, 8;
	add.s64 	%rd48, %rd16, %rd47;
	add.s64 	%rd46, %rd48, 256;
	// begin inline asm
	ld.relaxed.gpu.v2.u32 {%r1008, %r1000}, [%rd46];
	// end inline asm
	mov.b32 	%r1001, 952;
$L__BB29_15:
	setp.eq.s32 	%p120, %r1008, 99;
	mov.b32 	%r763, -1;
	vote.sync.any.pred 	%p121, %p120, %r763;
	not.pred 	%p122, %p121;
	@%p122 bra 	$L__BB29_17;
	mul.lo.s32 	%r858, %r998, 16807;
	and.b32  	%r998, %r858, 2147483647;
	add.s32 	%r859, %r1001, 1;
	rem.u32 	%r855, %r998, %r859;
	// begin inline asm
	nanosleep.u32 %r855;
	// end inline asm
	shr.u32 	%r1001, %r1001, 1;
	// begin inline asm
	ld.relaxed.gpu.v2.u32 {%r1008, %r1000}, [%rd46];
	// end inline asm
	bra.uni 	$L__BB29_15;
$L__BB29_17:
	setp.eq.s32 	%p123, %r1008, 101;
	mov.b32 	%r790, -1;
	vote.sync.ballot.b32 	%r792, %p123, %r790;
	// begin inline asm
	mov.u32 %r765, %lanemask_ge;
	// end inline asm
	and.b32  	%r793, %r792, %r765;
	or.b32  	%r794, %r793, -2147483648;
	add.s32 	%r795, %r794, -1;
	not.b32 	%r796, %r794;
	and.b32  	%r797, %r796, %r795;
	popc.b32 	%r769, %r797;
	mov.b32 	%r768, 1;
	// begin inline asm
	shfl.sync.down.b32 %r766, %r1000, %r768, %r769, %r790;
	// end inline asm
	setp.lt.s32 	%p125, %r639, %r769;
	selp.b32 	%r798, %r766, 0, %p125;
	add.s32 	%r772, %r798, %r1000;
	mov.b32 	%r773, 2;
	// begin inline asm
	shfl.sync.down.b32 %r771, %r772, %r773, %r769, %r790;
	// end inline asm
	add.s32 	%r57, %r639, 2;
	setp.gt.s32 	%p126, %r57, %r769;
	selp.b32 	%r799, 0, %r771, %p126;
	add.s32 	%r777, %r772, %r799;
	mov.b32 	%r778, 4;
	// begin inline asm
	shfl.sync.down.b32 %r776, %r777, %r778, %r769, %r790;
	// end inline asm
	add.s32 	%r58, %r639, 4;
	setp.gt.s32 	%p127, %r58, %r769;
	selp.b32 	%r800, 0, %r776, %p127;
	add.s32 	%r782, %r777, %r800;
	mov.b32 	%r783, 8;
	// begin inline asm
	shfl.sync.down.b32 %r781, %r782, %r783, %r769, %r790;
	// end inline asm
	add.s32 	%r59, %r639, 8;
	setp.gt.s32 	%p128, %r59, %r769;
	selp.b32 	%r801, 0, %r781, %p128;
	add.s32 	%r787, %r782, %r801;
	mov.b32 	%r788, 16;
	// begin inline asm
	shfl.sync.down.b32 %r786, %r787, %r788, %r769, %r790;
	// end inline asm
	add.s32 	%r60, %r639, 16;
	setp.gt.s32 	%p129, %r60, %r769;
	selp.b32 	%r802, 0, %r786, %p129;
	add.s32 	%r1005, %r787, %r802;
	add.s64 	%rd8, %rd16, 256;
	mov.b32 	%r1002, 952;
$L__BB29_18:
	setp.ne.s32 	%p130, %r1008, 101;
	mov.b32 	%r803, -1;
	vote.sync.all.pred 	%p131, %p130, %r803;
	not.pred 	%p132, %p131;
	@%p132 bra 	$L__BB29_23;
	shr.u32 	%r1002, %r1002, 1;
	mul.wide.s32 	%rd51, %r1006, 8;
	add.s64 	%rd52, %rd8, %rd51;
	add.s64 	%rd50, %rd52, -256;
	// begin inline asm
	ld.relaxed.gpu.v2.u32 {%r1008, %r1009}, [%rd50];
	// end inline asm
	mov.u32 	%r1010, %r1002;
$L__BB29_20:
	setp.eq.s32 	%p136, %r1008, 99;
	mov.b32 	%r811, -1;
	vote.sync.any.pred 	%p137, %p136, %r811;
	not.pred 	%p138, %p137;
	@%p138 bra 	$L__BB29_22;
	mul.lo.s32 	%r853, %r998, 16807;
	and.b32  	%r998, %r853, 2147483647;
	add.s32 	%r854, %r1010, 1;
	rem.u32 	%r850, %r998, %r854;
	// begin inline asm
	nanosleep.u32 %r850;
	// end inline asm
	shr.u32 	%r1010, %r1010, 1;
	// begin inline asm
	ld.relaxed.gpu.v2.u32 {%r1008, %r1009}, [%rd50];
	// end inline asm
	bra.uni 	$L__BB29_20;
$L__BB29_22:
	setp.eq.s32 	%p139, %r1008, 101;
	mov.b32 	%r837, -1;
	vote.sync.ballot.b32 	%r838, %p139, %r837;
	and.b32  	%r839, %r838, %r765;
	or.b32  	%r840, %r839, -2147483648;
	add.s32 	%r841, %r840, -1;
	not.b32 	%r842, %r840;
	and.b32  	%r843, %r842, %r841;
	popc.b32 	%r816, %r843;
	mov.b32 	%r815, 1;
	// begin inline asm
	shfl.sync.down.b32 %r813, %r1009, %r815, %r816, %r837;
	// end inline asm
	setp.lt.s32 	%p141, %r639, %r816;
	selp.b32 	%r844, %r813, 0, %p141;
	add.s32 	%r819, %r844, %r1009;
	mov.b32 	%r820, 2;
	// begin inline asm
	shfl.sync.down.b32 %r818, %r819, %r820, %r816, %r837;
	// end inline asm
	setp.gt.s32 	%p142, %r57, %r816;
	selp.b32 	%r845, 0, %r818, %p142;
	add.s32 	%r824, %r819, %r845;
	mov.b32 	%r825, 4;
	// begin inline asm
	shfl.sync.down.b32 %r823, %r824, %r825, %r816, %r837;
	// end inline asm
	setp.gt.s32 	%p143, %r58, %r816;
	selp.b32 	%r846, 0, %r823, %p143;
	add.s32 	%r829, %r824, %r846;
	mov.b32 	%r830, 8;
	// begin inline asm
	shfl.sync.down.b32 %r828, %r829, %r830, %r816, %r837;
	// end inline asm
	setp.gt.s32 	%p144, %r59, %r816;
	selp.b32 	%r847, 0, %r828, %p144;
	add.s32 	%r834, %r829, %r847;
	mov.b32 	%r835, 16;
	// begin inline asm
	shfl.sync.down.b32 %r833, %r834, %r835, %r816, %r837;
	// end inline asm
	setp.gt.s32 	%p145, %r60, %r816;
	selp.b32 	%r848, 0, %r833, %p145;
	add.s32 	%r849, %r848, %r1005;
	add.s32 	%r1005, %r849, %r834;
	add.s32 	%r1006, %r1006, -32;
	bra.uni 	$L__BB29_18;
$L__BB29_23:
	@%p119 bra 	$L__BB29_25;
	add.s32 	%r806, %r1005, %r40;
	add.s64 	%rd49, %rd6, 256;
	mov.b32 	%r805, 101;
	// begin inline asm
	st.relaxed.gpu.v2.u32 [%rd49], {%r805, %r806};
	// end inline asm
	st.shared.u32 	[_ZZN3cub18CUB_300001_SM_10006detail4scan16DeviceScanKernelINS2_10policy_hubIiiijN4cuda3std3__44plusIvEEE10Policy1000EN6thrust24THRUST_300001_SM_1000_NS10device_ptrIiEESF_NS0_13ScanTileStateIiLb1EEES9_NS1_10InputValueIiPiEEjiLb0EiEEvT0_T1_T2_iT3_T4_T5_E12temp_storage+4], %r1005;
	st.shared.u32 	[_ZZN3cub18CUB_300001_SM_10006detail4scan16DeviceScanKernelINS2_10policy_hubIiiijN4cuda3std3__44plusIvEEE10Policy1000EN6thrust24THRUST_300001_SM_1000_NS10device_ptrIiEESF_NS0_13ScanTileStateIiLb1EEES9_NS1_10InputValueIiPiEEjiLb0EiEEvT0_T1_T2_iT3_T4_T5_E12temp_storage+8], %r806;
$L__BB29_25:
	setp.ne.s32 	%p134, %r639, 0;
	mov.u32 	%r1011, %r42;
	@%p134 bra 	$L__BB29_27;
	st.shared.u32 	[_ZZN3cub18CUB_300001_SM_10006detail4scan16DeviceScanKernelINS2_10policy_hubIiiijN4cuda3std3__44plusIvEEE10Policy1000EN6thrust24THRUST_300001_SM_1000_NS10device_ptrIiEESF_NS0_13ScanTileStateIiLb1EEES9_NS1_10InputValueIiPiEEjiLb0EiEEvT0_T1_T2_iT3_T4_T5_E12temp_storage+76], %r1005;
	mov.u32 	%r1011, %r1005;
$L__BB29_27:
	bar.sync 	0;
	setp.eq.s32 	%p135, %r7, 0;
	ld.shared.u32 	%r807, [_ZZN3cub18CUB_300001_SM_10006detail4scan16DeviceScanKernelINS2_10policy_hubIiiijN4cuda3std3__44plusIvEEE10Policy1000EN6thrust24THRUST_300001_SM_1000_NS10device_ptrIiEESF_NS0_13ScanTileStateIiLb1EEES9_NS1_10InputValueIiPiEEjiLb0EiEEvT0_T1_T2_iT3_T4_T5_E12temp_storage+76];
	selp.b32 	%r808, 0, %r807, %p135;
	add.s32 	%r1012, %r808, %r1011;
$L__BB29_28:
	add.s32 	%r952, %r1012, %r12;
	add.s32 	%r953, %r13, %r952;
	add.s32 	%r954, %r14, %r953;
	add.s32 	%r955, %r15, %r954;
	add.s32 	%r956, %r16, %r955;
	add.s32 	%r957, %r17, %r956;
	add.s32 	%r958, %r18, %r957;
	add.s32 	%r959, %r19, %r958;
	add.s32 	%r960, %r20, %r959;
	add.s32 	%r961, %r21, %r960;
	add.s32 	%r962, %r22, %r961;
	add.s32 	%r963, %r23, %r962;
	add.s32 	%r964, %r24, %r963;
	add.s32 	%r965, %r25, %r964;
	add.s32 	%r966, %r26, %r965;
	add.s32 	%r967, %r27, %r966;
	add.s32 	%r968, %r28, %r967;
	add.s32 	%r969, %r29, %r968;
	add.s32 	%r970, %r30, %r969;
	add.s32 	%r971, %r31, %r970;
	add.s32 	%r972, %r32, %r971;
	bar.sync 	0;
	st.shared.v2.u32 	[%r11], {%r1012, %r952};
	st.shared.v2.u32 	[%r11+8], {%r953, %r954};
	st.shared.v2.u32 	[%r11+16], {%r955, %r956};
	st.shared.v2.u32 	[%r11+24], {%r957, %r958};
	st.shared.v2.u32 	[%r11+32], {%r959, %r960};
	st.shared.v2.u32 	[%r11+40], {%r961, %r962};
	st.shared.v2.u32 	[%r11+48], {%r963, %r964};
	st.shared.v2.u32 	[%r11+56], {%r965, %r966};
	st.shared.v2.u32 	[%r11+64], {%r967, %r968};
	st.shared.v2.u32 	[%r11+72], {%r969, %r970};
	st.shared.v2.u32 	[%r11+80], {%r971, %r972};
	bar.warp.sync 	-1;
	ld.shared.u32 	%r973, [%r10];
	ld.shared.u32 	%r974, [%r10+128];
	ld.shared.u32 	%r975, [%r10+256];
	ld.shared.u32 	%r976, [%r10+384];
	ld.shared.u32 	%r977, [%r10+512];
	ld.shared.u32 	%r978, [%r10+640];
	ld.shared.u32 	%r979, [%r10+768];
	ld.shared.u32 	%r980, [%r10+896];
	ld.shared.u32 	%r981, [%r10+1024];
	ld.shared.u32 	%r982, [%r10+1152];
	ld.shared.u32 	%r983, [%r10+1280];
	ld.shared.u32 	%r984, [%r10+1408];
	ld.shared.u32 	%r985, [%r10+1536];
	ld.shared.u32 	%r986, [%r10+1664];
	ld.shared.u32 	%r987, [%r10+1792];
	ld.shared.u32 	%r988, [%r10+1920];
	ld.shared.u32 	%r989, [%r10+2048];
	ld.shared.u32 	%r990, [%r10+2176];
	ld.shared.u32 	%r991, [%r10+2304];
	ld.shared.u32 	%r992, [%r10+2432];
	ld.shared.u32 	%r993, [%r10+2560];
	ld.shared.u32 	%r994, [%r10+2688];
	add.s64 	%rd57, %rd4, %rd42;
	st.global.u32 	[%rd57], %r973;
	st.global.u32 	[%rd57+128], %r974;
	st.global.u32 	[%rd57+256], %r975;
	st.global.u32 	[%rd57+384], %r976;
	st.global.u32 	[%rd57+512], %r977;
	st.global.u32 	[%rd57+640], %r978;
	st.global.u32 	[%rd57+768], %r979;
	st.global.u32 	[%rd57+896], %r980;
	st.global.u32 	[%rd57+1024], %r981;
	st.global.u32 	[%rd57+1152], %r982;
	st.global.u32 	[%rd57+1280], %r983;
	st.global.u32 	[%rd57+1408], %r984;
	st.global.u32 	[%rd57+1536], %r985;
	st.global.u32 	[%rd57+1664], %r986;
	st.global.u32 	[%rd57+1792], %r987;
	st.global.u32 	[%rd57+1920], %r988;
	st.global.u32 	[%rd57+2048], %r989;
	st.global.u32 	[%rd57+2176], %r990;
	st.global.u32 	[%rd57+2304], %r991;
	st.global.u32 	[%rd57+2432], %r992;
	st.global.u32 	[%rd57+2560], %r993;
	st.global.u32 	[%rd57+2688], %r994;
	bra.uni 	$L__BB29_143;
$L__BB29_29:
	setp.eq.s32 	%p3, %r6, 0;
	@%p3 bra 	$L__BB29_143;
	mul.wide.u32 	%rd18, %r5, 4;
	add.s64 	%rd19, %rd3, %rd18;
	mov.u32 	%r85, %tid.x;
	ld.global.u32 	%r1034, [%rd19];
	and.b32  	%r242, %r85, 31;
	and.b32  	%r243, %r85, 992;
	mul.lo.s32 	%r244, %r243, 22;
	or.b32  	%r87, %r244, %r242;
	setp.ge.u32 	%p4, %r87, %r6;
	shl.b32 	%r245, %r87, 2;
	cvt.u64.u32 	%rd20, %r245;
	add.s64 	%rd10, %rd19, %rd20;
	mov.u32 	%r1013, %r1034;
	@%p4 bra 	$L__BB29_32;
	ld.global.u32 	%r1013, [%rd10];
$L__BB29_32:
	add.s32 	%r90, %r87, 32;
	setp.ge.u32 	%p5, %r90, %r6;
	mov.u32 	%r1014, %r1034;
	@%p5 bra 	$L__BB29_34;
	ld.global.u32 	%r1014, [%rd10+128];
$L__BB29_34:
	add.s32 	%r93, %r87, 64;
	setp.ge.u32 	%p6, %r93, %r6;
	mov.u32 	%r1015, %r1034;
	@%p6 bra 	$L__BB29_36;
	ld.global.u32 	%r1015, [%rd10+256];
$L__BB29_36:
	add.s32 	%r96, %r87, 96;
	setp.ge.u32 	%p7, %r96, %r6;
	mov.u32 	%r1016, %r1034;
	@%p7 bra 	$L__BB29_38;
	ld.global.u32 	%r1016, [%rd10+384];
$L__BB29_38:
	add.s32 	%r246, %r87, 128;
	setp.ge.u32 	%p8, %r246, %r6;
	mov.u32 	%r1017, %r1034;
	@%p8 bra 	$L__BB29_40;
	ld.global.u32 	%r1017, [%rd10+512];
$L__BB29_40:
	add.s32 	%r247, %r87, 160;
	setp.ge.u32 	%p9, %r247, %r6;
	mov.u32 	%r1018, %r1034;
	@%p9 bra 	$L__BB29_42;
	ld.global.u32 	%r1018, [%rd10+640];
$L__BB29_42:
	add.s32 	%r248, %r87, 192;
	setp.ge.u32 	%p10, %r248, %r6;
	mov.u32 	%r1019, %r1034;
	@%p10 bra 	$L__BB29_44;
	ld.global.u32 	%r1019, [%rd10+768];
$L__BB29_44:
	add.s32 	%r249, %r87, 224;
	setp.ge.u32 	%p11, %r249, %r6;
	mov.u32 	%r1020, %r1034;
	@%p11 bra 	$L__BB29_46;
	ld.global.u32 	%r1020, [%rd10+896];
$L__BB29_46:
	add.s32 	%r250, %r87, 256;
	setp.ge.u32 	%p12, %r250, %r6;
	mov.u32 	%r1021, %r1034;
	@%p12 bra 	$L__BB29_48;
	ld.global.u32 	%r1021, [%rd10+1024];
$L__BB29_48:
	add.s32 	%r251, %r87, 288;
	setp.ge.u32 	%p13, %r251, %r6;
	mov.u32 	%r1022, %r1034;
	@%p13 bra 	$L__BB29_50;
	ld.global.u32 	%r1022, [%rd10+1152];
$L__BB29_50:
	add.s32 	%r111, %r87, 320;
	setp.ge.u32 	%p14, %r111, %r6;
	mov.u32 	%r1023, %r1034;
	@%p14 bra 	$L__BB29_52;
	ld.global.u32 	%r1023, [%rd10+1280];
$L__BB29_52:
	add.s32 	%r114, %r87, 352;
	setp.ge.u32 	%p15, %r114, %r6;
	mov.u32 	%r1024, %r1034;
	@%p15 bra 	$L__BB29_54;
	ld.global.u32 	%r1024, [%rd10+1408];
$L__BB29_54:
	add.s32 	%r117, %r87, 384;
	setp.ge.u32 	%p16, %r117, %r6;
	mov.u32 	%r1025, %r1034;
	@%p16 bra 	$L__BB29_56;
	ld.global.u32 	%r1025, [%rd10+1536];
$L__BB29_56:
	add.s32 	%r120, %r87, 416;
	setp.ge.u32 	%p17, %r120, %r6;
	mov.u32 	%r1026, %r1034;
	@%p17 bra 	$L__BB29_58;
	ld.global.u32 	%r1026, [%rd10+1664];
$L__BB29_58:
	add.s32 	%r252, %r87, 448;
	setp.ge.u32 	%p18, %r252, %r6;
	mov.u32 	%r1027, %r1034;
	@%p18 bra 	$L__BB29_60;
	ld.global.u32 	%r1027, [%rd10+1792];
$L__BB29_60:
	add.s32 	%r253, %r87, 480;
	setp.ge.u32 	%p19, %r253, %r6;
	mov.u32 	%r1028, %r1034;
	@%p19 bra 	$L__BB29_62;
	ld.global.u32 	%r1028, [%rd10+1920];
$L__BB29_62:
	add.s32 	%r254, %r87, 512;
	setp.ge.u32 	%p20, %r254, %r6;
	mov.u32 	%r1029, %r1034;
	@%p20 bra 	$L__BB29_64;
	ld.global.u32 	%r1029, [%rd10+2048];
$L__BB29_64:
	add.s32 	%r129, %r87, 544;
	setp.ge.u32 	%p21, %r129, %r6;
	mov.u32 	%r1030, %r1034;
	@%p21 bra 	$L__BB29_66;
	ld.global.u32 	%r1030, [%rd10+2176];
$L__BB29_66:
	add.s32 	%r132, %r87, 576;
	setp.ge.u32 	%p22, %r132, %r6;
	mov.u32 	%r1031, %r1034;
	@%p22 bra 	$L__BB29_68;
	ld.global.u32 	%r1031, [%rd10+2304];
$L__BB29_68:
	add.s32 	%r255, %r87, 608;
	setp.ge.u32 	%p23, %r255, %r6;
	mov.u32 	%r1032, %r1034;
	@%p23 bra 	$L__BB29_70;
	ld.global.u32 	%r1032, [%rd10+2432];
$L__BB29_70:
	add.s32 	%r256, %r87, 640;
	setp.ge.u32 	%p24, %r256, %r6;
	mov.u32 	%r1033, %r1034;
	@%p24 bra 	$L__BB29_72;
	ld.global.u32 	%r1033, [%rd10+2560];
$L__BB29_72:
	add.s32 	%r139, %r87, 672;
	setp.ge.u32 	%p25, %r139, %r6;
	@%p25 bra 	$L__BB29_74;
	ld.global.u32 	%r1034, [%rd10+2688];
$L__BB29_74:
	// begin inline asm
	mov.u32 %r257, %laneid;
	// end inline asm
	shr.u32 	%r143, %r85, 5;
	mad.lo.s32 	%r258, %r143, 704, %r257;
	shl.b32 	%r259, %r258, 2;
	mov.u32 	%r260, _ZZN3cub18CUB_300001_SM_10006detail4scan16DeviceScanKernelINS2_10policy_hubIiiijN4cuda3std3__44plusIvEEE10Policy1000EN6thrust24THRUST_300001_SM_1000_NS10device_ptrIiEESF_NS0_13ScanTileStateIiLb1EEES9_NS1_10InputValueIiPiEEjiLb0EiEEvT0_T1_T2_iT3_T4_T5_E12temp_storage;
	add.s32 	%r144, %r260, %r259;
	st.shared.u32 	[%r144], %r1013;
	st.shared.u32 	[%r144+128], %r1014;
	st.shared.u32 	[%r144+256], %r1015;
	st.shared.u32 	[%r144+384], %r1016;
	st.shared.u32 	[%r144+512], %r1017;
	st.shared.u32 	[%r144+640], %r1018;
	st.shared.u32 	[%r144+768], %r1019;
	st.shared.u32 	[%r144+896], %r1020;
	st.shared.u32 	[%r144+1024], %r1021;
	st.shared.u32 	[%r144+1152], %r1022;
	st.shared.u32 	[%r144+1280], %r1023;
	st.shared.u32 	[%r144+1408], %r1024;
	st.shared.u32 	[%r144+1536], %r1025;
	st.shared.u32 	[%r144+1664], %r1026;
	st.shared.u32 	[%r144+1792], %r1027;
	st.shared.u32 	[%r144+1920], %r1028;
	st.shared.u32 	[%r144+2048], %r1029;
	st.shared.u32 	[%r144+2176], %r1030;
	st.shared.u32 	[%r144+2304], %r1031;
	st.shared.u32 	[%r144+2432], %r1032;
	st.shared.u32 	[%r144+2560], %r1033;
	st.shared.u32 	[%r144+2688], %r1034;
	bar.warp.sync 	-1;
	mad.lo.s32 	%r145, %r257, 84, %r144;
	ld.shared.v2.u32 	{%r146, %r147}, [%r145];
	ld.shared.v2.u32 	{%r148, %r149}, [%r145+8];
	ld.shared.v2.u32 	{%r150, %r151}, [%r145+16];
	ld.shared.v2.u32 	{%r152, %r153}, [%r145+24];
	ld.shared.v2.u32 	{%r154, %r155}, [%r145+32];
	ld.shared.v2.u32 	{%r156, %r157}, [%r145+40];
	ld.shared.v2.u32 	{%r158, %r159}, [%r145+48];
	ld.shared.v2.u32 	{%r160, %r161}, [%r145+56];
	ld.shared.v2.u32 	{%r162, %r163}, [%r145+64];
	ld.shared.v2.u32 	{%r164, %r165}, [%r145+72];
	ld.shared.v2.u32 	{%r166, %r167}, [%r145+80];
	bar.sync 	0;
	setp.ne.s32 	%p26, %r998, 0;
	@%p26 bra 	$L__BB29_78;
	add.s32 	%r490, %r147, %r146;
	add.s32 	%r491, %r148, %r490;
	add.s32 	%r492, %r149, %r491;
	add.s32 	%r493, %r150, %r492;
	add.s32 	%r494, %r151, %r493;
	add.s32 	%r495, %r152, %r494;
	add.s32 	%r496, %r153, %r495;
	add.s32 	%r497, %r154, %r496;
	add.s32 	%r498, %r155, %r497;
	add.s32 	%r499, %r156, %r498;
	add.s32 	%r500, %r157, %r499;
	add.s32 	%r501, %r158, %r500;
	add.s32 	%r502, %r159, %r501;
	add.s32 	%r503, %r160, %r502;
	add.s32 	%r504, %r161, %r503;
	add.s32 	%r505, %r162, %r504;
	add.s32 	%r506, %r163, %r505;
	add.s32 	%r507, %r164, %r506;
	add.s32 	%r508, %r165, %r507;
	add.s32 	%r509, %r166, %r508;
	add.s32 	%r464, %r167, %r509;
	mov.b32 	%r462, 1;
	mov.b32 	%r487, 0;
	mov.b32 	%r489, -1;
	// begin inline asm
	{  .reg .s32 r0;  .reg .pred p;  shfl.sync.up.b32 r0|p, %r464, %r462, %r487, %r489;  @p add.s32 r0, r0, %r464;  mov.s32 %r460, r0;}
	// end inline asm
	mov.b32 	%r468, 2;
	// begin inline asm
	{  .reg .s32 r0;  .reg .pred p;  shfl.sync.up.b32 r0|p, %r460, %r468, %r487, %r489;  @p add.s32 r0, r0, %r460;  mov.s32 %r466, r0;}
	// end inline asm
	mov.b32 	%r474, 4;
	// begin inline asm
	{  .reg .s32 r0;  .reg .pred p;  shfl.sync.up.b32 r0|p, %r466, %r474, %r487, %r489;  @p add.s32 r0, r0, %r466;  mov.s32 %r472, r0;}
	// end inline asm
	mov.b32 	%r480, 8;
	// begin inline asm
	{  .reg .s32 r0;  .reg .pred p;  shfl.sync.up.b32 r0|p, %r472, %r480, %r487, %r489;  @p add.s32 r0, r0, %r472;  mov.s32 %r478, r0;}
	// end inline asm
	mov.b32 	%r486, 16;
	// begin inline asm
	{  .reg .s32 r0;  .reg .pred p;  shfl.sync.up.b32 r0|p, %r478, %r486, %r487, %r489;  @p add.s32 r0, r0, %r478;  mov.s32 %r484, r0;}
	// end inline asm
	setp.ne.s32 	%p68, %r257, 31;
	@%p68 bra 	$L__BB29_77;
	shl.b32 	%r510, %r143, 2;
	mov.u32 	%r511, _ZZN3cub18CUB_300001_SM_10006detail4scan16DeviceScanKernelINS2_10policy_hubIiiijN4cuda3std3__44plusIvEEE10Policy1000EN6thrust24THRUST_300001_SM_1000_NS10device_ptrIiEESF_NS0_13ScanTileStateIiLb1EEES9_NS1_10InputValueIiPiEEjiLb0EiEEvT0_T1_T2_iT3_T4_T5_E12temp_storage;
	add.s32 	%r512, %r511, %r510;
	st.shared.u32 	[%r512+16], %r484;
$L__BB29_77:
	bar.sync 	0;
	ld.shared.v4.u32 	{%r513, %r514, %r515, %r516}, [_ZZN3cub18CUB_300001_SM_10006detail4scan16DeviceScanKernelINS2_10policy_hubIiiijN4cuda3std3__44plusIvEEE10Policy1000EN6thrust24THRUST_300001_SM_1000_NS10device_ptrIiEESF_NS0_13ScanTileStateIiLb1EEES9_NS1_10InputValueIiPiEEjiLb0EiEEvT0_T1_T2_iT3_T4_T5_E12temp_storage+16];
	add.s32 	%r517, %r514, %r513;
	setp.eq.s32 	%p69, %r143, 2;
	selp.b32 	%r518, %r517, %r513, %p69;
	add.s32 	%r519, %r517, %r515;
	setp.eq.s32 	%p70, %r143, 3;
	selp.b32 	%r520, %r519, %r518, %p70;
	add.s32 	%r521, %r519, %r516;
	setp.eq.s32 	%p71, %r143, 4;
	selp.b32 	%r522, %r521, %r520, %p71;
	ld.shared.v4.u32 	{%r523, %r524, %r525, %r526}, [_ZZN3cub18CUB_300001_SM_10006detail4scan16DeviceScanKernelINS2_10policy_hubIiiijN4cuda3std3__44plusIvEEE10Policy1000EN6thrust24THRUST_300001_SM_1000_NS10device_ptrIiEESF_NS0_13ScanTileStateIiLb1EEES9_NS1_10InputValueIiPiEEjiLb0EiEEvT0_T1_T2_iT3_T4_T5_E12temp_storage+32];
	add.s32 	%r527, %r521, %r523;
	setp.eq.s32 	%p72, %r143, 5;
	selp.b32 	%r528, %r527, %r522, %p72;
	add.s32 	%r529, %r527, %r524;
	setp.eq.s32 	%p73, %r143, 6;
	selp.b32 	%r530, %r529, %r528, %p73;
	add.s32 	%r531, %r529, %r525;
	setp.eq.s32 	%p74, %r143, 7;
	selp.b32 	%r532, %r531, %r530, %p74;
	add.s32 	%r533, %r531, %r526;
	setp.eq.s32 	%p75, %r143, 8;
	selp.b32 	%r534, %r533, %r532, %p75;
	.pragma "used_bytes_mask 4095";
	ld.shared.v4.u32 	{%r535, %r536, %r537, %r538}, [_ZZN3cub18CUB_300001_SM_10006detail4scan16DeviceScanKernelINS2_10policy_hubIiiijN4cuda3std3__44plusIvEEE10Policy1000EN6thrust24THRUST_300001_SM_1000_NS10device_ptrIiEESF_NS0_13ScanTileStateIiLb1EEES9_NS1_10InputValueIiPiEEjiLb0EiEEvT0_T1_T2_iT3_T4_T5_E12temp_storage+48];
	add.s32 	%r539, %r533, %r535;
	setp.eq.s32 	%p76, %r143, 9;
	selp.b32 	%r540, %r539, %r534, %p76;
	add.s32 	%r541, %r539, %r536;
	setp.eq.s32 	%p77, %r143, 10;
	selp.b32 	%r542, %r541, %r540, %p77;
	add.s32 	%r543, %r541, %r537;
	setp.eq.s32 	%p78, %r143, 11;
	selp.b32 	%r544, %r543, %r542, %p78;
	setp.lt.u32 	%p79, %r85, 32;
	selp.b32 	%r545, 0, %r544, %p79;
	setp.eq.s32 	%p80, %r257, 0;
	sub.s32 	%r546, %r484, %r464;
	selp.b32 	%r547, 0, %r546, %p80;
	add.s32 	%r548, %r547, %r997;
	add.s32 	%r1049, %r548, %r545;
	bra.uni 	$L__BB29_97;
$L__BB29_78:
	add.s32 	%r291, %r147, %r146;
	add.s32 	%r292, %r148, %r291;
	add.s32 	%r293, %r149, %r292;
	add.s32 	%r294, %r150, %r293;
	add.s32 	%r295, %r151, %r294;
	add.s32 	%r296, %r152, %r295;
	add.s32 	%r297, %r153, %r296;
	add.s32 	%r298, %r154, %r297;
	add.s32 	%r299, %r155, %r298;
	add.s32 	%r300, %r156, %r299;
	add.s32 	%r301, %r157, %r300;
	add.s32 	%r302, %r158, %r301;
	add.s32 	%r303, %r159, %r302;
	add.s32 	%r304, %r160, %r303;
	add.s32 	%r305, %r161, %r304;
	add.s32 	%r306, %r162, %r305;
	add.s32 	%r307, %r163, %r306;
	add.s32 	%r308, %r164, %r307;
	add.s32 	%r309, %r165, %r308;
	add.s32 	%r310, %r166, %r309;
	add.s32 	%r265, %r167, %r310;
	mov.b32 	%r263, 1;
	mov.b32 	%r288, 0;
	mov.b32 	%r290, -1;
	// begin inline asm
	{  .reg .s32 r0;  .reg .pred p;  shfl.sync.up.b32 r0|p, %r265, %r263, %r288, %r290;  @p add.s32 r0, r0, %r265;  mov.s32 %r261, r0;}
	// end inline asm
	mov.b32 	%r269, 2;
	// begin inline asm
	{  .reg .s32 r0;  .reg .pred p;  shfl.sync.up.b32 r0|p, %r261, %r269, %r288, %r290;  @p add.s32 r0, r0, %r261;  mov.s32 %r267, r0;}
	// end inline asm
	mov.b32 	%r275, 4;
	// begin inline asm
	{  .reg .s32 r0;  .reg .pred p;  shfl.sync.up.b32 r0|p, %r267, %r275, %r288, %r290;  @p add.s32 r0, r0, %r267;  mov.s32 %r273, r0;}
	// end inline asm
	mov.b32 	%r281, 8;
	// begin inline asm
	{  .reg .s32 r0;  .reg .pred p;  shfl.sync.up.b32 r0|p, %r273, %r281, %r288, %r290;  @p add.s32 r0, r0, %r273;  mov.s32 %r279, r0;}
	// end inline asm
	mov.b32 	%r287, 16;
	// begin inline asm
	{  .reg .s32 r0;  .reg .pred p;  shfl.sync.up.b32 r0|p, %r279, %r287, %r288, %r290;  @p add.s32 r0, r0, %r279;  mov.s32 %r285, r0;}
	// end inline asm
	setp.ne.s32 	%p27, %r257, 31;
	@%p27 bra 	$L__BB29_80;
	shl.b32 	%r311, %r143, 2;
	mov.u32 	%r312, _ZZN3cub18CUB_300001_SM_10006detail4scan16DeviceScanKernelINS2_10policy_hubIiiijN4cuda3std3__44plusIvEEE10Policy1000EN6thrust24THRUST_300001_SM_1000_NS10device_ptrIiEESF_NS0_13ScanTileStateIiLb1EEES9_NS1_10InputValueIiPiEEjiLb0EiEEvT0_T1_T2_iT3_T4_T5_E12temp_storage;
	add.s32 	%r313, %r312, %r311;
	st.shared.u32 	[%r313+16], %r285;
$L__BB29_80:
	sub.s32 	%r314, %r285, %r265;
	bar.sync 	0;
	ld.shared.v4.u32 	{%r315, %r316, %r317, %r318}, [_ZZN3cub18CUB_300001_SM_10006detail4scan16DeviceScanKernelINS2_10policy_hubIiiijN4cuda3std3__44plusIvEEE10Policy1000EN6thrust24THRUST_300001_SM_1000_NS10device_ptrIiEESF_NS0_13ScanTileStateIiLb1EEES9_NS1_10InputValueIiPiEEjiLb0EiEEvT0_T1_T2_iT3_T4_T5_E12temp_storage+16];
	add.s32 	%r319, %r316, %r315;
	setp.eq.s32 	%p28, %r143, 2;
	selp.b32 	%r320, %r319, %r315, %p28;
	add.s32 	%r321, %r319, %r317;
	setp.eq.s32 	%p29, %r143, 3;
	selp.b32 	%r322, %r321, %r320, %p29;
	add.s32 	%r323, %r321, %r318;
	setp.eq.s32 	%p30, %r143, 4;
	selp.b32 	%r324, %r323, %r322, %p30;
	ld.shared.v4.u32 	{%r325, %r326, %r327, %r328}, [_ZZN3cub18CUB_300001_SM_10006detail4scan16DeviceScanKernelINS2_10policy_hubIiiijN4cuda3std3__44plusIvEEE10Policy1000EN6thrust24THRUST_300001_SM_1000_NS10device_ptrIiEESF_NS0_13ScanTileStateIiLb1EEES9_NS1_10InputValueIiPiEEjiLb0EiEEvT0_T1_T2_iT3_T4_T5_E12temp_storage+32];
	add.s32 	%r329, %r323, %r325;
	setp.eq.s32 	%p31, %r143, 5;
	selp.b32 	%r330, %r329, %r324, %p31;
	add.s32 	%r331, %r329, %r326;
	setp.eq.s32 	%p32, %r143, 6;
	selp.b32 	%r332, %r331, %r330, %p32;
	add.s32 	%r333, %r331, %r327;
	setp.eq.s32 	%p33, %r143, 7;
	selp.b32 	%r334, %r333, %r332, %p33;
	add.s32 	%r335, %r333, %r328;
	setp.eq.s32 	%p34, %r143, 8;
	selp.b32 	%r336, %r335, %r334, %p34;
	ld.shared.v4.u32 	{%r337, %r338, %r339, %r340}, [_ZZN3cub18CUB_300001_SM_10006detail4scan16DeviceScanKernelINS2_10policy_hubIiiijN4cuda3std3__44plusIvEEE10Policy1000EN6thrust24THRUST_300001_SM_1000_NS10device_ptrIiEESF_NS0_13ScanTileStateIiLb1EEES9_NS1_10InputValueIiPiEEjiLb0EiEEvT0_T1_T2_iT3_T4_T5_E12temp_storage+48];
	add.s32 	%r341, %r335, %r337;
	setp.eq.s32 	%p35, %r143, 9;
	selp.b32 	%r342, %r341, %r336, %p35;
	add.s32 	%r343, %r341, %r338;
	setp.eq.s32 	%p36, %r143, 10;
	selp.b32 	%r344, %r343, %r342, %p36;
	add.s32 	%r345, %r343, %r339;
	setp.eq.s32 	%p37, %r143, 11;
	selp.b32 	%r346, %r345, %r344, %p37;
	add.s32 	%r173, %r345, %r340;
	setp.gt.u32 	%p38, %r85, 31;
	setp.lt.u32 	%p39, %r85, 32;
	setp.eq.s32 	%p40, %r257, 0;
	selp.b32 	%r347, 0, %r314, %p40;
	add.s32 	%r1048, %r346, %r347;
	selp.b32 	%r175, %r314, %r1048, %p39;
	@%p38 bra 	$L__BB29_96;
	setp.ne.s32 	%p41, %r85, 0;
	mul.wide.s32 	%rd21, %r998, 8;
	add.s64 	%rd11, %rd16, %rd21;
	@%p41 bra 	$L__BB29_83;
	st.shared.u32 	[_ZZN3cub18CUB_300001_SM_10006detail4scan16DeviceScanKernelINS2_10policy_hubIiiijN4cuda3std3__44plusIvEEE10Policy1000EN6thrust24THRUST_300001_SM_1000_NS10device_ptrIiEESF_NS0_13ScanTileStateIiLb1EEES9_NS1_10InputValueIiPiEEjiLb0EiEEvT0_T1_T2_iT3_T4_T5_E12temp_storage+12], %r173;
	add.s64 	%rd22, %rd11, 256;
	mov.b32 	%r348, 100;
	// begin inline asm
	st.relaxed.gpu.v2.u32 [%rd22], {%r348, %r173};
	// end inline asm
$L__BB29_83:
	not.b32 	%r354, %r85;
	add.s32 	%r1043, %r998, %r354;
	mov.b32 	%r350, 830;
	// begin inline asm
	nanosleep.u32 %r350;
	// end inline asm
	mul.wide.s32 	%rd24, %r1043, 8;
	add.s64 	%rd25, %rd16, %rd24;
	add.s64 	%rd23, %rd25, 256;
	// begin inline asm
	ld.relaxed.gpu.v2.u32 {%r1045, %r1037}, [%rd23];
	// end inline asm
	mov.b32 	%r1038, 952;
$L__BB29_84:
	setp.eq.s32 	%p42, %r1045, 99;
	mov.b32 	%r355, -1;
	vote.sync.any.pred 	%p43, %p42, %r355;
	not.pred 	%p44, %p43;
	@%p44 bra 	$L__BB29_86;
	mul.lo.s32 	%r458, %r998, 16807;
	and.b32  	%r998, %r458, 2147483647;
	add.s32 	%r459, %r1038, 1;
	rem.u32 	%r455, %r998, %r459;
	// begin inline asm
	nanosleep.u32 %r455;
	// end inline asm
	shr.u32 	%r1038, %r1038, 1;
	// begin inline asm
	ld.relaxed.gpu.v2.u32 {%r1045, %r1037}, [%rd23];
	// end inline asm
	bra.uni 	$L__BB29_84;
$L__BB29_86:
	setp.eq.s32 	%p45, %r1045, 101;
	mov.b32 	%r382, -1;
	vote.sync.ballot.b32 	%r384, %p45, %r382;
	// begin inline asm
	mov.u32 %r357, %lanemask_ge;
	// end inline asm
	and.b32  	%r385, %r384, %r357;
	or.b32  	%r386, %r385, -2147483648;
	add.s32 	%r387, %r386, -1;
	not.b32 	%r388, %r386;
	and.b32  	%r389, %r388, %r387;
	popc.b32 	%r361, %r389;
	mov.b32 	%r360, 1;
	// begin inline asm
	shfl.sync.down.b32 %r358, %r1037, %r360, %r361, %r382;
	// end inline asm
	setp.lt.s32 	%p47, %r257, %r361;
	selp.b32 	%r390, %r358, 0, %p47;
	add.s32 	%r364, %r390, %r1037;
	mov.b32 	%r365, 2;
	// begin inline asm
	shfl.sync.down.b32 %r363, %r364, %r365, %r361, %r382;
	// end inline asm
	add.s32 	%r391, %r257, 2;
	setp.gt.s32 	%p48, %r391, %r361;
	selp.b32 	%r392, 0, %r363, %p48;
	add.s32 	%r369, %r364, %r392;
	mov.b32 	%r370, 4;
	// begin inline asm
	shfl.sync.down.b32 %r368, %r369, %r370, %r361, %r382;
	// end inline asm
	add.s32 	%r393, %r257, 4;
	setp.gt.s32 	%p49, %r393, %r361;
	selp.b32 	%r394, 0, %r368, %p49;
	add.s32 	%r374, %r369, %r394;
	mov.b32 	%r375, 8;
	// begin inline asm
	shfl.sync.down.b32 %r373, %r374, %r375, %r361, %r382;
	// end inline asm
	add.s32 	%r395, %r257, 8;
	setp.gt.s32 	%p50, %r395, %r361;
	selp.b32 	%r396, 0, %r373, %p50;
	add.s32 	%r379, %r374, %r396;
	mov.b32 	%r380, 16;
	// begin inline asm
	shfl.sync.down.b32 %r378, %r379, %r380, %r361, %r382;
	// end inline asm
	add.s32 	%r397, %r257, 16;
	setp.gt.s32 	%p51, %r397, %r361;
	selp.b32 	%r398, 0, %r378, %p51;
	add.s32 	%r1041, %r379, %r398;
	add.s64 	%rd12, %rd16, 256;
	mov.b32 	%r1039, 952;
$L__BB29_87:
	setp.ne.s32 	%p52, %r1045, 101;
	mov.b32 	%r399, -1;
	vote.sync.all.pred 	%p53, %p52, %r399;
	not.pred 	%p54, %p53;
	@%p54 bra 	$L__BB29_92;
	shr.u32 	%r1039, %r1039, 1;
	mul.wide.s32 	%rd28, %r1043, 8;
	add.s64 	%rd29, %rd12, %rd28;
	add.s64 	%rd27, %rd29, -256;
	// begin inline asm
	ld.relaxed.gpu.v2.u32 {%r1045, %r1046}, [%rd27];
	// end inline asm
	mov.u32 	%r1047, %r1039;
$L__BB29_89:
	setp.eq.s32 	%p58, %r1045, 99;
	mov.b32 	%r407, -1;
	vote.sync.any.pred 	%p59, %p58, %r407;
	not.pred 	%p60, %p59;
	@%p60 bra 	$L__BB29_91;
	mul.lo.s32 	%r453, %r998, 16807;
	and.b32  	%r998, %r453, 2147483647;
	add.s32 	%r454, %r1047, 1;
	rem.u32 	%r450, %r998, %r454;
	// begin inline asm
	nanosleep.u32 %r450;
	// end inline asm
	shr.u32 	%r1047, %r1047, 1;
	// begin inline asm
	ld.relaxed.gpu.v2.u32 {%r1045, %r1046}, [%rd27];
	// end inline asm
	bra.uni 	$L__BB29_89;
$L__BB29_91:
	setp.eq.s32 	%p61, %r1045, 101;
	mov.b32 	%r433, -1;
	vote.sync.ballot.b32 	%r434, %p61, %r433;
	and.b32  	%r435, %r434, %r357;
	or.b32  	%r436, %r435, -2147483648;
	add.s32 	%r437, %r436, -1;
	not.b32 	%r438, %r436;
	and.b32  	%r439, %r438, %r437;
	popc.b32 	%r412, %r439;
	mov.b32 	%r411, 1;
	// begin inline asm
	shfl.sync.down.b32 %r409, %r1046, %r411, %r412, %r433;
	// end inline asm
	setp.lt.s32 	%p63, %r257, %r412;
	selp.b32 	%r440, %r409, 0, %p63;
	add.s32 	%r415, %r440, %r1046;
	mov.b32 	%r416, 2;
	// begin inline asm
	shfl.sync.down.b32 %r414, %r415, %r416, %r412, %r433;
	// end inline asm
	add.s32 	%r441, %r257, 2;
	setp.gt.s32 	%p64, %r441, %r412;
	selp.b32 	%r442, 0, %r414, %p64;
	add.s32 	%r420, %r415, %r442;
	mov.b32 	%r421, 4;
	// begin inline asm
	shfl.sync.down.b32 %r419, %r420, %r421, %r412, %r433;
	// end inline asm
	add.s32 	%r443, %r257, 4;
	setp.gt.s32 	%p65, %r443, %r412;
	selp.b32 	%r444, 0, %r419, %p65;
	add.s32 	%r425, %r420, %r444;
	mov.b32 	%r426, 8;
	// begin inline asm
	shfl.sync.down.b32 %r424, %r425, %r426, %r412, %r433;
	// end inline asm
	add.s32 	%r445, %r257, 8;
	setp.gt.s32 	%p66, %r445, %r412;
	selp.b32 	%r446, 0, %r424, %p66;
	add.s32 	%r430, %r425, %r446;
	mov.b32 	%r431, 16;
	// begin inline asm
	shfl.sync.down.b32 %r429, %r430, %r431, %r412, %r433;
	// end inline asm
	add.s32 	%r447, %r257, 16;
	setp.gt.s32 	%p67, %r447, %r412;
	selp.b32 	%r448, 0, %r429, %p67;
	add.s32 	%r449, %r448, %r1041;
	add.s32 	%r1041, %r449, %r430;
	add.s32 	%r1043, %r1043, -32;
	bra.uni 	$L__BB29_87;
$L__BB29_92:
	@%p41 bra 	$L__BB29_94;
	add.s32 	%r402, %r1041, %r173;
	add.s64 	%rd26, %rd11, 256;
	mov.b32 	%r401, 101;
	// begin inline asm
	st.relaxed.gpu.v2.u32 [%rd26], {%r401, %r402};
	// end inline asm
	st.shared.u32 	[_ZZN3cub18CUB_300001_SM_10006detail4scan16DeviceScanKernelINS2_10policy_hubIiiijN4cuda3std3__44plusIvEEE10Policy1000EN6thrust24THRUST_300001_SM_1000_NS10device_ptrIiEESF_NS0_13ScanTileStateIiLb1EEES9_NS1_10InputValueIiPiEEjiLb0EiEEvT0_T1_T2_iT3_T4_T5_E12temp_storage+4], %r1041;
	st.shared.u32 	[_ZZN3cub18CUB_300001_SM_10006detail4scan16DeviceScanKernelINS2_10policy_hubIiiijN4cuda3std3__44plusIvEEE10Policy1000EN6thrust24THRUST_300001_SM_1000_NS10device_ptrIiEESF_NS0_13ScanTileStateIiLb1EEES9_NS1_10InputValueIiPiEEjiLb0EiEEvT0_T1_T2_iT3_T4_T5_E12temp_storage+8], %r402;
$L__BB29_94:
	setp.ne.s32 	%p56, %r257, 0;
	mov.u32 	%r1048, %r175;
	@%p56 bra 	$L__BB29_96;
	st.shared.u32 	[_ZZN3cub18CUB_300001_SM_10006detail4scan16DeviceScanKernelINS2_10policy_hubIiiijN4cuda3std3__44plusIvEEE10Policy1000EN6thrust24THRUST_300001_SM_1000_NS10device_ptrIiEESF_NS0_13ScanTileStateIiLb1EEES9_NS1_10InputValueIiPiEEjiLb0EiEEvT0_T1_T2_iT3_T4_T5_E12temp_storage+76], %r1041;
	mov.u32 	%r1048, %r1041;
$L__BB29_96:
	bar.sync 	0;
	setp.eq.s32 	%p57, %r85, 0;
	ld.shared.u32 	%r403, [_ZZN3cub18CUB_300001_SM_10006detail4scan16DeviceScanKernelINS2_10policy_hubIiiijN4cuda3std3__44plusIvEEE10Policy1000EN6thrust24THRUST_300001_SM_1000_NS10device_ptrIiEESF_NS0_13ScanTileStateIiLb1EEES9_NS1_10InputValueIiPiEEjiLb0EiEEvT0_T1_T2_iT3_T4_T5_E12temp_storage+76];
	selp.b32 	%r404, 0, %r403, %p57;
	add.s32 	%r1049, %r404, %r1048;
$L__BB29_97:
	add.s32 	%r549, %r1049, %r146;
	add.s32 	%r550, %r147, %r549;
	add.s32 	%r551, %r148, %r550;
	add.s32 	%r552, %r149, %r551;
	add.s32 	%r553, %r150, %r552;
	add.s32 	%r554, %r151, %r553;
	add.s32 	%r555, %r152, %r554;
	add.s32 	%r556, %r153, %r555;
	add.s32 	%r557, %r154, %r556;
	add.s32 	%r558, %r155, %r557;
	add.s32 	%r559, %r156, %r558;
	add.s32 	%r560, %r157, %r559;
	add.s32 	%r561, %r158, %r560;
	add.s32 	%r562, %r159, %r561;
	add.s32 	%r563, %r160, %r562;
	add.s32 	%r564, %r161, %r563;
	add.s32 	%r565, %r162, %r564;
	add.s32 	%r566, %r163, %r565;
	add.s32 	%r567, %r164, %r566;
	add.s32 	%r568, %r165, %r567;
	add.s32 	%r569, %r166, %r568;
	bar.sync 	0;
	st.shared.v2.u32 	[%r145], {%r1049, %r549};
	st.shared.v2.u32 	[%r145+8], {%r550, %r551};
	st.shared.v2.u32 	[%r145+16], {%r552, %r553};
	st.shared.v2.u32 	[%r145+24], {%r554, %r555};
	st.shared.v2.u32 	[%r145+32], {%r556, %r557};
	st.shared.v2.u32 	[%r145+40], {%r558, %r559};
	st.shared.v2.u32 	[%r145+48], {%r560, %r561};
	st.shared.v2.u32 	[%r145+56], {%r562, %r563};
	st.shared.v2.u32 	[%r145+64], {%r564, %r565};
	st.shared.v2.u32 	[%r145+72], {%r566, %r567};
	st.shared.v2.u32 	[%r145+80], {%r568, %r569};
	bar.warp.sync 	-1;
	ld.shared.u32 	%r214, [%r144];
	ld.shared.u32 	%r215, [%r144+128];
	ld.shared.u32 	%r216, [%r144+256];
	ld.shared.u32 	%r217, [%r144+384];
	ld.shared.u32 	%r218, [%r144+512];
	ld.shared.u32 	%r219, [%r144+640];
	ld.shared.u32 	%r220, [%r144+768];
	ld.shared.u32 	%r221, [%r144+896];
	ld.shared.u32 	%r222, [%r144+1024];
	ld.shared.u32 	%r223, [%r144+1152];
	ld.shared.u32 	%r224, [%r144+1280];
	ld.shared.u32 	%r225, [%r144+1408];
	ld.shared.u32 	%r226, [%r144+1536];
	ld.shared.u32 	%r227, [%r144+1664];
	ld.shared.u32 	%r228, [%r144+1792];
	ld.shared.u32 	%r229, [%r144+1920];
	ld.shared.u32 	%r230, [%r144+2048];
	ld.shared.u32 	%r231, [%r144+2176];
	ld.shared.u32 	%r232, [%r144+2304];
	ld.shared.u32 	%r233, [%r144+2432];
	ld.shared.u32 	%r234, [%r144+2560];
	ld.shared.u32 	%r235, [%r144+2688];
	setp.ne.s32 	%p81, %r85, 0;
	@%p81 bra 	$L__BB29_99;
	st.volatile.shared.u32 	[_ZZN3cub18CUB_300001_SM_10006detail4scan16DeviceScanKernelINS2_10policy_hubIiiijN4cuda3std3__44plusIvEEE10Policy1000EN6thrust24THRUST_300001_SM_1000_NS10device_ptrIiEESF_NS0_13ScanTileStateIiLb1EEES9_NS1_10InputValueIiPiEEjiLb0EiEEvT0_T1_T2_iT3_T4_T5_E12temp_storage+33792], %r6;
$L__BB29_99:
	ld.param.u32 	%r996, [_ZN3cub18CUB_300001_SM_10006detail4scan16DeviceScanKernelINS2_10policy_hubIiiijN4cuda3std3__44plusIvEEE10Policy1000EN6thrust24THRUST_300001_SM_1000_NS10device_ptrIiEESF_NS0_13ScanTileStateIiLb1EEES9_NS1_10InputValueIiPiEEjiLb0EiEEvT0_T1_T2_iT3_T4_T5__param_3];
	bar.sync 	0;
	ld.volatile.shared.u32 	%r236, [_ZZN3cub18CUB_300001_SM_10006detail4scan16DeviceScanKernelINS2_10policy_hubIiiijN4cuda3std3__44plusIvEEE10Policy1000EN6thrust24THRUST_300001_SM_1000_NS10device_ptrIiEESF_NS0_13ScanTileStateIiLb1EEES9_NS1_10InputValueIiPiEEjiLb0EiEEvT0_T1_T2_iT3_T4_T5_E12temp_storage+33792];
	cvt.u64.u32 	%rd36, %r87;
	mov.u32 	%r570, %ctaid.x;
	add.s32 	%r571, %r996, %r570;
	mul.lo.s32 	%r572, %r571, 8448;
	cvt.u64.u32 	%rd37, %r572;
	add.s64 	%rd38, %rd36, %rd37;
	setp.ge.s32 	%p82, %r87, %r236;
	shl.b64 	%rd39, %rd38, 2;
	add.s64 	%rd13, %rd4, %rd39;
	@%p82 bra 	$L__BB29_101;
	st.global.u32 	[%rd13], %r214;
$L__BB29_101:
	setp.ge.s32 	%p83, %r90, %r236;
	@%p83 bra 	$L__BB29_103;
	st.global.u32 	[%rd13+128], %r215;
$L__BB29_103:
	setp.ge.s32 	%p84, %r93, %r236;
	@%p84 bra 	$L__BB29_105;
	st.global.u32 	[%rd13+256], %r216;
$L__BB29_105:
	setp.ge.s32 	%p85, %r96, %r236;
	@%p85 bra 	$L__BB29_107;
	st.global.u32 	[%rd13+384], %r217;
$L__BB29_107:
	mov.u32 	%r573, %tid.x;
	and.b32  	%r574, %r573, 992;
	mul.lo.s32 	%r575, %r574, 22;
	and.b32  	%r576, %r573, 31;
	or.b32  	%r577, %r575, %r576;
	add.s32 	%r578, %r577, 128;
	setp.ge.s32 	%p86, %r578, %r236;
	@%p86 bra 	$L__BB29_109;
	st.global.u32 	[%rd13+512], %r218;
$L__BB29_109:
	add.s32 	%r584, %r577, 160;
	setp.ge.s32 	%p87, %r584, %r236;
	@%p87 bra 	$L__BB29_111;
	st.global.u32 	[%rd13+640], %r219;
$L__BB29_111:
	add.s32 	%r590, %r577, 192;
	setp.ge.s32 	%p88, %r590, %r236;
	@%p88 bra 	$L__BB29_113;
	st.global.u32 	[%rd13+768], %r220;
$L__BB29_113:
	add.s32 	%r596, %r577, 224;
	setp.ge.s32 	%p89, %r596, %r236;
	@%p89 bra 	$L__BB29_115;
	st.global.u32 	[%rd13+896], %r221;
$L__BB29_115:
	add.s32 	%r602, %r577, 256;
	setp.ge.s32 	%p90, %r602, %r236;
	@%p90 bra 	$L__BB29_117;
	st.global.u32 	[%rd13+1024], %r222;
$L__BB29_117:
	add.s32 	%r608, %r577, 288;
	setp.ge.s32 	%p91, %r608, %r236;
	@%p91 bra 	$L__BB29_119;
	st.global.u32 	[%rd13+1152], %r223;
$L__BB29_119:
	setp.ge.s32 	%p92, %r111, %r236;
	@%p92 bra 	$L__BB29_121;
	st.global.u32 	[%rd13+1280], %r224;
$L__BB29_121:
	setp.ge.s32 	%p93, %r114, %r236;
	@%p93 bra 	$L__BB29_123;
	st.global.u32 	[%rd13+1408], %r225;
$L__BB29_123:
	setp.ge.s32 	%p94, %r117, %r236;
	@%p94 bra 	$L__BB29_125;
	st.global.u32 	[%rd13+1536], %r226;
$L__BB29_125:
	setp.ge.s32 	%p95, %r120, %r236;
	@%p95 bra 	$L__BB29_127;
	st.global.u32 	[%rd13+1664], %r227;
$L__BB29_127:
	add.s32 	%r614, %r577, 448;
	setp.ge.s32 	%p96, %r614, %r236;
	@%p96 bra 	$L__BB29_129;
	st.global.u32 	[%rd13+1792], %r228;
$L__BB29_129:
	add.s32 	%r620, %r577, 480;
	setp.ge.s32 	%p97, %r620, %r236;
	@%p97 bra 	$L__BB29_131;
	st.global.u32 	[%rd13+1920], %r229;
$L__BB29_131:
	add.s32 	%r626, %r577, 512;
	setp.ge.s32 	%p98, %r626, %r236;
	@%p98 bra 	$L__BB29_133;
	st.global.u32 	[%rd13+2048], %r230;
$L__BB29_133:
	setp.ge.s32 	%p99, %r129, %r236;
	@%p99 bra 	$L__BB29_135;
	st.global.u32 	[%rd13+2176], %r231;
$L__BB29_135:
	setp.ge.s32 	%p100, %r132, %r236;
	@%p100 bra 	$L__BB29_137;
	st.global.u32 	[%rd13+2304], %r232;
$L__BB29_137:
	add.s32 	%r632, %r577, 608;
	setp.ge.s32 	%p101, %r632, %r236;
	@%p101 bra 	$L__BB29_139;
	st.global.u32 	[%rd13+2432], %r233;
$L__BB29_139:
	add.s32 	%r638, %r577, 640;
	setp.ge.s32 	%p102, %r638, %r236;
	@%p102 bra 	$L__BB29_141;
	st.global.u32 	[%rd13+2560], %r234;
$L__BB29_141:
	setp.ge.s32 	%p103, %r139, %r236;
	@%p103 bra 	$L__BB29_143;
	st.global.u32 	[%rd13+2688], %r235;
$L__BB29_143:
	ret;

}
	// .globl	_ZN3cub18CUB_300001_SM_10006detail4scan16DeviceScanKernelINS2_10policy_hubIiiimN4cuda3std3__44plusIvEEE10Policy1000EN6thrust24THRUST_300001_SM_1000_NS10device_ptrIiEESF_NS0_13ScanTileStateIiLb1EEES9_NS1_10InputValueIiPiEEmiLb0EiEEvT0_T1_T2_iT3_T4_T5_
.visible .entry _ZN3cub18CUB_300001_SM_10006detail4scan16DeviceScanKernelINS2_10policy_hubIiiimN4cuda3std3__44plusIvEEE10Policy1000EN6thrust24THRUST_300001_SM_1000_NS10device_ptrIiEESF_NS0_13ScanTileStateIiLb1EEES9_NS1_10InputValueIiPiEEmiLb0EiEEvT0_T1_T2_iT3_T4_T5_(
	.param .align 8 .b8 _ZN3cub18CUB_300001_SM_10006detail4scan16DeviceScanKernelINS2_10policy_hubIiiimN4cuda3std3__44plusIvEEE10Policy1000EN6thrust24THRUST_300001_SM_1000_NS10device_ptrIiEESF_NS0_13ScanTileStateIiLb1EEES9_NS1_10InputValueIiPiEEmiLb0EiEEvT0_T1_T2_iT3_T4_T5__param_0[8],
	.param .align 8 .b8 _ZN3cub18CUB_300001_SM_10006detail4scan16DeviceScanKernelINS2_10policy_hubIiiimN4cuda3std3__44plusIvEEE10Policy1000EN6thrust24THRUST_300001_SM_1000_NS10device_ptrIiEESF_NS0_13ScanTileStateIiLb1EEES9_NS1_10InputValueIiPiEEmiLb0EiEEvT0_T1_T2_iT3_T4_T5__param_1[8],
	.param .align 8 .b8 _ZN3cub18CUB_300001_SM_10006detail4scan16DeviceScanKernelINS2_10policy_hubIiiimN4cuda3std3__44plusIvEEE10Policy1000EN6thrust24THRUST_300001_SM_1000_NS10device_ptrIiEESF_NS0_13ScanTileStateIiLb1EEES9_NS1_10InputValueIiPiEEmiLb0EiEEvT0_T1_T2_iT3_T4_T5__param_2[8],
	.param .u32 _ZN3cub18CUB_300001_SM_10006detail4scan16DeviceScanKernelINS2_10policy_hubIiiimN4cuda3std3__44plusIvEEE10Policy1000EN6thrust24THRUST_300001_SM_1000_NS10device_ptrIiEESF_NS0_13ScanTileStateIiLb1EEES9_NS1_10InputValueIiPiEEmiLb0EiEEvT0_T1_T2_iT3_T4_T5__param_3,
	.param .align 1 .b8 _ZN3cub18CUB_300001_SM_10006detail4scan16DeviceScanKernelINS2_10policy_hubIiiimN4cuda3std3__44plusIvEEE10Policy1000EN6thrust24THRUST_300001_SM_1000_NS10device_ptrIiEESF_NS0_13ScanTileStateIiLb1EEES9_NS1_10InputValueIiPiEEmiLb0EiEEvT0_T1_T2_iT3_T4_T5__param_4[1],
	.param .align 8 .b8 _ZN3cub18CUB_300001_SM_10006detail4scan16DeviceScanKernelINS2_10policy_hubIiiimN4cuda3std3__44plusIvEEE10Policy1000EN6thrust24THRUST_300001_SM_1000_NS10device_ptrIiEESF_NS0_13ScanTileStateIiLb1EEES9_NS1_10InputValueIiPiEEmiLb0EiEEvT0_T1_T2_iT3_T4_T5__param_5[16],
	.param .u64 _ZN3cub18CUB_300001_SM_10006detail4scan16DeviceScanKernelINS2_10policy_hubIiiimN4cuda3std3__44plusIvEEE10Policy1000EN6thrust24THRUST_300001_SM_1000_NS10device_ptrIiEESF_NS0_13ScanTileStateIiLb1EEES9_NS1_10InputValueIiPiEEmiLb0EiEEvT0_T1_T2_iT3_T4_T5__param_6
)
.maxntid 416
{
	.reg .pred 	%p<158>;
	.reg .b16 	%rs<3>;
	.reg .b32 	%r<1003>;
	.reg .b64 	%rd<59>;
	// demoted variable
	.shared .align 16 .b8 _ZZN3cub18CUB_300001_SM_10006detail4scan16DeviceScanKernelINS2_10policy_hubIiiimN4cuda3std3__44plusIvEEE10Policy1000EN6thrust24THRUST_300001_SM_1000_NS10device_ptrIiEESF_NS0_13ScanTileStateIiLb1EEES9_NS1_10InputValueIiPiEEmiLb0EiEEvT0_T1_T2_iT3_T4_T5_E12temp_storage[31632];
	ld.param.u32 	%r206, [_ZN3cub18CUB_300001_SM_10006detail4scan16DeviceScanKernelINS2_10policy_hubIiiimN4cuda3std3__44plusIvEEE10Policy1000EN6thrust24THRUST_300001_SM_1000_NS10device_ptrIiEESF_NS0_13ScanTileStateIiLb1EEES9_NS1_10InputValueIiPiEEmiLb0EiEEvT0_T1_T2_iT3_T4_T5__param_5];
	bfe.u32 	%r207, %r206, 0, 8;
	cvt.u16.u32 	%rs1, %r207;
	and.b16  	%rs2, %rs1, 255;
	ld.param.u64 	%rd18, [_ZN3cub18CUB_300001_SM_10006detail4scan16DeviceScanKernelINS2_10policy_hubIiiimN4cuda3std3__44plusIvEEE10Policy1000EN6thrust24THRUST_300001_SM_1000_NS10device_ptrIiEESF_NS0_13ScanTileStateIiLb1EEES9_NS1_10InputValueIiPiEEmiLb0EiEEvT0_T1_T2_iT3_T4_T5__param_2];
	ld.param.u64 	%rd17, [_ZN3cub18CUB_300001_SM_10006detail4scan16DeviceScanKernelINS2_10policy_hubIiiimN4cuda3std3__44plusIvEEE10Policy1000EN6thrust24THRUST_300001_SM_1000_NS10device_ptrIiEESF_NS0_13ScanTileStateIiLb1EEES9_NS1_10InputValueIiPiEEmiLb0EiEEvT0_T1_T2_iT3_T4_T5__param_1];
	ld.param.u64 	%rd16, [_ZN3cub18CUB_300001_SM_10006detail4scan16DeviceScanKernelINS2_10policy_hubIiiimN4cuda3std3__44plusIvEEE10Policy1000EN6thrust24THRUST_300001_SM_1000_NS10device_ptrIiEESF_NS0_13ScanTileStateIiLb1EEES9_NS1_10InputValueIiPiEEmiLb0EiEEvT0_T1_T2_iT3_T4_T5__param_0];
	ld.param.u64 	%rd1, [_ZN3cub18CUB_300001_SM_10006detail4scan16DeviceScanKernelINS2_10policy_hubIiiimN4cuda3std3__44plusIvEEE10Policy1000EN6thrust24THRUST_300001_SM_1000_NS10device_ptrIiEESF_NS0_13ScanTileStateIiLb1EEES9_NS1_10InputValueIiPiEEmiLb0EiEEvT0_T1_T2_iT3_T4_T5__param_5+8];
	ld.param.u32 	%r205, [_ZN3cub18CUB_300001_SM_10006detail4scan16DeviceScanKernelINS2_10policy_hubIiiimN4cuda3std3__44plusIvEEE10Policy1000EN6thrust24THRUST_300001_SM_1000_NS10device_ptrIiEESF_NS0_13ScanTileStateIiLb1EEES9_NS1_10InputValueIiPiEEmiLb0EiEEvT0_T1_T2_iT3_T4_T5__param_3];
	ld.param.u64 	%rd19, [_ZN3cub18CUB_300001_SM_10006detail4scan16DeviceScanKernelINS2_10policy_hubIiiimN4cuda3std3__44plusIvEEE10Policy1000EN6thrust24THRUST_300001_SM_1000_NS10device_ptrIiEESF_NS0_13ScanTileStateIiLb1EEES9_NS1_10InputValueIiPiEEmiLb0EiEEvT0_T1_T2_iT3_T4_T5__param_6];
	setp.eq.s16 	%p1, %rs2, 0;
	@%p1 bra 	$L__BB30_2;
	cvta.to.global.u64 	%rd20, %rd1;
	ld.global.u32 	%r959, [%rd20];
	bra.uni 	$L__BB30_3;
$L__BB30_2:
	cvt.u32.u64 	%r959, %rd1;
$L__BB30_3:
	cvta.to.global.u64 	%rd3, %rd16;
	cvta.to.global.u64 	%rd4, %rd17;
	mov.u32 	%r208, %ctaid.x;
	add.s32 	%r4, %r205, %r208;
	mul.wide.s32 	%rd5, %r4, 7904;
	sub.s64 	%rd6, %rd19, %rd5;
	setp.lt.u64 	%p2, %rd6, 7905;
	@%p2 bra 	$L__BB30_29;
	mov.u32 	%r5, %tid.x;
	and.b32  	%r617, %r5, 31;
	and.b32  	%r618, %r5, 992;
	mul.lo.s32 	%r619, %r618, 19;
	or.b32  	%r620, %r619, %r617;
	cvt.u64.u32 	%rd42, %r620;
	add.s64 	%rd7, %rd5, %rd42;
	shl.b64 	%rd43, %rd7, 2;
	add.s64 	%rd44, %rd3, %rd43;
	ld.global.u32 	%r621, [%rd44];
	ld.global.u32 	%r622, [%rd44+128];
	ld.global.u32 	%r623, [%rd44+256];
	ld.global.u32 	%r624, [%rd44+384];
	ld.global.u32 	%r625, [%rd44+512];
	ld.global.u32 	%r626, [%rd44+640];
	ld.global.u32 	%r627, [%rd44+768];
	ld.global.u32 	%r628, [%rd44+896];
	ld.global.u32 	%r629, [%rd44+1024];
	ld.global.u32 	%r630, [%rd44+1152];
	ld.global.u32 	%r631, [%rd44+1280];
	ld.global.u32 	%r632, [%rd44+1408];
	ld.global.u32 	%r633, [%rd44+1536];
	ld.global.u32 	%r634, [%rd44+1664];
	ld.global.u32 	%r635, [%rd44+1792];
	ld.global.u32 	%r636, [%rd44+1920];
	ld.global.u32 	%r637, [%rd44+2048];
	ld.global.u32 	%r638, [%rd44+2176];
	ld.global.u32 	%r639, [%rd44+2304];
	// begin inline asm
	mov.u32 %r616, %laneid;
	// end inline asm
	shr.u32 	%r7, %r5, 5;
	mad.lo.s32 	%r640, %r7, 608, %r616;
	shl.b32 	%r641, %r640, 2;
	mov.u32 	%r642, _ZZN3cub18CUB_300001_SM_10006detail4scan16DeviceScanKernelINS2_10policy_hubIiiimN4cuda3std3__44plusIvEEE10Policy1000EN6thrust24THRUST_300001_SM_1000_NS10device_ptrIiEESF_NS0_13ScanTileStateIiLb1EEES9_NS1_10InputValueIiPiEEmiLb0EiEEvT0_T1_T2_iT3_T4_T5_E12temp_storage;
	add.s32 	%r8, %r642, %r641;
	st.shared.u32 	[%r8], %r621;
	st.shared.u32 	[%r8+128], %r622;
	st.shared.u32 	[%r8+256], %r623;
	st.shared.u32 	[%r8+384], %r624;
	st.shared.u32 	[%r8+512], %r625;
	st.shared.u32 	[%r8+640], %r626;
	st.shared.u32 	[%r8+768], %r627;
	st.shared.u32 	[%r8+896], %r628;
	st.shared.u32 	[%r8+1024], %r629;
	st.shared.u32 	[%r8+1152], %r630;
	st.shared.u32 	[%r8+1280], %r631;
	st.shared.u32 	[%r8+1408], %r632;
	st.shared.u32 	[%r8+1536], %r633;
	st.shared.u32 	[%r8+1664], %r634;
	st.shared.u32 	[%r8+1792], %r635;
	st.shared.u32 	[%r8+1920], %r636;
	st.shared.u32 	[%r8+2048], %r637;
	st.shared.u32 	[%r8+2176], %r638;
	st.shared.u32 	[%r8+2304], %r639;
	bar.warp.sync 	-1;
	mad.lo.s32 	%r9, %r616, 72, %r8;
	ld.shared.u32 	%r10, [%r9];
	ld.shared.u32 	%r11, [%r9+4];
	ld.shared.u32 	%r12, [%r9+8];
	ld.shared.u32 	%r13, [%r9+12];
	ld.shared.u32 	%r14, [%r9+16];
	ld.shared.u32 	%r15, [%r9+20];
	ld.shared.u32 	%r16, [%r9+24];
	ld.shared.u32 	%r17, [%r9+28];
	ld.shared.u32 	%r18, [%r9+32];
	ld.shared.u32 	%r19, [%r9+36];
	ld.shared.u32 	%r20, [%r9+40];
	ld.shared.u32 	%r21, [%r9+44];
	ld.shared.u32 	%r22, [%r9+48];
	ld.shared.u32 	%r23, [%r9+52];
	ld.shared.u32 	%r24, [%r9+56];
	ld.shared.u32 	%r25, [%r9+60];
	ld.shared.u32 	%r26, [%r9+64];
	ld.shared.u32 	%r27, [%r9+68];
	ld.shared.u32 	%r28, [%r9+72];
	bar.sync 	0;
	setp.ne.s32 	%p100, %r4, 0;
	@%p100 bra 	$L__BB30_9;
	add.s32 	%r860, %r11, %r10;
	add.s32 	%r861, %r12, %r860;
	add.s32 	%r862, %r13, %r861;
	add.s32 	%r863, %r14, %r862;
	add.s32 	%r864, %r15, %r863;
	add.s32 	%r865, %r16, %r864;
	add.s32 	%r866, %r17, %r865;
	add.s32 	%r867, %r18, %r866;
	add.s32 	%r868, %r19, %r867;
	add.s32 	%r869, %r20, %r868;
	add.s32 	%r870, %r21, %r869;
	add.s32 	%r871, %r22, %r870;
	add.s32 	%r872, %r23, %r871;
	add.s32 	%r873, %r24, %r872;
	add.s32 	%r874, %r25, %r873;
	add.s32 	%r875, %r26, %r874;
	add.s32 	%r876, %r27, %r875;
	add.s32 	%r834, %r28, %r876;
	mov.b32 	%r832, 1;
	mov.b32 	%r857, 0;
	mov.b32 	%r859, -1;
	// begin inline asm
	{  .reg .s32 r0;  .reg .pred p;  shfl.sync.up.b32 r0|p, %r834, %r832, %r857, %r859;  @p add.s32 r0, r0, %r834;  mov.s32 %r830, r0;}
	// end inline asm
	mov.b32 	%r838, 2;
	// begin inline asm
	{  .reg .s32 r0;  .reg .pred p;  shfl.sync.up.b32 r0|p, %r830, %r838, %r857, %r859;  @p add.s32 r0, r0, %r830;  mov.s32 %r836, r0;}
	// end inline asm
	mov.b32 	%r844, 4;
	// begin inline asm
	{  .reg .s32 r0;  .reg .pred p;  shfl.sync.up.b32 r0|p, %r836, %r844, %r857, %r859;  @p add.s32 r0, r0, %r836;  mov.s32 %r842, r0;}
	// end inline asm
	mov.b32 	%r850, 8;
	// begin inline asm
	{  .reg .s32 r0;  .reg .pred p;  shfl.sync.up.b32 r0|p, %r842, %r850, %r857, %r859;  @p add.s32 r0, r0, %r842;  mov.s32 %r848, r0;}
	// end inline asm
	mov.b32 	%r856, 16;
	// begin inline asm
	{  .reg .s32 r0;  .reg .pred p;  shfl.sync.up.b32 r0|p, %r848, %r856, %r857, %r859;  @p add.s32 r0, r0, %r848;  mov.s32 %r854, r0;}
	// end inline asm
	setp.ne.s32 	%p143, %r616, 31;
	@%p143 bra 	$L__BB30_7;
	shl.b32 	%r877, %r7, 2;
	mov.u32 	%r878, _ZZN3cub18CUB_300001_SM_10006detail4scan16DeviceScanKernelINS2_10policy_hubIiiimN4cuda3std3__44plusIvEEE10Policy1000EN6thrust24THRUST_300001_SM_1000_NS10device_ptrIiEESF_NS0_13ScanTileStateIiLb1EEES9_NS1_10InputValueIiPiEEmiLb0EiEEvT0_T1_T2_iT3_T4_T5_E12temp_storage;
	add.s32 	%r879, %r878, %r877;
	st.shared.u32 	[%r879+16], %r854;
$L__BB30_7:
	bar.sync 	0;
	ld.shared.v4.u32 	{%r880, %r881, %r882, %r883}, [_ZZN3cub18CUB_300001_SM_10006detail4scan16DeviceScanKernelINS2_10policy_hubIiiimN4cuda3std3__44plusIvEEE10Policy1000EN6thrust24THRUST_300001_SM_1000_NS10device_ptrIiEESF_NS0_13ScanTileStateIiLb1EEES9_NS1_10InputValueIiPiEEmiLb0EiEEvT0_T1_T2_iT3_T4_T5_E12temp_storage+16];
	add.s32 	%r884, %r881, %r880;
	setp.eq.s32 	%p144, %r7, 2;
	selp.b32 	%r885, %r884, %r880, %p144;
	add.s32 	%r886, %r884, %r882;
	setp.eq.s32 	%p145, %r7, 3;
	selp.b32 	%r887, %r886, %r885, %p145;
	add.s32 	%r888, %r886, %r883;
	setp.eq.s32 	%p146, %r7, 4;
	selp.b32 	%r889, %r888, %r887, %p146;
	ld.shared.v4.u32 	{%r890, %r891, %r892, %r893}, [_ZZN3cub18CUB_300001_SM_10006detail4scan16DeviceScanKernelINS2_10policy_hubIiiimN4cuda3std3__44plusIvEEE10Policy1000EN6thrust24THRUST_300001_SM_1000_NS10device_ptrIiEESF_NS0_13ScanTileStateIiLb1EEES9_NS1_10InputValueIiPiEEmiLb0EiEEvT0_T1_T2_iT3_T4_T5_E12temp_storage+32];
	add.s32 	%r894, %r888, %r890;
	setp.eq.s32 	%p147, %r7, 5;
	selp.b32 	%r895, %r894, %r889, %p147;
	add.s32 	%r896, %r894, %r891;
	setp.eq.s32 	%p148, %r7, 6;
	selp.b32 	%r897, %r896, %r895, %p148;
	add.s32 	%r898, %r896, %r892;
	setp.eq.s32 	%p149, %r7, 7;
	selp.b32 	%r899, %r898, %r897, %p149;
	add.s32 	%r900, %r898, %r893;
	setp.eq.s32 	%p150, %r7, 8;
	selp.b32 	%r901, %r900, %r899, %p150;
	ld.shared.v4.u32 	{%r902, %r903, %r904, %r905}, [_ZZN3cub18CUB_300001_SM_10006detail4scan16DeviceScanKernelINS2_10policy_hubIiiimN4cuda3std3__44plusIvEEE10Policy1000EN6thrust24THRUST_300001_SM_1000_NS10device_ptrIiEESF_NS0_13ScanTileStateIiLb1EEES9_NS1_10InputValueIiPiEEmiLb0EiEEvT0_T1_T2_iT3_T4_T5_E12temp_storage+48];
	add.s32 	%r906, %r900, %r902;
	setp.eq.s32 	%p151, %r7, 9;
	selp.b32 	%r907, %r906, %r901, %p151;
	add.s32 	%r908, %r906, %r903;
	setp.eq.s32 	%p152, %r7, 10;
	selp.b32 	%r909, %r908, %r907, %p152;
	add.s32 	%r910, %r908, %r904;
	setp.eq.s32 	%p153, %r7, 11;
	selp.b32 	%r911, %r910, %r909, %p153;
	add.s32 	%r912, %r910, %r905;
	setp.eq.s32 	%p154, %r7, 12;
	selp.b32 	%r913, %r912, %r911, %p154;
	ld.shared.u32 	%r914, [_ZZN3cub18CUB_300001_SM_10006detail4scan16DeviceScanKernelINS2_10policy_hubIiiimN4cuda3std3__44plusIvEEE10Policy1000EN6thrust24THRUST_300001_SM_1000_NS10device_ptrIiEESF_NS0_13ScanTileStateIiLb1EEES9_NS1_10InputValueIiPiEEmiLb0EiEEvT0_T1_T2_iT3_T4_T5_E12temp_storage+64];
	setp.lt.u32 	%p155, %r5, 32;
	selp.b32 	%r915, 0, %r913, %p155;
	setp.eq.s32 	%p156, %r616, 0;
	sub.s32 	%r916, %r854, %r834;
	selp.b32 	%r917, 0, %r916, %p156;
	add.s32 	%r918, %r917, %r959;
	add.s32 	%r971, %r918, %r915;
	add.s32 	%r919, %r914, %r959;
	add.s32 	%r32, %r919, %r912;
	setp.ne.s32 	%p157, %r5, 0;
	@%p157 bra 	$L__BB30_28;
	add.s64 	%rd56, %rd18, 256;
	mov.b32 	%r920, 101;
	// begin inline asm
	st.relaxed.gpu.v2.u32 [%rd56], {%r920, %r32};
	// end inline asm
	bra.uni 	$L__BB30_28;
$L__BB30_9:
	add.s32 	%r673, %r11, %r10;
	add.s32 	%r674, %r12, %r673;
	add.s32 	%r675, %r13, %r674;
	add.s32 	%r676, %r14, %r675;
	add.s32 	%r677, %r15, %r676;
	add.s32 	%r678, %r16, %r677;
	add.s32 	%r679, %r17, %r678;
	add.s32 	%r680, %r18, %r679;
	add.s32 	%r681, %r19, %r680;
	add.s32 	%r682, %r20, %r681;
	add.s32 	%r683, %r21, %r682;
	add.s32 	%r684, %r22, %r683;
	add.s32 	%r685, %r23, %r684;
	add.s32 	%r686, %r24, %r685;
	add.s32 	%r687, %r25, %r686;
	add.s32 	%r688, %r26, %r687;
	add.s32 	%r689, %r27, %r688;
	add.s32 	%r647, %r28, %r689;
	mov.b32 	%r645, 1;
	mov.b32 	%r670, 0;
	mov.b32 	%r672, -1;
	// begin inline asm
	{  .reg .s32 r0;  .reg .pred p;  shfl.sync.up.b32 r0|p, %r647, %r645, %r670, %r672;  @p add.s32 r0, r0, %r647;  mov.s32 %r643, r0;}
	// end inline asm
	mov.b32 	%r651, 2;
	// begin inline asm
	{  .reg .s32 r0;  .reg .pred p;  shfl.sync.up.b32 r0|p, %r643, %r651, %r670, %r672;  @p add.s32 r0, r0, %r643;  mov.s32 %r649, r0;}
	// end inline asm
	mov.b32 	%r657, 4;
	// begin inline asm
	{  .reg .s32 r0;  .reg .pred p;  shfl.sync.up.b32 r0|p, %r649, %r657, %r670, %r672;  @p add.s32 r0, r0, %r649;  mov.s32 %r655, r0;}
	// end inline asm
	mov.b32 	%r663, 8;
	// begin inline asm
	{  .reg .s32 r0;  .reg .pred p;  shfl.sync.up.b32 r0|p, %r655, %r663, %r670, %r672;  @p add.s32 r0, r0, %r655;  mov.s32 %r661, r0;}
	// end inline asm
	mov.b32 	%r669, 16;
	// begin inline asm
	{  .reg .s32 r0;  .reg .pred p;  shfl.sync.up.b32 r0|p, %r661, %r669, %r670, %r672;  @p add.s32 r0, r0, %r661;  mov.s32 %r667, r0;}
	// end inline asm
	setp.ne.s32 	%p101, %r616, 31;
	@%p101 bra 	$L__BB30_11;
	shl.b32 	%r690, %r7, 2;
	mov.u32 	%r691, _ZZN3cub18CUB_300001_SM_10006detail4scan16DeviceScanKernelINS2_10policy_hubIiiimN4cuda3std3__44plusIvEEE10Policy1000EN6thrust24THRUST_300001_SM_1000_NS10device_ptrIiEESF_NS0_13ScanTileStateIiLb1EEES9_NS1_10InputValueIiPiEEmiLb0EiEEvT0_T1_T2_iT3_T4_T5_E12temp_storage;
	add.s32 	%r692, %r691, %r690;
	st.shared.u32 	[%r692+16], %r667;
$L__BB30_11:
	sub.s32 	%r693, %r667, %r647;
	bar.sync 	0;
	ld.shared.v4.u32 	{%r694, %r695, %r696, %r697}, [_ZZN3cub18CUB_300001_SM_10006detail4scan16DeviceScanKernelINS2_10policy_hubIiiimN4cuda3std3__44plusIvEEE10Policy1000EN6thrust24THRUST_300001_SM_1000_NS10device_ptrIiEESF_NS0_13ScanTileStateIiLb1EEES9_NS1_10InputValueIiPiEEmiLb0EiEEvT0_T1_T2_iT3_T4_T5_E12temp_storage+16];
	add.s32 	%r698, %r695, %r694;
	setp.eq.s32 	%p102, %r7, 2;
	selp.b32 	%r699, %r698, %r694, %p102;
	add.s32 	%r700, %r698, %r696;
	setp.eq.s32 	%p103, %r7, 3;
	selp.b32 	%r701, %r700, %r699, %p103;
	add.s32 	%r702, %r700, %r697;
	setp.eq.s32 	%p104, %r7, 4;
	selp.b32 	%r703, %r702, %r701, %p104;
	ld.shared.v4.u32 	{%r704, %r705, %r706, %r707}, [_ZZN3cub18CUB_300001_SM_10006detail4scan16DeviceScanKernelINS2_10policy_hubIiiimN4cuda3std3__44plusIvEEE10Policy1000EN6thrust24THRUST_300001_SM_1000_NS10device_ptrIiEESF_NS0_13ScanTileStateIiLb1EEES9_NS1_10InputValueIiPiEEmiLb0EiEEvT0_T1_T2_iT3_T4_T5_E12temp_storage+32];
	add.s32 	%r708, %r702, %r704;
	setp.eq.s32 	%p105, %r7, 5;
	selp.b32 	%r709, %r708, %r703, %p105;
	add.s32 	%r710, %r708, %r705;
	setp.eq.s32 	%p106, %r7, 6;
	selp.b32 	%r711, %r710, %r709, %p106;
	add.s32 	%r712, %r710, %r706;
	setp.eq.s32 	%p107, %r7, 7;
	selp.b32 	%r713, %r712, %r711, %p107;
	add.s32 	%r714, %r712, %r707;
	setp.eq.s32 	%p108, %r7, 8;
	selp.b32 	%r715, %r714, %r713, %p108;
	ld.shared.v4.u32 	{%r716, %r717, %r718, %r719}, [_ZZN3cub18CUB_300001_SM_10006detail4scan16DeviceScanKernelINS2_10policy_hubIiiimN4cuda3std3__44plusIvEEE10Policy1000EN6thrust24THRUST_300001_SM_1000_NS10device_ptrIiEESF_NS0_13ScanTileStateIiLb1EEES9_NS1_10InputValueIiPiEEmiLb0EiEEvT0_T1_T2_iT3_T4_T5_E12temp_storage+48];
	add.s32 	%r720, %r714, %r716;
	setp.eq.s32 	%p109, %r7, 9;
	selp.b32 	%r721, %r720, %r715, %p109;
	add.s32 	%r722, %r720, %r717;
	setp.eq.s32 	%p110, %r7, 10;
	selp.b32 	%r723, %r722, %r721, %p110;
	add.s32 	%r724, %r722, %r718;
	setp.eq.s32 	%p111, %r7, 11;
	selp.b32 	%r725, %r724, %r723, %p111;
	add.s32 	%r726, %r724, %r719;
	setp.eq.s32 	%p112, %r7, 12;
	selp.b32 	%r727, %r726, %r725, %p112;
	ld.shared.u32 	%r728, [_ZZN3cub18CUB_300001_SM_10006detail4scan16DeviceScanKernelINS2_10policy_hubIiiimN4cuda3std3__44plusIvEEE10Policy1000EN6thrust24THRUST_300001_SM_1000_NS10device_ptrIiEESF_NS0_13ScanTileStateIiLb1EEES9_NS1_10InputValueIiPiEEmiLb0EiEEvT0_T1_T2_iT3_T4_T5_E12temp_storage+64];
	add.s32 	%r35, %r726, %r728;
	setp.gt.u32 	%p113, %r5, 31;
	setp.lt.u32 	%p114, %r5, 32;
	setp.eq.s32 	%p115, %r616, 0;
	selp.b32 	%r729, 0, %r693, %p115;
	add.s32 	%r970, %r727, %r729;
	selp.b32 	%r37, %r693, %r970, %p114;
	@%p113 bra 	$L__BB30_27;
	setp.ne.s32 	%p116, %r5, 0;
	mul.wide.s32 	%rd45, %r4, 8;
	add.s64 	%rd8, %rd18, %rd45;
	@%p116 bra 	$L__BB30_14;
	st.shared.u32 	[_ZZN3cub18CUB_300001_SM_10006detail4scan16DeviceScanKernelINS2_10policy_hubIiiimN4cuda3std3__44plusIvEEE10Policy1000EN6thrust24THRUST_300001_SM_1000_NS10device_ptrIiEESF_NS0_13ScanTileStateIiLb1EEES9_NS1_10InputValueIiPiEEmiLb0EiEEvT0_T1_T2_iT3_T4_T5_E12temp_storage+12], %r35;
	add.s64 	%rd46, %rd8, 256;
	mov.b32 	%r730, 100;
	// begin inline asm
	st.relaxed.gpu.v2.u32 [%rd46], {%r730, %r35};
	// end inline asm
$L__BB30_14:
	not.b32 	%r736, %r5;
	add.s32 	%r966, %r4, %r736;
	mov.b32 	%r732, 550;
	// begin inline asm
	nanosleep.u32 %r732;
	// end inline asm
	mul.wide.s32 	%rd48, %r966, 8;
	add.s64 	%rd49, %rd18, %rd48;
	add.s64 	%rd47, %rd49, 256;
	// begin inline asm
	ld.relaxed.gpu.v2.u32 {%r967, %r961}, [%rd47];
	// end inline asm
	mov.b32 	%r962, 478;
$L__BB30_15:
	setp.eq.s32 	%p117, %r967, 99;
	mov.b32 	%r737, -1;
	vote.sync.any.pred 	%p118, %p117, %r737;
	not.pred 	%p119, %p118;
	@%p119 bra 	$L__BB30_17;
	// begin inline asm
	nanosleep.u32 %r962;
	// end inline asm
	shr.u32 	%r962, %r962, 1;
	// begin inline asm
	ld.relaxed.gpu.v2.u32 {%r967, %r961}, [%rd47];
	// end inline asm
	bra.uni 	$L__BB30_15;
$L__BB30_17:
	setp.eq.s32 	%p120, %r967, 101;
	mov.b32 	%r764, -1;
	vote.sync.ballot.b32 	%r766, %p120, %r764;
	// begin inline asm
	mov.u32 %r739, %lanemask_ge;
	// end inline asm
	and.b32  	%r767, %r766, %r739;
	or.b32  	%r768, %r767, -2147483648;
	add.s32 	%r769, %r768, -1;
	not.b32 	%r770, %r768;
	and.b32  	%r771, %r770, %r769;
	popc.b32 	%r743, %r771;
	mov.b32 	%r742, 1;
	// begin inline asm
	shfl.sync.down.b32 %r740, %r961, %r742, %r743, %r764;
	// end inline asm
	setp.lt.s32 	%p122, %r616, %r743;
	selp.b32 	%r772, %r740, 0, %p122;
	add.s32 	%r746, %r772, %r961;
	mov.b32 	%r747, 2;
	// begin inline asm
	shfl.sync.down.b32 %r745, %r746, %r747, %r743, %r764;
	// end inline asm
	add.s32 	%r50, %r616, 2;
	setp.gt.s32 	%p123, %r50, %r743;
	selp.b32 	%r773, 0, %r745, %p123;
	add.s32 	%r751, %r746, %r773;
	mov.b32 	%r752, 4;
	// begin inline asm
	shfl.sync.down.b32 %r750, %r751, %r752, %r743, %r764;
	// end inline asm
	add.s32 	%r51, %r616, 4;
	setp.gt.s32 	%p124, %r51, %r743;
	selp.b32 	%r774, 0, %r750, %p124;
	add.s32 	%r756, %r751, %r774;
	mov.b32 	%r757, 8;
	// begin inline asm
	shfl.sync.down.b32 %r755, %r756, %r757, %r743, %r764;
	// end inline asm
	add.s32 	%r52, %r616, 8;
	setp.gt.s32 	%p125, %r52, %r743;
	selp.b32 	%r775, 0, %r755, %p125;
	add.s32 	%r761, %r756, %r775;
	mov.b32 	%r762, 16;
	// begin inline asm
	shfl.sync.down.b32 %r760, %r761, %r762, %r743, %r764;
	// end inline asm
	add.s32 	%r53, %r616, 16;
	setp.gt.s32 	%p126, %r53, %r743;
	selp.b32 	%r776, 0, %r760, %p126;
	add.s32 	%r965, %r761, %r776;
	add.s64 	%rd10, %rd18, 256;
	mov.b32 	%r963, 478;
$L__BB30_18:
	setp.ne.s32 	%p127, %r967, 101;
	mov.b32 	%r777, -1;
	vote.sync.all.pred 	%p128, %p127, %r777;
	not.pred 	%p129, %p128;
	@%p129 bra 	$L__BB30_23;
	shr.u32 	%r963, %r963, 1;
	mul.wide.s32 	%rd52, %r966, 8;
	add.s64 	%rd53, %rd10, %rd52;
	add.s64 	%rd51, %rd53, -256;
	// begin inline asm
	ld.relaxed.gpu.v2.u32 {%r967, %r968}, [%rd51];
	// end inline asm
	mov.u32 	%r969, %r963;
$L__BB30_20:
	setp.eq.s32 	%p133, %r967, 99;
	mov.b32 	%r785, -1;
	vote.sync.any.pred 	%p134, %p133, %r785;
	not.pred 	%p135, %p134;
	@%p135 bra 	$L__BB30_22;
	// begin inline asm
	nanosleep.u32 %r969;
	// end inline asm
	shr.u32 	%r969, %r969, 1;
	// begin inline asm
	ld.relaxed.gpu.v2.u32 {%r967, %r968}, [%rd51];
	// end inline asm
	bra.uni 	$L__BB30_20;
$L__BB30_22:
	setp.eq.s32 	%p136, %r967, 101;
	mov.b32 	%r811, -1;
	vote.sync.ballot.b32 	%r812, %p136, %r811;
	and.b32  	%r813, %r812, %r739;
	or.b32  	%r814, %r813, -2147483648;
	add.s32 	%r815, %r814, -1;
	not.b32 	%r816, %r814;
	and.b32  	%r817, %r816, %r815;
	popc.b32 	%r790, %r817;
	mov.b32 	%r789, 1;
	// begin inline asm
	shfl.sync.down.b32 %r787, %r968, %r789, %r790, %r811;
	// end inline asm
	setp.lt.s32 	%p138, %r616, %r790;
	selp.b32 	%r818, %r787, 0, %p138;
	add.s32 	%r793, %r818, %r968;
	mov.b32 	%r794, 2;
	// begin inline asm
	shfl.sync.down.b32 %r792, %r793, %r794, %r790, %r811;
	// end inline asm
	setp.gt.s32 	%p139, %r50, %r790;
	selp.b32 	%r819, 0, %r792, %p139;
	add.s32 	%r798, %r793, %r819;
	mov.b32 	%r799, 4;
	// begin inline asm
	shfl.sync.down.b32 %r797, %r798, %r799, %r790, %r811;
	// end inline asm
	setp.gt.s32 	%p140, %r51, %r790;
	selp.b32 	%r820, 0, %r797, %p140;
	add.s32 	%r803, %r798, %r820;
	mov.b32 	%r804, 8;
	// begin inline asm
	shfl.sync.down.b32 %r802, %r803, %r804, %r790, %r811;
	// end inline asm
	setp.gt.s32 	%p141, %r52, %r790;
	selp.b32 	%r821, 0, %r802, %p141;
	add.s32 	%r808, %r803, %r821;
	mov.b32 	%r809, 16;
	// begin inline asm
	shfl.sync.down.b32 %r807, %r808, %r809, %r790, %r811;
	// end inline asm
	setp.gt.s32 	%p142, %r53, %r790;
	selp.b32 	%r822, 0, %r807, %p142;
	add.s32 	%r823, %r822, %r965;
	add.s32 	%r965, %r823, %r808;
	add.s32 	%r966, %r966, -32;
	bra.uni 	$L__BB30_18;
$L__BB30_23:
	@%p116 bra 	$L__BB30_25;
	add.s32 	%r780, %r965, %r35;
	add.s64 	%rd50, %rd8, 256;
	mov.b32 	%r779, 101;
	// begin inline asm
	st.relaxed.gpu.v2.u32 [%rd50], {%r779, %r780};
	// end inline asm
	st.shared.u32 	[_ZZN3cub18CUB_300001_SM_10006detail4scan16DeviceScanKernelINS2_10policy_hubIiiimN4cuda3std3__44plusIvEEE10Policy1000EN6thrust24THRUST_300001_SM_1000_NS10device_ptrIiEESF_NS0_13ScanTileStateIiLb1EEES9_NS1_10InputValueIiPiEEmiLb0EiEEvT0_T1_T2_iT3_T4_T5_E12temp_storage+4], %r965;
	st.shared.u32 	[_ZZN3cub18CUB_300001_SM_10006detail4scan16DeviceScanKernelINS2_10policy_hubIiiimN4cuda3std3__44plusIvEEE10Policy1000EN6thrust24THRUST_300001_SM_1000_NS10device_ptrIiEESF_NS0_13ScanTileStateIiLb1EEES9_NS1_10InputValueIiPiEEmiLb0EiEEvT0_T1_T2_iT3_T4_T5_E12temp_storage+8], %r780;
$L__BB30_25:
	setp.ne.s32 	%p131, %r616, 0;
	mov.u32 	%r970, %r37;
	@%p131 bra 	$L__BB30_27;
	st.shared.u32 	[_ZZN3cub18CUB_300001_SM_10006detail4scan16DeviceScanKernelINS2_10policy_hubIiiimN4cuda3std3__44plusIvEEE10Policy1000EN6thrust24THRUST_300001_SM_1000_NS10device_ptrIiEESF_NS0_13ScanTileStateIiLb1EEES9_NS1_10InputValueIiPiEEmiLb0EiEEvT0_T1_T2_iT3_T4_T5_E12temp_storage+84], %r965;
	mov.u32 	%r970, %r965;
$L__BB30_27:
	bar.sync 	0;
	setp.eq.s32 	%p132, %r5, 0;
	ld.shared.u32 	%r781, [_ZZN3cub18CUB_300001_SM_10006detail4scan16DeviceScanKernelINS2_10policy_hubIiiimN4cuda3std3__44plusIvEEE10Policy1000EN6thrust24THRUST_300001_SM_1000_NS10device_ptrIiEESF_NS0_13ScanTileStateIiLb1EEES9_NS1_10InputValueIiPiEEmiLb0EiEEvT0_T1_T2_iT3_T4_T5_E12temp_storage+84];
	selp.b32 	%r782, 0, %r781, %p132;
	add.s32 	%r971, %r782, %r970;
$L__BB30_28:
	add.s32 	%r922, %r971, %r10;
	add.s32 	%r923, %r11, %r922;
	add.s32 	%r924, %r12, %r923;
	add.s32 	%r925, %r13, %r924;
	add.s32 	%r926, %r14, %r925;
	add.s32 	%r927, %r15, %r926;
	add.s32 	%r928, %r16, %r927;
	add.s32 	%r929, %r17, %r928;
	add.s32 	%r930, %r18, %r929;
	add.s32 	%r931, %r19, %r930;
	add.s32 	%r932, %r20, %r931;
	add.s32 	%r933, %r21, %r932;
	add.s32 	%r934, %r22, %r933;
	add.s32 	%r935, %r23, %r934;
	add.s32 	%r936, %r24, %r935;
	add.s32 	%r937, %r25, %r936;
	add.s32 	%r938, %r26, %r937;
	add.s32 	%r939, %r27, %r938;
	bar.sync 	0;
	st.shared.u32 	[%r9], %r971;
	st.shared.u32 	[%r9+4], %r922;
	st.shared.u32 	[%r9+8], %r923;
	st.shared.u32 	[%r9+12], %r924;
	st.shared.u32 	[%r9+16], %r925;
	st.shared.u32 	[%r9+20], %r926;
	st.shared.u32 	[%r9+24], %r927;
	st.shared.u32 	[%r9+28], %r928;
	st.shared.u32 	[%r9+32], %r929;
	st.shared.u32 	[%r9+36], %r930;
	st.shared.u32 	[%r9+40], %r931;
	st.shared.u32 	[%r9+44], %r932;
	st.shared.u32 	[%r9+48], %r933;
	st.shared.u32 	[%r9+52], %r934;
	st.shared.u32 	[%r9+56], %r935;
	st.shared.u32 	[%r9+60], %r936;
	st.shared.u32 	[%r9+64], %r937;
	st.shared.u32 	[%r9+68], %r938;
	st.shared.u32 	[%r9+72], %r939;
	bar.warp.sync 	-1;
	ld.shared.u32 	%r940, [%r8];
	ld.shared.u32 	%r941, [%r8+128];
	ld.shared.u32 	%r942, [%r8+256];
	ld.shared.u32 	%r943, [%r8+384];
	ld.shared.u32 	%r944, [%r8+512];
	ld.shared.u32 	%r945, [%r8+640];
	ld.shared.u32 	%r946, [%r8+768];
	ld.shared.u32 	%r947, [%r8+896];
	ld.shared.u32 	%r948, [%r8+1024];
	ld.shared.u32 	%r949, [%r8+1152];
	ld.shared.u32 	%r950, [%r8+1280];
	ld.shared.u32 	%r951, [%r8+1408];
	ld.shared.u32 	%r952, [%r8+1536];
	ld.shared.u32 	%r953, [%r8+1664];
	ld.shared.u32 	%r954, [%r8+1792];
	ld.shared.u32 	%r955, [%r8+1920];
	ld.shared.u32 	%r956, [%r8+2048];
	ld.shared.u32 	%r957, [%r8+2176];
	ld.shared.u32 	%r958, [%r8+2304];
	add.s64 	%rd58, %rd4, %rd43;
	st.global.u32 	[%rd58], %r940;
	st.global.u32 	[%rd58+128], %r941;
	st.global.u32 	[%rd58+256], %r942;
	st.global.u32 	[%rd58+384], %r943;
	st.global.u32 	[%rd58+512], %r944;
	st.global.u32 	[%rd58+640], %r945;
	st.global.u32 	[%rd58+768], %r946;
	st.global.u32 	[%rd58+896], %r947;
	st.global.u32 	[%rd58+1024], %r948;
	st.global.u32 	[%rd58+1152], %r949;
	st.global.u32 	[%rd58+1280], %r950;
	st.global.u32 	[%rd58+1408], %r951;
	st.global.u32 	[%rd58+1536], %r952;
	st.global.u32 	[%rd58+1664], %r953;
	st.global.u32 	[%rd58+1792], %r954;
	st.global.u32 	[%rd58+1920], %r955;
	st.global.u32 	[%rd58+2048], %r956;
	st.global.u32 	[%rd58+2176], %r957;
	st.global.u32 	[%rd58+2304], %r958;
	bra.uni 	$L__BB30_131;
$L__BB30_29:
	setp.eq.s64 	%p3, %rd6, 0;
	@%p3 bra 	$L__BB30_131;
	cvt.u32.u64 	%r75, %rd6;
	shl.b64 	%rd21, %rd5, 2;
	add.s64 	%rd22, %rd3, %rd21;
	mov.u32 	%r76, %tid.x;
	ld.global.u32 	%r990, [%rd22];
	and.b32  	%r209, %r76, 31;
	and.b32  	%r210, %r76, 992;
	mul.lo.s32 	%r211, %r210, 19;
	or.b32  	%r78, %r211, %r209;
	setp.ge.u32 	%p4, %r78, %r75;
	shl.b32 	%r212, %r78, 2;
	cvt.u64.u32 	%rd23, %r212;
	add.s64 	%rd12, %rd22, %rd23;
	mov.u32 	%r972, %r990;
	@%p4 bra 	$L__BB30_32;
	ld.global.u32 	%r972, [%rd12];
$L__BB30_32:
	add.s32 	%r213, %r78, 32;
	setp.ge.u32 	%p5, %r213, %r75;
	mov.u32 	%r973, %r990;
	@%p5 bra 	$L__BB30_34;
	ld.global.u32 	%r973, [%rd12+128];
$L__BB30_34:
	add.s32 	%r214, %r78, 64;
	setp.ge.u32 	%p6, %r214, %r75;
	mov.u32 	%r974, %r990;
	@%p6 bra 	$L__BB30_36;
	ld.global.u32 	%r974, [%rd12+256];
$L__BB30_36:
	add.s32 	%r215, %r78, 96;
	setp.ge.u32 	%p7, %r215, %r75;
	mov.u32 	%r975, %r990;
	@%p7 bra 	$L__BB30_38;
	ld.global.u32 	%r975, [%rd12+384];
$L__BB30_38:
	add.s32 	%r216, %r78, 128;
	setp.ge.u32 	%p8, %r216, %r75;
	mov.u32 	%r976, %r990;
	@%p8 bra 	$L__BB30_40;
	ld.global.u32 	%r976, [%rd12+512];
$L__BB30_40:
	add.s32 	%r217, %r78, 160;
	setp.ge.u32 	%p9, %r217, %r75;
	mov.u32 	%r977, %r990;
	@%p9 bra 	$L__BB30_42;
	ld.global.u32 	%r977, [%rd12+640];
$L__BB30_42:
	add.s32 	%r218, %r78, 192;
	setp.ge.u32 	%p10, %r218, %r75;
	mov.u32 	%r978, %r990;
	@%p10 bra 	$L__BB30_44;
	ld.global.u32 	%r978, [%rd12+768];
$L__BB30_44:
	add.s32 	%r219, %r78, 224;
	setp.ge.u32 	%p11, %r219, %r75;
	mov.u32 	%r979, %r990;
	@%p11 bra 	$L__BB30_46;
	ld.global.u32 	%r979, [%rd12+896];
$L__BB30_46:
	add.s32 	%r95, %r78, 256;
	setp.ge.u32 	%p12, %r95, %r75;
	mov.u32 	%r980, %r990;
	@%p12 bra 	$L__BB30_48;
	ld.global.u32 	%r980, [%rd12+1024];
$L__BB30_48:
	add.s32 	%r98, %r78, 288;
	setp.ge.u32 	%p13, %r98, %r75;
	mov.u32 	%r981, %r990;
	@%p13 bra 	$L__BB30_50;
	ld.global.u32 	%r981, [%rd12+1152];
$L__BB30_50:
	add.s32 	%r220, %r78, 320;
	setp.ge.u32 	%p14, %r220, %r75;
	mov.u32 	%r982, %r990;
	@%p14 bra 	$L__BB30_52;
	ld.global.u32 	%r982, [%rd12+1280];
$L__BB30_52:
	add.s32 	%r221, %r78, 352;
	setp.ge.u32 	%p15, %r221, %r75;
	mov.u32 	%r983, %r990;
	@%p15 bra 	$L__BB30_54;
	ld.global.u32 	%r983, [%rd12+1408];
$L__BB30_54:
	add.s32 	%r222, %r78, 384;
	setp.ge.u32 	%p16, %r222, %r75;
	mov.u32 	%r984, %r990;
	@%p16 bra 	$L__BB30_56;
	ld.global.u32 	%r984, [%rd12+1536];
$L__BB30_56:
	add.s32 	%r223, %r78, 416;
	setp.ge.u32 	%p17, %r223, %r75;
	mov.u32 	%r985, %r990;
	@%p17 bra 	$L__BB30_58;
	ld.global.u32 	%r985, [%rd12+1664];
$L__BB30_58:
	add.s32 	%r224, %r78, 448;
	setp.ge.u32 	%p18, %r224, %r75;
	mov.u32 	%r986, %r990;
	@%p18 bra 	$L__BB30_60;
	ld.global.u32 	%r986, [%rd12+1792];
$L__BB30_60:
	add.s32 	%r225, %r78, 480;
	setp.ge.u32 	%p19, %r225, %r75;
	mov.u32 	%r987, %r990;
	@%p19 bra 	$L__BB30_62;
	ld.global.u32 	%r987, [%rd12+1920];
$L__BB30_62:
	add.s32 	%r226, %r78, 512;
	setp.ge.u32 	%p20, %r226, %r75;
	mov.u32 	%r988, %r990;
	@%p20 bra 	$L__BB30_64;
	ld.global.u32 	%r988, [%rd12+2048];
$L__BB30_64:
	add.s32 	%r115, %r78, 544;
	setp.ge.u32 	%p21, %r115, %r75;
	mov.u32 	%r989, %r990;
	@%p21 bra 	$L__BB30_66;
	ld.global.u32 	%r989, [%rd12+2176];
$L__BB30_66:
	add.s32 	%r118, %r78, 576;
	setp.ge.u32 	%p22, %r118, %r75;
	@%p22 bra 	$L__BB30_68;
	ld.global.u32 	%r990, [%rd12+2304];
$L__BB30_68:
	// begin inline asm
	mov.u32 %r227, %laneid;
	// end inline asm
	shr.u32 	%r122, %r76, 5;
	mad.lo.s32 	%r228, %r122, 608, %r227;
	shl.b32 	%r229, %r228, 2;
	mov.u32 	%r230, _ZZN3cub18CUB_300001_SM_10006detail4scan16DeviceScanKernelINS2_10policy_hubIiiimN4cuda3std3__44plusIvEEE10Policy1000EN6thrust24THRUST_300001_SM_1000_NS10device_ptrIiEESF_NS0_13ScanTileStateIiLb1EEES9_NS1_10InputValueIiPiEEmiLb0EiEEvT0_T1_T2_iT3_T4_T5_E12temp_storage;
	add.s32 	%r123, %r230, %r229;
	st.shared.u32 	[%r123], %r972;
	st.shared.u32 	[%r123+128], %r973;
	st.shared.u32 	[%r123+256], %r974;
	st.shared.u32 	[%r123+384], %r975;
	st.shared.u32 	[%r123+512], %r976;
	st.shared.u32 	[%r123+640], %r977;
	st.shared.u32 	[%r123+768], %r978;
	st.shared.u32 	[%r123+896], %r979;
	st.shared.u32 	[%r123+1024], %r980;
	st.shared.u32 	[%r123+1152], %r981;
	st.shared.u32 	[%r123+1280], %r982;
	st.shared.u32 	[%r123+1408], %r983;
	st.shared.u32 	[%r123+1536], %r984;
	st.shared.u32 	[%r123+1664], %r985;
	st.shared.u32 	[%r123+1792], %r986;
	st.shared.u32 	[%r123+1920], %r987;
	st.shared.u32 	[%r123+2048], %r988;
	st.shared.u32 	[%r123+2176], %r989;
	st.shared.u32 	[%r123+2304], %r990;
	bar.warp.sync 	-1;
	mad.lo.s32 	%r124, %r227, 72, %r123;
	ld.shared.u32 	%r125, [%r124];
	ld.shared.u32 	%r126, [%r124+4];
	ld.shared.u32 	%r127, [%r124+8];
	ld.shared.u32 	%r128, [%r124+12];
	ld.shared.u32 	%r129, [%r124+16];
	ld.shared.u32 	%r130, [%r124+20];
	ld.shared.u32 	%r131, [%r124+24];
	ld.shared.u32 	%r132, [%r124+28];
	ld.shared.u32 	%r133, [%r124+32];
	ld.shared.u32 	%r134, [%r124+36];
	ld.shared.u32 	%r135, [%r124+40];
	ld.shared.u32 	%r136, [%r124+44];
	ld.shared.u32 	%r137, [%r124+48];
	ld.shared.u32 	%r138, [%r124+52];
	ld.shared.u32 	%r139, [%r124+56];
	ld.shared.u32 	%r140, [%r124+60];
	ld.shared.u32 	%r141, [%r124+64];
	ld.shared.u32 	%r142, [%r124+68];
	ld.shared.u32 	%r143, [%r124+72];
	bar.sync 	0;
	setp.ne.s32 	%p23, %r4, 0;
	@%p23 bra 	$L__BB30_72;
	add.s32 	%r456, %r126, %r125;
	add.s32 	%r457, %r127, %r456;
	add.s32 	%r458, %r128, %r457;
	add.s32 	%r459, %r129, %r458;
	add.s32 	%r460, %r130, %r459;
	add.s32 	%r461, %r131, %r460;
	add.s32 	%r462, %r132, %r461;
	add.s32 	%r463, %r133, %r462;
	add.s32 	%r464, %r134, %r463;
	add.s32 	%r465, %r135, %r464;
	add.s32 	%r466, %r136, %r465;
	add.s32 	%r467, %r137, %r466;
	add.s32 	%r468, %r138, %r467;
	add.s32 	%r469, %r139, %r468;
	add.s32 	%r470, %r140, %r469;
	add.s32 	%r471, %r141, %r470;
	add.s32 	%r472, %r142, %r471;
	add.s32 	%r430, %r143, %r472;
	mov.b32 	%r428, 1;
	mov.b32 	%r453, 0;
	mov.b32 	%r455, -1;
	// begin inline asm
	{  .reg .s32 r0;  .reg .pred p;  shfl.sync.up.b32 r0|p, %r430, %r428, %r453, %r455;  @p add.s32 r0, r0, %r430;  mov.s32 %r426, r0;}
	// end inline asm
	mov.b32 	%r434, 2;
	// begin inline asm
	{  .reg .s32 r0;  .reg .pred p;  shfl.sync.up.b32 r0|p, %r426, %r434, %r453, %r455;  @p add.s32 r0, r0, %r426;  mov.s32 %r432, r0;}
	// end inline asm
	mov.b32 	%r440, 4;
	// begin inline asm
	{  .reg .s32 r0;  .reg .pred p;  shfl.sync.up.b32 r0|p, %r432, %r440, %r453, %r455;  @p add.s32 r0, r0, %r432;  mov.s32 %r438, r0;}
	// end inline asm
	mov.b32 	%r446, 8;
	// begin inline asm
	{  .reg .s32 r0;  .reg .pred p;  shfl.sync.up.b32 r0|p, %r438, %r446, %r453, %r455;  @p add.s32 r0, r0, %r438;  mov.s32 %r444, r0;}
	// end inline asm
	mov.b32 	%r452, 16;
	// begin inline asm
	{  .reg .s32 r0;  .reg .pred p;  shfl.sync.up.b32 r0|p, %r444, %r452, %r453, %r455;  @p add.s32 r0, r0, %r444;  mov.s32 %r450, r0;}
	// end inline asm
	setp.ne.s32 	%p66, %r227, 31;
	@%p66 bra 	$L__BB30_71;
	shl.b32 	%r473, %r122, 2;
	mov.u32 	%r474, _ZZN3cub18CUB_300001_SM_10006detail4scan16DeviceScanKernelINS2_10policy_hubIiiimN4cuda3std3__44plusIvEEE10Policy1000EN6thrust24THRUST_300001_SM_1000_NS10device_ptrIiEESF_NS0_13ScanTileStateIiLb1EEES9_NS1_10InputValueIiPiEEmiLb0EiEEvT0_T1_T2_iT3_T4_T5_E12temp_storage;
	add.s32 	%r475, %r474, %r473;
	st.shared.u32 	[%r475+16], %r450;
$L__BB30_71:
	bar.sync 	0;
	ld.shared.v4.u32 	{%r476, %r477, %r478, %r479}, [_ZZN3cub18CUB_300001_SM_10006detail4scan16DeviceScanKernelINS2_10policy_hubIiiimN4cuda3std3__44plusIvEEE10Policy1000EN6thrust24THRUST_300001_SM_1000_NS10device_ptrIiEESF_NS0_13ScanTileStateIiLb1EEES9_NS1_10InputValueIiPiEEmiLb0EiEEvT0_T1_T2_iT3_T4_T5_E12temp_storage+16];
	add.s32 	%r480, %r477, %r476;
	setp.eq.s32 	%p67, %r122, 2;
	selp.b32 	%r481, %r480, %r476, %p67;
	add.s32 	%r482, %r480, %r478;
	setp.eq.s32 	%p68, %r122, 3;
	selp.b32 	%r483, %r482, %r481, %p68;
	add.s32 	%r484, %r482, %r479;
	setp.eq.s32 	%p69, %r122, 4;
	selp.b32 	%r485, %r484, %r483, %p69;
	ld.shared.v4.u32 	{%r486, %r487, %r488, %r489}, [_ZZN3cub18CUB_300001_SM_10006detail4scan16DeviceScanKernelINS2_10policy_hubIiiimN4cuda3std3__44plusIvEEE10Policy1000EN6thrust24THRUST_300001_SM_1000_NS10device_ptrIiEESF_NS0_13ScanTileStateIiLb1EEES9_NS1_10InputValueIiPiEEmiLb0EiEEvT0_T1_T2_iT3_T4_T5_E12temp_storage+32];
	add.s32 	%r490, %r484, %r486;
	setp.eq.s32 	%p70, %r122, 5;
	selp.b32 	%r491, %r490, %r485, %p70;
	add.s32 	%r492, %r490, %r487;
	setp.eq.s32 	%p71, %r122, 6;
	selp.b32 	%r493, %r492, %r491, %p71;
	add.s32 	%r494, %r492, %r488;
	setp.eq.s32 	%p72, %r122, 7;
	selp.b32 	%r495, %r494, %r493, %p72;
	add.s32 	%r496, %r494, %r489;
	setp.eq.s32 	%p73, %r122, 8;
	selp.b32 	%r497, %r496, %r495, %p73;
	ld.shared.v4.u32 	{%r498, %r499, %r500, %r501}, [_ZZN3cub18CUB_300001_SM_10006detail4scan16DeviceScanKernelINS2_10policy_hubIiiimN4cuda3std3__44plusIvEEE10Policy1000EN6thrust24THRUST_300001_SM_1000_NS10device_ptrIiEESF_NS0_13ScanTileStateIiLb1EEES9_NS1_10InputValueIiPiEEmiLb0EiEEvT0_T1_T2_iT3_T4_T5_E12temp_storage+48];
	add.s32 	%r502, %r496, %r498;
	setp.eq.s32 	%p74, %r122, 9;
	selp.b32 	%r503, %r502, %r497, %p74;
	add.s32 	%r504, %r502, %r499;
	setp.eq.s32 	%p75, %r122, 10;
	selp.b32 	%r505, %r504, %r503, %p75;
	add.s32 	%r506, %r504, %r500;
	setp.eq.s32 	%p76, %r122, 11;
	selp.b32 	%r507, %r506, %r505, %p76;
	add.s32 	%r508, %r506, %r501;
	setp.eq.s32 	%p77, %r122, 12;
	selp.b32 	%r509, %r508, %r507, %p77;
	setp.lt.u32 	%p78, %r76, 32;
	selp.b32 	%r510, 0, %r509, %p78;
	setp.eq.s32 	%p79, %r227, 0;
	sub.s32 	%r511, %r450, %r430;
	selp.b32 	%r512, 0, %r511, %p79;
	add.s32 	%r513, %r512, %r959;
	add.s32 	%r1002, %r513, %r510;
	bra.uni 	$L__BB30_91;
$L__BB30_72:
	add.s32 	%r261, %r126, %r125;
	add.s32 	%r262, %r127, %r261;
	add.s32 	%r263, %r128, %r262;
	add.s32 	%r264, %r129, %r263;
	add.s32 	%r265, %r130, %r264;
	add.s32 	%r266, %r131, %r265;
	add.s32 	%r267, %r132, %r266;
	add.s32 	%r268, %r133, %r267;
	add.s32 	%r269, %r134, %r268;
	add.s32 	%r270, %r135, %r269;
	add.s32 	%r271, %r136, %r270;
	add.s32 	%r272, %r137, %r271;
	add.s32 	%r273, %r138, %r272;
	add.s32 	%r274, %r139, %r273;
	add.s32 	%r275, %r140, %r274;
	add.s32 	%r276, %r141, %r275;
	add.s32 	%r277, %r142, %r276;
	add.s32 	%r235, %r143, %r277;
	mov.b32 	%r233, 1;
	mov.b32 	%r258, 0;
	mov.b32 	%r260, -1;
	// begin inline asm
	{  .reg .s32 r0;  .reg .pred p;  shfl.sync.up.b32 r0|p, %r235, %r233, %r258, %r260;  @p add.s32 r0, r0, %r235;  mov.s32 %r231, r0;}
	// end inline asm
	mov.b32 	%r239, 2;
	// begin inline asm
	{  .reg .s32 r0;  .reg .pred p;  shfl.sync.up.b32 r0|p, %r231, %r239, %r258, %r260;  @p add.s32 r0, r0, %r231;  mov.s32 %r237, r0;}
	// end inline asm
	mov.b32 	%r245, 4;
	// begin inline asm
	{  .reg .s32 r0;  .reg .pred p;  shfl.sync.up.b32 r0|p, %r237, %r245, %r258, %r260;  @p add.s32 r0, r0, %r237;  mov.s32 %r243, r0;}
	// end inline asm
	mov.b32 	%r251, 8;
	// begin inline asm
	{  .reg .s32 r0;  .reg .pred p;  shfl.sync.up.b32 r0|p, %r243, %r251, %r258, %r260;  @p add.s32 r0, r0, %r243;  mov.s32 %r249, r0;}
	// end inline asm
	mov.b32 	%r257, 16;
	// begin inline asm
	{  .reg .s32 r0;  .reg .pred p;  shfl.sync.up.b32 r0|p, %r249, %r257, %r258, %r260;  @p add.s32 r0, r0, %r249;  mov.s32 %r255, r0;}
	// end inline asm
	setp.ne.s32 	%p24, %r227, 31;
	@%p24 bra 	$L__BB30_74;
	shl.b32 	%r278, %r122, 2;
	mov.u32 	%r279, _ZZN3cub18CUB_300001_SM_10006detail4scan16DeviceScanKernelINS2_10policy_hubIiiimN4cuda3std3__44plusIvEEE10Policy1000EN6thrust24THRUST_300001_SM_1000_NS10device_ptrIiEESF_NS0_13ScanTileStateIiLb1EEES9_NS1_10InputValueIiPiEEmiLb0EiEEvT0_T1_T2_iT3_T4_T5_E12temp_storage;
	add.s32 	%r280, %r279, %r278;
	st.shared.u32 	[%r280+16], %r255;
$L__BB30_74:
	sub.s32 	%r281, %r255, %r235;
	bar.sync 	0;
	ld.shared.v4.u32 	{%r282, %r283, %r284, %r285}, [_ZZN3cub18CUB_300001_SM_10006detail4scan16DeviceScanKernelINS2_10policy_hubIiiimN4cuda3std3__44plusIvEEE10Policy1000EN6thrust24THRUST_300001_SM_1000_NS10device_ptrIiEESF_NS0_13ScanTileStateIiLb1EEES9_NS1_10InputValueIiPiEEmiLb0EiEEvT0_T1_T2_iT3_T4_T5_E12temp_storage+16];
	add.s32 	%r286, %r283, %r282;
	setp.eq.s32 	%p25, %r122, 2;
	selp.b32 	%r287, %r286, %r282, %p25;
	add.s32 	%r288, %r286, %r284;
	setp.eq.s32 	%p26, %r122, 3;
	selp.b32 	%r289, %r288, %r287, %p26;
	add.s32 	%r290, %r288, %r285;
	setp.eq.s32 	%p27, %r122, 4;
	selp.b32 	%r291, %r290, %r289, %p27;
	ld.shared.v4.u32 	{%r292, %r293, %r294, %r295}, [_ZZN3cub18CUB_300001_SM_10006detail4scan16DeviceScanKernelINS2_10policy_hubIiiimN4cuda3std3__44plusIvEEE10Policy1000EN6thrust24THRUST_300001_SM_1000_NS10device_ptrIiEESF_NS0_13ScanTileStateIiLb1EEES9_NS1_10InputValueIiPiEEmiLb0EiEEvT0_T1_T2_iT3_T4_T5_E12temp_storage+32];
	add.s32 	%r296, %r290, %r292;
	setp.eq.s32 	%p28, %r122, 5;
	selp.b32 	%r297, %r296, %r291, %p28;
	add.s32 	%r298, %r296, %r293;
	setp.eq.s32 	%p29, %r122, 6;
	selp.b32 	%r299, %r298, %r297, %p29;
	add.s32 	%r300, %r298, %r294;
	setp.eq.s32 	%p30, %r122, 7;
	selp.b32 	%r301, %r300, %r299, %p30;
	add.s32 	%r302, %r300, %r295;
	setp.eq.s32 	%p31, %r122, 8;
	selp.b32 	%r303, %r302, %r301, %p31;
	ld.shared.v4.u32 	{%r304, %r305, %r306, %r307}, [_ZZN3cub18CUB_300001_SM_10006detail4scan16DeviceScanKernelINS2_10policy_hubIiiimN4cuda3std3__44plusIvEEE10Policy1000EN6thrust24THRUST_300001_SM_1000_NS10device_ptrIiEESF_NS0_13ScanTileStateIiLb1EEES9_NS1_10InputValueIiPiEEmiLb0EiEEvT0_T1_T2_iT3_T4_T5_E12temp_storage+48];
	add.s32 	%r308, %r302, %r304;
	setp.eq.s32 	%p32, %r122, 9;
	selp.b32 	%r309, %r308, %r303, %p32;
	add.s32 	%r310, %r308, %r305;
	setp.eq.s32 	%p33, %r122, 10;
	selp.b32 	%r311, %r310, %r309, %p33;
	add.s32 	%r312, %r310, %r306;
	setp.eq.s32 	%p34, %r122, 11;
	selp.b32 	%r313, %r312, %r311, %p34;
	add.s32 	%r314, %r312, %r307;
	setp.eq.s32 	%p35, %r122, 12;
	selp.b32 	%r315, %r314, %r313, %p35;
	ld.shared.u32 	%r316, [_ZZN3cub18CUB_300001_SM_10006detail4scan16DeviceScanKernelINS2_10policy_hubIiiimN4cuda3std3__44plusIvEEE10Policy1000EN6thrust24THRUST_300001_SM_1000_NS10device_ptrIiEESF_NS0_13ScanTileStateIiLb1EEES9_NS1_10InputValueIiPiEEmiLb0EiEEvT0_T1_T2_iT3_T4_T5_E12temp_storage+64];
	add.s32 	%r149, %r314, %r316;
	setp.gt.u32 	%p36, %r76, 31;
	setp.lt.u32 	%p37, %r76, 32;
	setp.eq.s32 	%p38, %r227, 0;
	selp.b32 	%r317, 0, %r281, %p38;
	add.s32 	%r1001, %r315, %r317;
	selp.b32 	%r151, %r281, %r1001, %p37;
	@%p36 bra 	$L__BB30_90;
	setp.ne.s32 	%p39, %r76, 0;
	mul.wide.s32 	%rd24, %r4, 8;
	add.s64 	%rd13, %rd18, %rd24;
	@%p39 bra 	$L__BB30_77;
	st.shared.u32 	[_ZZN3cub18CUB_300001_SM_10006detail4scan16DeviceScanKernelINS2_10policy_hubIiiimN4cuda3std3__44plusIvEEE10Policy1000EN6thrust24THRUST_300001_SM_1000_NS10device_ptrIiEESF_NS0_13ScanTileStateIiLb1EEES9_NS1_10InputValueIiPiEEmiLb0EiEEvT0_T1_T2_iT3_T4_T5_E12temp_storage+12], %r149;
	add.s64 	%rd25, %rd13, 256;
	mov.b32 	%r318, 100;
	// begin inline asm
	st.relaxed.gpu.v2.u32 [%rd25], {%r318, %r149};
	// end inline asm
$L__BB30_77:
	not.b32 	%r324, %r76;
	add.s32 	%r997, %r4, %r324;
	mov.b32 	%r320, 550;
	// begin inline asm
	nanosleep.u32 %r320;
	// end inline asm
	mul.wide.s32 	%rd27, %r997, 8;
	add.s64 	%rd28, %rd18, %rd27;
	add.s64 	%rd26, %rd28, 256;
	// begin inline asm
	ld.relaxed.gpu.v2.u32 {%r998, %r992}, [%rd26];
	// end inline asm
	mov.b32 	%r993, 478;
$L__BB30_78:
	setp.eq.s32 	%p40, %r998, 99;
	mov.b32 	%r325, -1;
	vote.sync.any.pred 	%p41, %p40, %r325;
	not.pred 	%p42, %p41;
	@%p42 bra 	$L__BB30_80;
	// begin inline asm
	nanosleep.u32 %r993;
	// end inline asm
	shr.u32 	%r993, %r993, 1;
	// begin inline asm
	ld.relaxed.gpu.v2.u32 {%r998, %r992}, [%rd26];
	// end inline asm
	bra.uni 	$L__BB30_78;
$L__BB30_80:
	setp.eq.s32 	%p43, %r998, 101;
	mov.b32 	%r352, -1;
	vote.sync.ballot.b32 	%r354, %p43, %r352;
	// begin inline asm
	mov.u32 %r327, %lanemask_ge;
	// end inline asm
	and.b32  	%r355, %r354, %r327;
	or.b32  	%r356, %r355, -2147483648;
	add.s32 	%r357, %r356, -1;
	not.b32 	%r358, %r356;
	and.b32  	%r359, %r358, %r357;
	popc.b32 	%r331, %r359;
	mov.b32 	%r330, 1;
	// begin inline asm
	shfl.sync.down.b32 %r328, %r992, %r330, %r331, %r352;
	// end inline asm
	setp.lt.s32 	%p45, %r227, %r331;
	selp.b32 	%r360, %r328, 0, %p45;
	add.s32 	%r334, %r360, %r992;
	mov.b32 	%r335, 2;
	// begin inline asm
	shfl.sync.down.b32 %r333, %r334, %r335, %r331, %r352;
	// end inline asm
	add.s32 	%r361, %r227, 2;
	setp.gt.s32 	%p46, %r361, %r331;
	selp.b32 	%r362, 0, %r333, %p46;
	add.s32 	%r339, %r334, %r362;
	mov.b32 	%r340, 4;
	// begin inline asm
	shfl.sync.down.b32 %r338, %r339, %r340, %r331, %r352;
	// end inline asm
	add.s32 	%r363, %r227, 4;
	setp.gt.s32 	%p47, %r363, %r331;
	selp.b32 	%r364, 0, %r338, %p47;
	add.s32 	%r344, %r339, %r364;
	mov.b32 	%r345, 8;
	// begin inline asm
	shfl.sync.down.b32 %r343, %r344, %r345, %r331, %r352;
	// end inline asm
	add.s32 	%r365, %r227, 8;
	setp.gt.s32 	%p48, %r365, %r331;
	selp.b32 	%r366, 0, %r343, %p48;
	add.s32 	%r349, %r344, %r366;
	mov.b32 	%r350, 16;
	// begin inline asm
	shfl.sync.down.b32 %r348, %r349, %r350, %r331, %r352;
	// end inline asm
	add.s32 	%r367, %r227, 16;
	setp.gt.s32 	%p49, %r367, %r331;
	selp.b32 	%r368, 0, %r348, %p49;
	add.s32 	%r994, %r349, %r368;
	add.s64 	%rd14, %rd18, 256;
	mov.b32 	%r995, 478;
$L__BB30_81:
	setp.ne.s32 	%p50, %r998, 101;
	mov.b32 	%r369, -1;
	vote.sync.all.pred 	%p51, %p50, %r369;
	not.pred 	%p52, %p51;
	@%p52 bra 	$L__BB30_86;
	shr.u32 	%r995, %r995, 1;
	mul.wide.s32 	%rd31, %r997, 8;
	add.s64 	%rd32, %rd14, %rd31;
	add.s64 	%rd30, %rd32, -256;
	// begin inline asm
	ld.relaxed.gpu.v2.u32 {%r998, %r999}, [%rd30];
	// end inline asm
	mov.u32 	%r1000, %r995;
$L__BB30_83:
	setp.eq.s32 	%p56, %r998, 99;
	mov.b32 	%r377, -1;
	vote.sync.any.pred 	%p57, %p56, %r377;
	not.pred 	%p58, %p57;
	@%p58 bra 	$L__BB30_85;
	// begin inline asm
	nanosleep.u32 %r1000;
	// end inline asm
	shr.u32 	%r1000, %r1000, 1;
	// begin inline asm
	ld.relaxed.gpu.v2.u32 {%r998, %r999}, [%rd30];
	// end inline asm
	bra.uni 	$L__BB30_83;
$L__BB30_85:
	setp.eq.s32 	%p59, %r998, 101;
	mov.b32 	%r403, -1;
	vote.sync.ballot.b32 	%r404, %p59, %r403;
	and.b32  	%r405, %r404, %r327;
	or.b32  	%r406, %r405, -2147483648;
	add.s32 	%r407, %r406, -1;
	not.b32 	%r408, %r406;
	and.b32  	%r409, %r408, %r407;
	popc.b32 	%r382, %r409;
	mov.b32 	%r381, 1;
	// begin inline asm
	shfl.sync.down.b32 %r379, %r999, %r381, %r382, %r403;
	// end inline asm
	setp.lt.s32 	%p61, %r227, %r382;
	selp.b32 	%r410, %r379, 0, %p61;
	add.s32 	%r385, %r410, %r999;
	mov.b32 	%r386, 2;
	// begin inline asm
	shfl.sync.down.b32 %r384, %r385, %r386, %r382, %r403;
	// end inline asm
	add.s32 	%r411, %r227, 2;
	setp.gt.s32 	%p62, %r411, %r382;
	selp.b32 	%r412, 0, %r384, %p62;
	add.s32 	%r390, %r385, %r412;
	mov.b32 	%r391, 4;
	// begin inline asm
	shfl.sync.down.b32 %r389, %r390, %r391, %r382, %r403;
	// end inline asm
	add.s32 	%r413, %r227, 4;
	setp.gt.s32 	%p63, %r413, %r382;
	selp.b32 	%r414, 0, %r389, %p63;
	add.s32 	%r395, %r390, %r414;
	mov.b32 	%r396, 8;
	// begin inline asm
	shfl.sync.down.b32 %r394, %r395, %r396, %r382, %r403;
	// end inline asm
	add.s32 	%r415, %r227, 8;
	setp.gt.s32 	%p64, %r415, %r382;
	selp.b32 	%r416, 0, %r394, %p64;
	add.s32 	%r400, %r395, %r416;
	mov.b32 	%r401, 16;
	// begin inline asm
	shfl.sync.down.b32 %r399, %r400, %r401, %r382, %r403;
	// end inline asm
	add.s32 	%r417, %r227, 16;
	setp.gt.s32 	%p65, %r417, %r382;
	selp.b32 	%r418, 0, %r399, %p65;
	add.s32 	%r419, %r418, %r994;
	add.s32 	%r994, %r419, %r400;
	add.s32 	%r997, %r997, -32;
	bra.uni 	$L__BB30_81;
$L__BB30_86:
	@%p39 bra 	$L__BB30_88;
	add.s32 	%r372, %r994, %r149;
	add.s64 	%rd29, %rd13, 256;
	mov.b32 	%r371, 101;
	// begin inline asm
	st.relaxed.gpu.v2.u32 [%rd29], {%r371, %r372};
	// end inline asm
	st.shared.u32 	[_ZZN3cub18CUB_300001_SM_10006detail4scan16DeviceScanKernelINS2_10policy_hubIiiimN4cuda3std3__44plusIvEEE10Policy1000EN6thrust24THRUST_300001_SM_1000_NS10device_ptrIiEESF_NS0_13ScanTileStateIiLb1EEES9_NS1_10InputValueIiPiEEmiLb0EiEEvT0_T1_T2_iT3_T4_T5_E12temp_storage+4], %r994;
	st.shared.u32 	[_ZZN3cub18CUB_300001_SM_10006detail4scan16DeviceScanKernelINS2_10policy_hubIiiimN4cuda3std3__44plusIvEEE10Policy1000EN6thrust24THRUST_300001_SM_1000_NS10device_ptrIiEESF_NS0_13ScanTileStateIiLb1EEES9_NS1_10InputValueIiPiEEmiLb0EiEEvT0_T1_T2_iT3_T4_T5_E12temp_storage+8], %r372;
$L__BB30_88:
	setp.ne.s32 	%p54, %r227, 0;
	mov.u32 	%r1001, %r151;
	@%p54 bra 	$L__BB30_90;
	st.shared.u32 	[_ZZN3cub18CUB_300001_SM_10006detail4scan16DeviceScanKernelINS2_10policy_hubIiiimN4cuda3std3__44plusIvEEE10Policy1000EN6thrust24THRUST_300001_SM_1000_NS10device_ptrIiEESF_NS0_13ScanTileStateIiLb1EEES9_NS1_10InputValueIiPiEEmiLb0EiEEvT0_T1_T2_iT3_T4_T5_E12temp_storage+84], %r994;
	mov.u32 	%r1001, %r994;
$L__BB30_90:
	bar.sync 	0;
	setp.eq.s32 	%p55, %r76, 0;
	ld.shared.u32 	%r373, [_ZZN3cub18CUB_300001_SM_10006detail4scan16DeviceScanKernelINS2_10policy_hubIiiimN4cuda3std3__44plusIvEEE10Policy1000EN6thrust24THRUST_300001_SM_1000_NS10device_ptrIiEESF_NS0_13ScanTileStateIiLb1EEES9_NS1_10InputValueIiPiEEmiLb0EiEEvT0_T1_T2_iT3_T4_T5_E12temp_storage+84];
	selp.b32 	%r374, 0, %r373, %p55;
	add.s32 	%r1002, %r374, %r1001;
$L__BB30_91:
	add.s32 	%r514, %r1002, %r125;
	add.s32 	%r515, %r126, %r514;
	add.s32 	%r516, %r127, %r515;
	add.s32 	%r517, %r128, %r516;
	add.s32 	%r518, %r129, %r517;
	add.s32 	%r519, %r130, %r518;
	add.s32 	%r520, %r131, %r519;
	add.s32 	%r521, %r132, %r520;
	add.s32 	%r522, %r133, %r521;
	add.s32 	%r523, %r134, %r522;
	add.s32 	%r524, %r135, %r523;
	add.s32 	%r525, %r136, %r524;
	add.s32 	%r526, %r137, %r525;
	add.s32 	%r527, %r138, %r526;
	add.s32 	%r528, %r139, %r527;
	add.s32 	%r529, %r140, %r528;
	add.s32 	%r530, %r141, %r529;
	add.s32 	%r531, %r142, %r530;
	bar.sync 	0;
	st.shared.u32 	[%r124], %r1002;
	st.shared.u32 	[%r124+4], %r514;
	st.shared.u32 	[%r124+8], %r515;
	st.shared.u32 	[%r124+12], %r516;
	st.shared.u32 	[%r124+16], %r517;
	st.shared.u32 	[%r124+20], %r518;
	st.shared.u32 	[%r124+24], %r519;
	st.shared.u32 	[%r124+28], %r520;
	st.shared.u32 	[%r124+32], %r521;
	st.shared.u32 	[%r124+36], %r522;
	st.shared.u32 	[%r124+40], %r523;
	st.shared.u32 	[%r124+44], %r524;
	st.shared.u32 	[%r124+48], %r525;
	st.shared.u32 	[%r124+52], %r526;
	st.shared.u32 	[%r124+56], %r527;
	st.shared.u32 	[%r124+60], %r528;
	st.shared.u32 	[%r124+64], %r529;
	st.shared.u32 	[%r124+68], %r530;
	st.shared.u32 	[%r124+72], %r531;
	bar.warp.sync 	-1;
	ld.shared.u32 	%r185, [%r123];
	ld.shared.u32 	%r186, [%r123+128];
	ld.shared.u32 	%r187, [%r123+256];
	ld.shared.u32 	%r188, [%r123+384];
	ld.shared.u32 	%r189, [%r123+512];
	ld.shared.u32 	%r190, [%r123+640];
	ld.shared.u32 	%r191, [%r123+768];
	ld.shared.u32 	%r192, [%r123+896];
	ld.shared.u32 	%r193, [%r123+1024];
	ld.shared.u32 	%r194, [%r123+1152];
	ld.shared.u32 	%r195, [%r123+1280];
	ld.shared.u32 	%r196, [%r123+1408];
	ld.shared.u32 	%r197, [%r123+1536];
	ld.shared.u32 	%r198, [%r123+1664];
	ld.shared.u32 	%r199, [%r123+1792];
	ld.shared.u32 	%r200, [%r123+1920];
	ld.shared.u32 	%r201, [%r123+2048];
	ld.shared.u32 	%r202, [%r123+2176];
	ld.shared.u32 	%r203, [%r123+2304];
	setp.ne.s32 	%p80, %r76, 0;
	@%p80 bra 	$L__BB30_93;
	st.volatile.shared.u32 	[_ZZN3cub18CUB_300001_SM_10006detail4scan16DeviceScanKernelINS2_10policy_hubIiiimN4cuda3std3__44plusIvEEE10Policy1000EN6thrust24THRUST_300001_SM_1000_NS10device_ptrIiEESF_NS0_13ScanTileStateIiLb1EEES9_NS1_10InputValueIiPiEEmiLb0EiEEvT0_T1_T2_iT3_T4_T5_E12temp_storage+31616], %r75;
$L__BB30_93:
	bar.sync 	0;
	ld.volatile.shared.u32 	%r204, [_ZZN3cub18CUB_300001_SM_10006detail4scan16DeviceScanKernelINS2_10policy_hubIiiimN4cuda3std3__44plusIvEEE10Policy1000EN6thrust24THRUST_300001_SM_1000_NS10device_ptrIiEESF_NS0_13ScanTileStateIiLb1EEES9_NS1_10InputValueIiPiEEmiLb0EiEEvT0_T1_T2_iT3_T4_T5_E12temp_storage+31616];
	cvt.u64.u32 	%rd39, %r78;
	add.s64 	%rd40, %rd5, %rd39;
	setp.ge.s32 	%p81, %r78, %r204;
	shl.b64 	%rd41, %rd40, 2;
	add.s64 	%rd15, %rd4, %rd41;
	@%p81 bra 	$L__BB30_95;
	st.global.u32 	[%rd15], %r185;
$L__BB30_95:
	mov.u32 	%r532, %tid.x;
	and.b32  	%r533, %r532, 992;
	mul.lo.s32 	%r534, %r533, 19;
	and.b32  	%r535, %r532, 31;
	or.b32  	%r536, %r534, %r535;
	add.s32 	%r537, %r536, 32;
	setp.ge.s32 	%p82, %r537, %r204;
	@%p82 bra 	$L__BB30_97;
	st.global.u32 	[%rd15+128], %r186;
$L__BB30_97:
	add.s32 	%r543, %r536, 64;
	setp.ge.s32 	%p83, %r543, %r204;
	@%p83 bra 	$L__BB30_99;
	st.global.u32 	[%rd15+256], %r187;
$L__BB30_99:
	add.s32 	%r549, %r536, 96;
	setp.ge.s32 	%p84, %r549, %r204;
	@%p84 bra 	$L__BB30_101;
	st.global.u32 	[%rd15+384], %r188;
$L__BB30_101:
	add.s32 	%r555, %r536, 128;
	setp.ge.s32 	%p85, %r555, %r204;
	@%p85 bra 	$L__BB30_103;
	st.global.u32 	[%rd15+512], %r189;
$L__BB30_103:
	add.s32 	%r561, %r536, 160;
	setp.ge.s32 	%p86, %r561, %r204;
	@%p86 bra 	$L__BB30_105;
	st.global.u32 	[%rd15+640], %r190;
$L__BB30_105:
	add.s32 	%r567, %r536, 192;
	setp.ge.s32 	%p87, %r567, %r204;
	@%p87 bra 	$L__BB30_107;
	st.global.u32 	[%rd15+768], %r191;
$L__BB30_107:
	add.s32 	%r573, %r536, 224;
	setp.ge.s32 	%p88, %r573, %r204;
	@%p88 bra 	$L__BB30_109;
	st.global.u32 	[%rd15+896], %r192;
$L__BB30_109:
	setp.ge.s32 	%p89, %r95, %r204;
	@%p89 bra 	$L__BB30_111;
	st.global.u32 	[%rd15+1024], %r193;
$L__BB30_111:
	setp.ge.s32 	%p90, %r98, %r204;
	@%p90 bra 	$L__BB30_113;
	st.global.u32 	[%rd15+1152], %r194;
$L__BB30_113:
	add.s32 	%r579, %r536, 320;
	setp.ge.s32 	%p91, %r579, %r204;
	@%p91 bra 	$L__BB30_115;
	st.global.u32 	[%rd15+1280], %r195;
$L__BB30_115:
	add.s32 	%r585, %r536, 352;
	setp.ge.s32 	%p92, %r585, %r204;
	@%p92 bra 	$L__BB30_117;
	st.global.u32 	[%rd15+1408], %r196;
$L__BB30_117:
	add.s32 	%r591, %r536, 384;
	setp.ge.s32 	%p93, %r591, %r204;
	@%p93 bra 	$L__BB30_119;
	st.global.u32 	[%rd15+1536], %r197;
$L__BB30_119:
	add.s32 	%r597, %r536, 416;
	setp.ge.s32 	%p94, %r597, %r204;
	@%p94 bra 	$L__BB30_121;
	st.global.u32 	[%rd15+1664], %r198;
$L__BB30_121:
	add.s32 	%r603, %r536, 448;
	setp.ge.s32 	%p95, %r603, %r204;
	@%p95 bra 	$L__BB30_123;
	st.global.u32 	[%rd15+1792], %r199;
$L__BB30_123:
	add.s32 	%r609, %r536, 480;
	setp.ge.s32 	%p96, %r609, %r204;
	@%p96 bra 	$L__BB30_125;
	st.global.u32 	[%rd15+1920], %r200;
$L__BB30_125:
	add.s32 	%r615, %r536, 512;
	setp.ge.s32 	%p97, %r615, %r204;
	@%p97 bra 	$L__BB30_127;
	st.global.u32 	[%rd15+2048], %r201;
$L__BB30_127:
	setp.ge.s32 	%p98, %r115, %r204;
	@%p98 bra 	$L__BB30_129;
	st.global.u32 	[%rd15+2176], %r202;
$L__BB30_129:
	setp.ge.s32 	%p99, %r118, %r204;
	@%p99 bra 	$L__BB30_131;
	st.global.u32 	[%rd15+2304], %r203;
$L__BB30_131:
	ret;

}
	// .globl	_ZN3cub18CUB_300001_SM_10006detail10radix_sort31DeviceRadixSortSingleTileKernelINS1_5radix10policy_hubIiiyE10Policy1000ELNS0_9SortOrderE0EiiyNS1_21identity_decomposer_tEEEvPKT1_PSA_PKT2_PSE_T3_iiT4_
.visible .entry _ZN3cub18CUB_300001_SM_10006detail10radix_sort31DeviceRadixSortSingleTileKernelINS1_5radix10policy_hubIiiyE10Policy1000ELNS0_9SortOrderE0EiiyNS1_21identity_decomposer_tEEEvPKT1_PSA_PKT2_PSE_T3_iiT4_(
	.param .u64 .ptr .align 1 _ZN3cub18CUB_300001_SM_10006detail10radix_sort31DeviceRadixSortSingleTileKernelINS1_5radix10policy_hubIiiyE10Policy1000ELNS0_9SortOrderE0EiiyNS1_21identity_decomposer_tEEEvPKT1_PSA_PKT2_PSE_T3_iiT4__param_0,
	.param .u64 .ptr .align 1 _ZN3cub18CUB_300001_SM_10006detail10radix_sort31DeviceRadixSortSingleTileKernelINS1_5radix10policy_hubIiiyE10Policy1000ELNS0_9SortOrderE0EiiyNS1_21identity_decomposer_tEEEvPKT1_PSA_PKT2_PSE_T3_iiT4__param_1,
	.param .u64 .ptr .align 1 _ZN3cub18CUB_300001_SM_10006detail10radix_sort31DeviceRadixSortSingleTileKernelINS1_5radix10policy_hubIiiyE10Policy1000ELNS0_9SortOrderE0EiiyNS1_21identity_decomposer_tEEEvPKT1_PSA_PKT2_PSE_T3_iiT4__param_2,
	.param .u64 .ptr .align 1 _ZN3cub18CUB_300001_SM_10006detail10radix_sort31DeviceRadixSortSingleTileKernelINS1_5radix10policy_hubIiiyE10Policy1000ELNS0_9SortOrderE0EiiyNS1_21identity_decomposer_tEEEvPKT1_PSA_PKT2_PSE_T3_iiT4__param_3,
	.param .u64 _ZN3cub18CUB_300001_SM_10006detail10radix_sort31DeviceRadixSortSingleTileKernelINS1_5radix10policy_hubIiiyE10Policy1000ELNS0_9SortOrderE0EiiyNS1_21identity_decomposer_tEEEvPKT1_PSA_PKT2_PSE_T3_iiT4__param_4,
	.param .u32 _ZN3cub18CUB_300001_SM_10006detail10radix_sort31DeviceRadixSortSingleTileKernelINS1_5radix10policy_hubIiiyE10Policy1000ELNS0_9SortOrderE0EiiyNS1_21identity_decomposer_tEEEvPKT1_PSA_PKT2_PSE_T3_iiT4__param_5,
	.param .u32 _ZN3cub18CUB_300001_SM_10006detail10radix_sort31DeviceRadixSortSingleTileKernelINS1_5radix10policy_hubIiiyE10Policy1000ELNS0_9SortOrderE0EiiyNS1_21identity_decomposer_tEEEvPKT1_PSA_PKT2_PSE_T3_iiT4__param_6,
	.param .align 1 .b8 _ZN3cub18CUB_300001_SM_10006detail10radix_sort31DeviceRadixSortSingleTileKernelINS1_5radix10policy_hubIiiyE10Policy1000ELNS0_9SortOrderE0EiiyNS1_21identity_decomposer_tEEEvPKT1_PSA_PKT2_PSE_T3_iiT4__param_7[1]
)
.maxntid 256
.minnctapersm 1
{
	.reg .pred 	%p<73>;
	.reg .b16 	%rs<39>;
	.reg .b32 	%r<900>;
	.reg .b64 	%rd<37>;
	// demoted variable
	.shared .align 16 .b8 _ZZN3cub18CUB_300001_SM_10006detail10radix_sort31DeviceRadixSortSingleTileKernelINS1_5radix10policy_hubIiiyE10Policy1000ELNS0_9SortOrderE0EiiyNS1_21identity_decomposer_tEEEvPKT1_PSA_PKT2_PSE_T3_iiT4_E12temp_storage[33856];
	ld.param.u64 	%rd10, [_ZN3cub18CUB_300001_SM_10006detail10radix_sort31DeviceRadixSortSingleTileKernelINS1_5radix10policy_hubIiiyE10Policy1000ELNS0_9SortOrderE0EiiyNS1_21identity_decomposer_tEEEvPKT1_PSA_PKT2_PSE_T3_iiT4__param_0];
	ld.param.u64 	%rd6, [_ZN3cub18CUB_300001_SM_10006detail10radix_sort31DeviceRadixSortSingleTileKernelINS1_5radix10policy_hubIiiyE10Policy1000ELNS0_9SortOrderE0EiiyNS1_21identity_decomposer_tEEEvPKT1_PSA_PKT2_PSE_T3_iiT4__param_1];
	ld.param.u64 	%rd7, [_ZN3cub18CUB_300001_SM_10006detail10radix_sort31DeviceRadixSortSingleTileKernelINS1_5radix10policy_hubIiiyE10Policy1000ELNS0_9SortOrderE0EiiyNS1_21identity_decomposer_tEEEvPKT1_PSA_PKT2_PSE_T3_iiT4__param_2];
	ld.param.u64 	%rd8, [_ZN3cub18CUB_300001_SM_10006detail10radix_sort31DeviceRadixSortSingleTileKernelINS1_5radix10policy_hubIiiyE10Policy1000ELNS0_9SortOrderE0EiiyNS1_21identity_decomposer_tEEEvPKT1_PSA_PKT2_PSE_T3_iiT4__param_3];
	ld.param.u64 	%rd9, [_ZN3cub18CUB_300001_SM_10006detail10radix_sort31DeviceRadixSortSingleTileKernelINS1_5radix10policy_hubIiiyE10Policy1000ELNS0_9SortOrderE0EiiyNS1_21identity_decomposer_tEEEvPKT1_PSA_PKT2_PSE_T3_iiT4__param_4];
	ld.param.u32 	%r303, [_ZN3cub18CUB_300001_SM_10006detail10radix_sort31DeviceRadixSortSingleTileKernelINS1_5radix10policy_hubIiiyE10Policy1000ELNS0_9SortOrderE0EiiyNS1_21identity_decomposer_tEEEvPKT1_PSA_PKT2_PSE_T3_iiT4__param_5];
	ld.param.u32 	%r304, [_ZN3cub18CUB_300001_SM_10006detail10radix_sort31DeviceRadixSortSingleTileKernelINS1_5radix10policy_hubIiiyE10Policy1000ELNS0_9SortOrderE0EiiyNS1_21identity_decomposer_tEEEvPKT1_PSA_PKT2_PSE_T3_iiT4__param_6];
	cvta.to.global.u64 	%rd11, %rd10;
	cvt.u32.u64 	%r1, %rd9;
	mov.u32 	%r2, %tid.x;
	mul.lo.s32 	%r3, %r2, 19;
	setp.ge.s32 	%p1, %r3, %r1;
	mul.wide.u32 	%rd12, %r3, 4;
	add.s64 	%rd1, %rd11, %rd12;
	mov.b32 	%r878, -1;
	@%p1 bra 	$L__BB31_2;
	ld.global.u32 	%r306, [%rd1];
	xor.b32  	%r878, %r306, -2147483648;
$L__BB31_2:
	add.s32 	%r6, %r3, 1;
	setp.ge.s32 	%p2, %r6, %r1;
	mov.b32 	%r877, -1;
	@%p2 bra 	$L__BB31_4;
	ld.global.u32 	%r308, [%rd1+4];
	xor.b32  	%r877, %r308, -2147483648;
$L__BB31_4:
	add.s32 	%r9, %r3, 2;
	setp.ge.s32 	%p3, %r9, %r1;
	mov.b32 	%r876, -1;
	@%p3 bra 	$L__BB31_6;
	ld.global.u32 	%r310, [%rd1+8];
	xor.b32  	%r876, %r310, -2147483648;
$L__BB31_6:
	add.s32 	%r12, %r3, 3;
	setp.ge.s32 	%p4, %r12, %r1;
	mov.b32 	%r875, -1;
	@%p4 bra 	$L__BB31_8;
	ld.global.u32 	%r312, [%rd1+12];
	xor.b32  	%r875, %r312, -2147483648;
$L__BB31_8:
	add.s32 	%r15, %r3, 4;
	setp.ge.s32 	%p5, %r15, %r1;
	mov.b32 	%r874, -1;
	@%p5 bra 	$L__BB31_10;
	ld.global.u32 	%r314, [%rd1+16];
	xor.b32  	%r874, %r314, -2147483648;
$L__BB31_10:
	add.s32 	%r18, %r3, 5;
	setp.ge.s32 	%p6, %r18, %r1;
	mov.b32 	%r873, -1;
	@%p6 bra 	$L__BB31_12;
	ld.global.u32 	%r316, [%rd1+20];
	xor.b32  	%r873, %r316, -2147483648;
$L__BB31_12:
	add.s32 	%r21, %r3, 6;
	setp.ge.s32 	%p7, %r21, %r1;
	mov.b32 	%r872, -1;
	@%p7 bra 	$L__BB31_14;
	ld.global.u32 	%r318, [%rd1+24];
	xor.b32  	%r872, %r318, -2147483648;
$L__BB31_14:
	add.s32 	%r24, %r3, 7;
	setp.ge.s32 	%p8, %r24, %r1;
	mov.b32 	%r871, -1;
	@%p8 bra 	$L__BB31_16;
	ld.global.u32 	%r320, [%rd1+28];
	xor.b32  	%r871, %r320, -2147483648;
$L__BB31_16:
	add.s32 	%r27, %r3, 8;
	setp.ge.s32 	%p9, %r27, %r1;
	mov.b32 	%r870, -1;
	@%p9 bra 	$L__BB31_18;
	ld.global.u32 	%r322, [%rd1+32];
	xor.b32  	%r870, %r322, -2147483648;
$L__BB31_18:
	add.s32 	%r30, %r3, 9;
	setp.ge.s32 	%p10, %r30, %r1;
	mov.b32 	%r869, -1;
	@%p10 bra 	$L__BB31_20;
	ld.global.u32 	%r324, [%rd1+36];
	xor.b32  	%r869, %r324, -2147483648;
$L__BB31_20:
	add.s32 	%r33, %r3, 10;
	setp.ge.s32 	%p11, %r33, %r1;
	mov.b32 	%r868, -1;
	@%p11 bra 	$L__BB31_22;
	ld.global.u32 	%r326, [%rd1+40];
	xor.b32  	%r868, %r326, -2147483648;
$L__BB31_22:
	add.s32 	%r36, %r3, 11;
	setp.ge.s32 	%p12, %r36, %r1;
	mov.b32 	%r867, -1;
	@%p12 bra 	$L__BB31_24;
	ld.global.u32 	%r328, [%rd1+44];
	xor.b32  	%r867, %r328, -2147483648;
$L__BB31_24:
	add.s32 	%r39, %r3, 12;
	setp.ge.s32 	%p13, %r39, %r1;
	mov.b32 	%r866, -1;
	@%p13 bra 	$L__BB31_26;
	ld.global.u32 	%r330, [%rd1+48];
	xor.b32  	%r866, %r330, -2147483648;
$L__BB31_26:
	add.s32 	%r42, %r3, 13;
	setp.ge.s32 	%p14, %r42, %r1;
	mov.b32 	%r865, -1;
	@%p14 bra 	$L__BB31_28;
	ld.global.u32 	%r332, [%rd1+52];
	xor.b32  	%r865, %r332, -2147483648;
$L__BB31_28:
	add.s32 	%r45, %r3, 14;
	setp.ge.s32 	%p15, %r45, %r1;
	mov.b32 	%r864, -1;
	@%p15 bra 	$L__BB31_30;
	ld.global.u32 	%r334, [%rd1+56];
	xor.b32  	%r864, %r334, -2147483648;
$L__BB31_30:
	add.s32 	%r48, %r3, 15;
	setp.ge.s32 	%p16, %r48, %r1;
	mov.b32 	%r863, -1;
	@%p16 bra 	$L__BB31_32;
	ld.global.u32 	%r336, [%rd1+60];
	xor.b32  	%r863, %r336, -2147483648;
$L__BB31_32:
	add.s32 	%r51, %r3, 16;
	setp.ge.s32 	%p17, %r51, %r1;
	mov.b32 	%r862, -1;
	@%p17 bra 	$L__BB31_34;
	ld.global.u32 	%r338, [%rd1+64];
	xor.b32  	%r862, %r338, -2147483648;
$L__BB31_34:
	add.s32 	%r54, %r3, 17;
	setp.ge.s32 	%p18, %r54, %r1;
	mov.b32 	%r861, -1;
	@%p18 bra 	$L__BB31_36;
	ld.global.u32 	%r340, [%rd1+68];
	xor.b32  	%r861, %r340, -2147483648;
$L__BB31_36:
	add.s32 	%r57, %r3, 18;
	setp.ge.s32 	%p19, %r57, %r1;
	mov.b32 	%r860, -1;
	@%p19 bra 	$L__BB31_38;
	ld.global.u32 	%r342, [%rd1+72];
	xor.b32  	%r860, %r342, -2147483648;
$L__BB31_38:
	bar.sync 	0;
	mov.b64 	{%r344, %r345}, %rd9;
	shfl.sync.idx.b32	%r60|%p20, %r344, 0, 31, -1;
	shfl.sync.idx.b32	%r346|%p21, %r345, 0, 31, -1;
	mov.b64 	%rd2, {%r60, %r346};
	setp.ge.s32 	%p22, %r3, %r60;
	cvta.to.global.u64 	%rd13, %rd7;
	add.s64 	%rd3, %rd13, %rd12;
	@%p22 bra 	$L__BB31_40;
	ld.global.u32 	%r897, [%rd3];
$L__BB31_40:
	setp.ge.s32 	%p23, %r6, %r60;
	@%p23 bra 	$L__BB31_42;
	ld.global.u32 	%r896, [%rd3+4];
$L__BB31_42:
	setp.ge.s32 	%p24, %r9, %r60;
	@%p24 bra 	$L__BB31_44;
	ld.global.u32 	%r895, [%rd3+8];
$L__BB31_44:
	setp.ge.s32 	%p25, %r12, %r60;
	@%p25 bra 	$L__BB31_46;
	ld.global.u32 	%r894, [%rd3+12];
$L__BB31_46:
	setp.ge.s32 	%p26, %r15, %r60;
	@%p26 bra 	$L__BB31_48;
	ld.global.u32 	%r893, [%rd3+16];
$L__BB31_48:
	setp.ge.s32 	%p27, %r18, %r60;
	@%p27 bra 	$L__BB31_50;
	ld.global.u32 	%r892, [%rd3+20];
$L__BB31_50:
	setp.ge.s32 	%p28, %r21, %r60;
	@%p28 bra 	$L__BB31_52;
	ld.global.u32 	%r891, [%rd3+24];
$L__BB31_52:
	setp.ge.s32 	%p29, %r24, %r60;
	@%p29 bra 	$L__BB31_54;
	ld.global.u32 	%r890, [%rd3+28];
$L__BB31_54:
	setp.ge.s32 	%p30, %r27, %r60;
	@%p30 bra 	$L__BB31_56;
	ld.global.u32 	%r889, [%rd3+32];
$L__BB31_56:
	setp.ge.s32 	%p31, %r30, %r60;
	@%p31 bra 	$L__BB31_58;
	ld.global.u32 	%r888, [%rd3+36];
$L__BB31_58:
	setp.ge.s32 	%p32, %r33, %r60;
	@%p32 bra 	$L__BB31_60;
	ld.global.u32 	%r887, [%rd3+40];
$L__BB31_60:
	setp.ge.s32 	%p33, %r36, %r60;
	@%p33 bra 	$L__BB31_62;
	ld.global.u32 	%r886, [%rd3+44];
$L__BB31_62:
	setp.ge.s32 	%p34, %r39, %r60;
	@%p34 bra 	$L__BB31_64;
	ld.global.u32 	%r885, [%rd3+48];
$L__BB31_64:
	setp.ge.s32 	%p35, %r42, %r60;
	@%p35 bra 	$L__BB31_66;
	ld.global.u32 	%r884, [%rd3+52];
$L__BB31_66:
	setp.ge.s32 	%p36, %r45, %r60;
	@%p36 bra 	$L__BB31_68;
	ld.global.u32 	%r883, [%rd3+56];
$L__BB31_68:
	setp.ge.s32 	%p37, %r48, %r60;
	@%p37 bra 	$L__BB31_70;
	ld.global.u32 	%r882, [%rd3+60];
$L__BB31_70:
	setp.ge.s32 	%p38, %r51, %r60;
	@%p38 bra 	$L__BB31_72;
	ld.global.u32 	%r881, [%rd3+64];
$L__BB31_72:
	setp.ge.s32 	%p39, %r54, %r60;
	@%p39 bra 	$L__BB31_74;
	ld.global.u32 	%r880, [%rd3+68];
$L__BB31_74:
	setp.ge.s32 	%p40, %r57, %r60;
	@%p40 bra 	$L__BB31_76;
	ld.global.u32 	%r879, [%rd3+72];
$L__BB31_76:
	bar.sync 	0;
	shr.u32 	%r99, %r2, 5;
	shl.b32 	%r366, %r2, 2;
	mov.u32 	%r367, _ZZN3cub18CUB_300001_SM_10006detail10radix_sort31DeviceRadixSortSingleTileKernelINS1_5radix10policy_hubIiiyE10Policy1000ELNS0_9SortOrderE0EiiyNS1_21identity_decomposer_tEEEvPKT1_PSA_PKT2_PSE_T3_iiT4_E12temp_storage;
	add.s32 	%r100, %r367, %r366;
	shl.b32 	%r368, %r2, 7;
	add.s32 	%r101, %r100, %r368;
	shl.b32 	%r369, %r99, 2;
	add.s32 	%r370, %r367, %r369;
	add.s32 	%r102, %r370, 33792;
	mad.lo.s32 	%r103, %r2, -56, %r101;
	add.s32 	%r859, %r303, 6;
	sub.s32 	%r858, %r304, %r303;
$L__BB31_77:
	add.s32 	%r430, %r859, -6;
	min.s32 	%r373, %r858, 6;
	mov.b32 	%r459, 0;
	st.shared.u32 	[%r100], %r459;
	st.shared.u32 	[%r100+1024], %r459;
	st.shared.u32 	[%r100+2048], %r459;
	st.shared.u32 	[%r100+3072], %r459;
	st.shared.u32 	[%r100+4096], %r459;
	st.shared.u32 	[%r100+5120], %r459;
	st.shared.u32 	[%r100+6144], %r459;
	st.shared.u32 	[%r100+7168], %r459;
	st.shared.u32 	[%r100+8192], %r459;
	st.shared.u32 	[%r100+9216], %r459;
	st.shared.u32 	[%r100+10240], %r459;
	st.shared.u32 	[%r100+11264], %r459;
	st.shared.u32 	[%r100+12288], %r459;
	st.shared.u32 	[%r100+13312], %r459;
	st.shared.u32 	[%r100+14336], %r459;
	st.shared.u32 	[%r100+15360], %r459;
	st.shared.u32 	[%r100+16384], %r459;
	st.shared.u32 	[%r100+17408], %r459;
	st.shared.u32 	[%r100+18432], %r459;
	st.shared.u32 	[%r100+19456], %r459;
	st.shared.u32 	[%r100+20480], %r459;
	st.shared.u32 	[%r100+21504], %r459;
	st.shared.u32 	[%r100+22528], %r459;
	st.shared.u32 	[%r100+23552], %r459;
	st.shared.u32 	[%r100+24576], %r459;
	st.shared.u32 	[%r100+25600], %r459;
	st.shared.u32 	[%r100+26624], %r459;
	st.shared.u32 	[%r100+27648], %r459;
	st.shared.u32 	[%r100+28672], %r459;
	st.shared.u32 	[%r100+29696], %r459;
	st.shared.u32 	[%r100+30720], %r459;
	st.shared.u32 	[%r100+31744], %r459;
	st.shared.u32 	[%r100+32768], %r459;
	// begin inline asm
	bmsk.clamp.b32 %r371, %r459, %r373;
	// end inline asm
	// begin inline asm
	shr.b32 %r374, %r878, %r430;
	// end inline asm
	and.b32  	%r462, %r371, %r374;
	shl.b32 	%r463, %r462, 10;
	and.b32  	%r464, %r463, 31744;
	add.s32 	%r465, %r100, %r464;
	shr.u32 	%r466, %r462, 4;
	and.b32  	%r467, %r466, 268435454;
	add.s32 	%r147, %r465, %r467;
	ld.shared.u16 	%rs1, [%r147];
	add.s16 	%rs20, %rs1, 1;
	st.shared.u16 	[%r147], %rs20;
	// begin inline asm
	shr.b32 %r377, %r877, %r430;
	// end inline asm
	and.b32  	%r468, %r371, %r377;
	shl.b32 	%r469, %r468, 10;
	and.b32  	%r470, %r469, 31744;
	add.s32 	%r471, %r100, %r470;
	shr.u32 	%r472, %r468, 4;
	and.b32  	%r473, %r472, 268435454;
	add.s32 	%r148, %r471, %r473;
	ld.shared.u16 	%rs2, [%r148];
	add.s16 	%rs21, %rs2, 1;
	st.shared.u16 	[%r148], %rs21;
	// begin inline asm
	shr.b32 %r380, %r876, %r430;
	// end inline asm
	and.b32  	%r474, %r371, %r380;
	shl.b32 	%r475, %r474, 10;
	and.b32  	%r476, %r475, 31744;
	add.s32 	%r477, %r100, %r476;
	shr.u32 	%r478, %r474, 4;
	and.b32  	%r479, %r478, 268435454;
	add.s32 	%r149, %r477, %r479;
	ld.shared.u16 	%rs3, [%r149];
	add.s16 	%rs22, %rs3, 1;
	st.shared.u16 	[%r149], %rs22;
	// begin inline asm
	shr.b32 %r383, %r875, %r430;
	// end inline asm
	and.b32  	%r480, %r371, %r383;
	shl.b32 	%r481, %r480, 10;
	and.b32  	%r482, %r481, 31744;
	add.s32 	%r483, %r100, %r482;
	shr.u32 	%r484, %r480, 4;
	and.b32  	%r485, %r484, 268435454;
	add.s32 	%r150, %r483, %r485;
	ld.shared.u16 	%rs4, [%r150];
	add.s16 	%rs23, %rs4, 1;
	st.shared.u16 	[%r150], %rs23;
	// begin inline asm
	shr.b32 %r386, %r874, %r430;
	// end inline asm
	and.b32  	%r486, %r371, %r386;
	shl.b32 	%r487, %r486, 10;
	and.b32  	%r488, %r487, 31744;
	add.s32 	%r489, %r100, %r488;
	shr.u32 	%r490, %r486, 4;
	and.b32  	%r491, %r490, 268435454;
	add.s32 	%r151, %r489, %r491;
	ld.shared.u16 	%rs5, [%r151];
	add.s16 	%rs24, %rs5, 1;
	st.shared.u16 	[%r151], %rs24;
	// begin inline asm
	shr.b32 %r389, %r873, %r430;
	// end inline asm
	and.b32  	%r492, %r371, %r389;
	shl.b32 	%r493, %r492, 10;
	and.b32  	%r494, %r493, 31744;
	add.s32 	%r495, %r100, %r494;
	shr.u32 	%r496, %r492, 4;
	and.b32  	%r497, %r496, 268435454;
	add.s32 	%r152, %r495, %r497;
	ld.shared.u16 	%rs6, [%r152];
	add.s16 	%rs25, %rs6, 1;
	st.shared.u16 	[%r152], %rs25;
	// begin inline asm
	shr.b32 %r392, %r872, %r430;
	// end inline asm
	and.b32  	%r498, %r371, %r392;
	shl.b32 	%r499, %r498, 10;
	and.b32  	%r500, %r499, 31744;
	add.s32 	%r501, %r100, %r500;
	shr.u32 	%r502, %r498, 4;
	and.b32  	%r503, %r502, 268435454;
	add.s32 	%r153, %r501, %r503;
	ld.shared.u16 	%rs7, [%r153];
	add.s16 	%rs26, %rs7, 1;
	st.shared.u16 	[%r153], %rs26;
	// begin inline asm
	shr.b32 %r395, %r871, %r430;
	// end inline asm
	and.b32  	%r504, %r371, %r395;
	shl.b32 	%r505, %r504, 10;
	and.b32  	%r506, %r505, 31744;
	add.s32 	%r507, %r100, %r506;
	shr.u32 	%r508, %r504, 4;
	and.b32  	%r509, %r508, 268435454;
	add.s32 	%r154, %r507, %r509;
	ld.shared.u16 	%rs8, [%r154];
	add.s16 	%rs27, %rs8, 1;
	st.shared.u16 	[%r154], %rs27;
	// begin inline asm
	shr.b32 %r398, %r870, %r430;
	// end inline asm
	and.b32  	%r510, %r371, %r398;
	shl.b32 	%r511, %r510, 10;
	and.b32  	%r512, %r511, 31744;
	add.s32 	%r513, %r100, %r512;
	shr.u32 	%r514, %r510, 4;
	and.b32  	%r515, %r514, 268435454;
	add.s32 	%r155, %r513, %r515;
	ld.shared.u16 	%rs9, [%r155];
	add.s16 	%rs28, %rs9, 1;
	st.shared.u16 	[%r155], %rs28;
	// begin inline asm
	shr.b32 %r401, %r869, %r430;
	// end inline asm
	and.b32  	%r516, %r371, %r401;
	shl.b32 	%r517, %r516, 10;
	and.b32  	%r518, %r517, 31744;
	add.s32 	%r519, %r100, %r518;
	shr.u32 	%r520, %r516, 4;
	and.b32  	%r521, %r520, 268435454;
	add.s32 	%r156, %r519, %r521;
	ld.shared.u16 	%rs10, [%r156];
	add.s16 	%rs29, %rs10, 1;
	st.shared.u16 	[%r156], %rs29;
	// begin inline asm
	shr.b32 %r404, %r868, %r430;
	// end inline asm
	and.b32  	%r522, %r371, %r404;
	shl.b32 	%r523, %r522, 10;
	and.b32  	%r524, %r523, 31744;
	add.s32 	%r525, %r100, %r524;
	shr.u32 	%r526, %r522, 4;
	and.b32  	%r527, %r526, 268435454;
	add.s32 	%r157, %r525, %r527;
	ld.shared.u16 	%rs11, [%r157];
	add.s16 	%rs30, %rs11, 1;
	st.shared.u16 	[%r157], %rs30;
	// begin inline asm
	shr.b32 %r407, %r867, %r430;
	// end inline asm
	and.b32  	%r528, %r371, %r407;
	shl.b32 	%r529, %r528, 10;
	and.b32  	%r530, %r529, 31744;
	add.s32 	%r531, %r100, %r530;
	shr.u32 	%r532, %r528, 4;
	and.b32  	%r533, %r532, 268435454;
	add.s32 	%r158, %r531, %r533;
	ld.shared.u16 	%rs12, [%r158];
	add.s16 	%rs31, %rs12, 1;
	st.shared.u16 	[%r158], %rs31;
	// begin inline asm
	shr.b32 %r410, %r866, %r430;
	// end inline asm
	and.b32  	%r534, %r371, %r410;
	shl.b32 	%r535, %r534, 10;
	and.b32  	%r536, %r535, 31744;
	add.s32 	%r537, %r100, %r536;
	shr.u32 	%r538, %r534, 4;
	and.b32  	%r539, %r538, 268435454;
	add.s32 	%r159, %r537, %r539;
	ld.shared.u16 	%rs13, [%r159];
	add.s16 	%rs32, %rs13, 1;
	st.shared.u16 	[%r159], %rs32;
	// begin inline asm
	shr.b32 %r413, %r865, %r430;
	// end inline asm
	and.b32  	%r540, %r371, %r413;
	shl.b32 	%r541, %r540, 10;
	and.b32  	%r542, %r541, 31744;
	add.s32 	%r543, %r100, %r542;
	shr.u32 	%r544, %r540, 4;
	and.b32  	%r545, %r544, 268435454;
	add.s32 	%r160, %r543, %r545;
	ld.shared.u16 	%rs14, [%r160];
	add.s16 	%rs33, %rs14, 1;
	st.shared.u16 	[%r160], %rs33;
	// begin inline asm
	shr.b32 %r416, %r864, %r430;
	// end inline asm
	and.b32  	%r546, %r371, %r416;
	shl.b32 	%r547, %r546, 10;
	and.b32  	%r548, %r547, 31744;
	add.s32 	%r549, %r100, %r548;
	shr.u32 	%r550, %r546, 4;
	and.b32  	%r551, %r550, 268435454;
	add.s32 	%r161, %r549, %r551;
	ld.shared.u16 	%rs15, [%r161];
	add.s16 	%rs34, %rs15, 1;
	st.shared.u16 	[%r161], %rs34;
	// begin inline asm
	shr.b32 %r419, %r863, %r430;
	// end inline asm
	and.b32  	%r552, %r371, %r419;
	shl.b32 	%r553, %r552, 10;
	and.b32  	%r554, %r553, 31744;
	add.s32 	%r555, %r100, %r554;
	shr.u32 	%r556, %r552, 4;
	and.b32  	%r557, %r556, 268435454;
	add.s32 	%r162, %r555, %r557;
	ld.shared.u16 	%rs16, [%r162];
	add.s16 	%rs35, %rs16, 1;
	st.shared.u16 	[%r162], %rs35;
	// begin inline asm
	shr.b32 %r422, %r862, %r430;
	// end inline asm
	and.b32  	%r558, %r371, %r422;
	shl.b32 	%r559, %r558, 10;
	and.b32  	%r560, %r559, 31744;
	add.s32 	%r561, %r100, %r560;
	shr.u32 	%r562, %r558, 4;
	and.b32  	%r563, %r562, 268435454;
	add.s32 	%r163, %r561, %r563;
	ld.shared.u16 	%rs17, [%r163];
	add.s16 	%rs36, %rs17, 1;
	st.shared.u16 	[%r163], %rs36;
	// begin inline asm
	shr.b32 %r425, %r861, %r430;
	// end inline asm
	and.b32  	%r564, %r371, %r425;
	shl.b32 	%r565, %r564, 10;
	and.b32  	%r566, %r565, 31744;
	add.s32 	%r567, %r100, %r566;
	shr.u32 	%r568, %r564, 4;
	and.b32  	%r569, %r568, 268435454;
	add.s32 	%r164, %r567, %r569;
	ld.shared.u16 	%rs18, [%r164];
	add.s16 	%rs37, %rs18, 1;
	st.shared.u16 	[%r164], %rs37;
	// begin inline asm
	shr.b32 %r428, %r860, %r430;
	// end inline asm
	and.b32  	%r570, %r371, %r428;
	shl.b32 	%r571, %r570, 10;
	and.b32  	%r572, %r571, 31744;
	add.s32 	%r573, %r100, %r572;
	shr.u32 	%r574, %r570, 4;
	and.b32  	%r575, %r574, 268435454;
	add.s32 	%r165, %r573, %r575;
	ld.shared.u16 	%rs19, [%r165];
	add.s16 	%rs38, %rs19, 1;
	st.shared.u16 	[%r165], %rs38;
	bar.sync 	0;
	ld.shared.u32 	%r166, [%r101];
	ld.shared.u32 	%r576, [%r101+4];
	ld.shared.u32 	%r577, [%r101+8];
	ld.shared.u32 	%r578, [%r101+12];
	ld.shared.u32 	%r579, [%r101+16];
	ld.shared.u32 	%r580, [%r101+20];
	ld.shared.u32 	%r581, [%r101+24];
	ld.shared.u32 	%r582, [%r101+28];
	ld.shared.u32 	%r583, [%r101+32];
	ld.shared.u32 	%r584, [%r101+36];
	ld.shared.u32 	%r585, [%r101+40];
	ld.shared.u32 	%r586, [%r101+44];
	ld.shared.u32 	%r587, [%r101+48];
	ld.shared.u32 	%r588, [%r101+52];
	ld.shared.u32 	%r589, [%r101+56];
	ld.shared.u32 	%r590, [%r101+60];
	ld.shared.u32 	%r591, [%r101+64];
	ld.shared.u32 	%r592, [%r101+68];
	ld.shared.u32 	%r593, [%r101+72];
	ld.shared.u32 	%r594, [%r101+76];
	ld.shared.u32 	%r595, [%r101+80];
	ld.shared.u32 	%r596, [%r101+84];
	ld.shared.u32 	%r597, [%r101+88];
	ld.shared.u32 	%r598, [%r101+92];
	ld.shared.u32 	%r599, [%r101+96];
	ld.shared.u32 	%r600, [%r101+100];
	ld.shared.u32 	%r601, [%r101+104];
	ld.shared.u32 	%r602, [%r101+108];
	ld.shared.u32 	%r603, [%r101+112];
	ld.shared.u32 	%r604, [%r101+116];
	ld.shared.u32 	%r605, [%r101+120];
	ld.shared.u32 	%r606, [%r101+124];
	ld.shared.u32 	%r607, [%r101+128];
	add.s32 	%r167, %r576, %r166;
	add.s32 	%r168, %r577, %r167;
	add.s32 	%r169, %r578, %r168;
	add.s32 	%r170, %r579, %r169;
	add.s32 	%r171, %r580, %r170;
	add.s32 	%r172, %r581, %r171;
	add.s32 	%r173, %r582, %r172;
	add.s32 	%r174, %r583, %r173;
	add.s32 	%r175, %r584, %r174;
	add.s32 	%r176, %r585, %r175;
	add.s32 	%r177, %r586, %r176;
	add.s32 	%r178, %r587, %r177;
	add.s32 	%r179, %r588, %r178;
	add.s32 	%r180, %r589, %r179;
	add.s32 	%r181, %r590, %r180;
	add.s32 	%r182, %r591, %r181;
	add.s32 	%r183, %r592, %r182;
	add.s32 	%r184, %r593, %r183;
	add.s32 	%r185, %r594, %r184;
	add.s32 	%r186, %r595, %r185;
	add.s32 	%r187, %r596, %r186;
	add.s32 	%r188, %r597, %r187;
	add.s32 	%r189, %r598, %r188;
	add.s32 	%r190, %r599, %r189;
	add.s32 	%r191, %r600, %r190;
	add.s32 	%r192, %r601, %r191;
	add.s32 	%r193, %r602, %r192;
	add.s32 	%r194, %r603, %r193;
	add.s32 	%r195, %r604, %r194;
	add.s32 	%r196, %r605, %r195;
	add.s32 	%r197, %r606, %r196;
	add.s32 	%r436, %r607, %r197;
	// begin inline asm
	mov.u32 %r431, %laneid;
	// end inline asm
	mov.b32 	%r434, 1;
	mov.b32 	%r461, -1;
	// begin inline asm
	{  .reg .u32 r0;  .reg .pred p;  shfl.sync.up.b32 r0|p, %r436, %r434, %r459, %r461;  @p add.u32 r0, r0, %r436;  mov.u32 %r432, r0;}
	// end inline asm
	mov.b32 	%r440, 2;
	// begin inline asm
	{  .reg .u32 r0;  .reg .pred p;  shfl.sync.up.b32 r0|p, %r432, %r440, %r459, %r461;  @p add.u32 r0, r0, %r432;  mov.u32 %r438, r0;}
	// end inline asm
	mov.b32 	%r446, 4;
	// begin inline asm
	{  .reg .u32 r0;  .reg .pred p;  shfl.sync.up.b32 r0|p, %r438, %r446, %r459, %r461;  @p add.u32 r0, r0, %r438;  mov.u32 %r444, r0;}
	// end inline asm
	mov.b32 	%r452, 8;
	// begin inline asm
	{  .reg .u32 r0;  .reg .pred p;  shfl.sync.up.b32 r0|p, %r444, %r452, %r459, %r461;  @p add.u32 r0, r0, %r444;  mov.u32 %r450, r0;}
	// end inline asm
	mov.b32 	%r458, 16;
	// begin inline asm
	{  .reg .u32 r0;  .reg .pred p;  shfl.sync.up.b32 r0|p, %r450, %r458, %r459, %r461;  @p add.u32 r0, r0, %r450;  mov.u32 %r456, r0;}
	// end inline asm
	setp.ne.s32 	%p41, %r431, 31;
	@%p41 bra 	$L__BB31_79;
	st.shared.u32 	[%r102], %r456;
$L__BB31_79:
	sub.s32 	%r608, %r456, %r436;
	setp.gt.u32 	%p42, %r2, 31;
	setp.eq.s32 	%p43, %r99, 7;
	setp.eq.s32 	%p44, %r99, 6;
	setp.eq.s32 	%p45, %r99, 5;
	setp.eq.s32 	%p46, %r99, 4;
	setp.eq.s32 	%p47, %r99, 3;
	setp.eq.s32 	%p48, %r99, 2;
	setp.eq.s32 	%p49, %r99, 1;
	bar.sync 	0;
	ld.shared.v4.u32 	{%r609, %r610, %r611, %r612}, [_ZZN3cub18CUB_300001_SM_10006detail10radix_sort31DeviceRadixSortSingleTileKernelINS1_5radix10policy_hubIiiyE10Policy1000ELNS0_9SortOrderE0EiiyNS1_21identity_decomposer_tEEEvPKT1_PSA_PKT2_PSE_T3_iiT4_E12temp_storage+33792];
	selp.b32 	%r613, %r609, %r898, %p49;
	add.s32 	%r614, %r610, %r609;
	selp.b32 	%r615, %r614, %r613, %p48;
	add.s32 	%r616, %r614, %r611;
	selp.b32 	%r617, %r616, %r615, %p47;
	add.s32 	%r618, %r616, %r612;
	selp.b32 	%r619, %r618, %r617, %p46;
	ld.shared.v4.u32 	{%r620, %r621, %r622, %r623}, [_ZZN3cub18CUB_300001_SM_10006detail10radix_sort31DeviceRadixSortSingleTileKernelINS1_5radix10policy_hubIiiyE10Policy1000ELNS0_9SortOrderE0EiiyNS1_21identity_decomposer_tEEEvPKT1_PSA_PKT2_PSE_T3_iiT4_E12temp_storage+33808];
	add.s32 	%r624, %r618, %r620;
	selp.b32 	%r625, %r624, %r619, %p45;
	add.s32 	%r626, %r624, %r621;
	selp.b32 	%r627, %r626, %r625, %p44;
	add.s32 	%r628, %r626, %r622;
	selp.b32 	%r898, %r628, %r627, %p43;
	add.s32 	%r202, %r628, %r623;
	setp.ne.s32 	%p50, %r431, 0;
	selp.b32 	%r629, %r608, 0, %p50;
	add.s32 	%r630, %r898, %r629;
	or.pred  	%p51, %p42, %p50;
	selp.b32 	%r899, %r630, %r608, %p42;
	@%p51 bra 	$L__BB31_81;
	shl.b32 	%r899, %r202, 16;
	st.shared.u32 	[_ZZN3cub18CUB_300001_SM_10006detail10radix_sort31DeviceRadixSortSingleTileKernelINS1_5radix10policy_hubIiiyE10Policy1000ELNS0_9SortOrderE0EiiyNS1_21identity_decomposer_tEEEvPKT1_PSA_PKT2_PSE_T3_iiT4_E12temp_storage+33832], %r899;
$L__BB31_81:
	setp.eq.s32 	%p52, %r2, 0;
	bar.sync 	0;
	ld.shared.u32 	%r631, [_ZZN3cub18CUB_300001_SM_10006detail10radix_sort31DeviceRadixSortSingleTileKernelINS1_5radix10policy_hubIiiyE10Policy1000ELNS0_9SortOrderE0EiiyNS1_21identity_decomposer_tEEEvPKT1_PSA_PKT2_PSE_T3_iiT4_E12temp_storage+33832];
	selp.b32 	%r632, 0, %r631, %p52;
	add.s32 	%r633, %r899, %r632;
	add.s32 	%r634, %r166, %r633;
	add.s32 	%r635, %r167, %r633;
	add.s32 	%r636, %r168, %r633;
	add.s32 	%r637, %r169, %r633;
	add.s32 	%r638, %r170, %r633;
	add.s32 	%r639, %r171, %r633;
	add.s32 	%r640, %r172, %r633;
	add.s32 	%r641, %r173, %r633;
	add.s32 	%r642, %r174, %r633;
	add.s32 	%r643, %r175, %r633;
	add.s32 	%r644, %r176, %r633;
	add.s32 	%r645, %r177, %r633;
	add.s32 	%r646, %r178, %r633;
	add.s32 	%r647, %r179, %r633;
	add.s32 	%r648, %r180, %r633;
	add.s32 	%r649, %r181, %r633;
	add.s32 	%r650, %r182, %r633;
	add.s32 	%r651, %r183, %r633;
	add.s32 	%r652, %r184, %r633;
	add.s32 	%r653, %r185, %r633;
	add.s32 	%r654, %r186, %r633;
	add.s32 	%r655, %r187, %r633;
	add.s32 	%r656, %r188, %r633;
	add.s32 	%r657, %r189, %r633;
	add.s32 	%r658, %r190, %r633;
	add.s32 	%r659, %r191, %r633;
	add.s32 	%r660, %r192, %r633;
	add.s32 	%r661, %r193, %r633;
	add.s32 	%r662, %r194, %r633;
	add.s32 	%r663, %r195, %r633;
	add.s32 	%r664, %r196, %r633;
	add.s32 	%r665, %r197, %r633;
	st.shared.u32 	[%r101], %r633;
	st.shared.u32 	[%r101+4], %r634;
	st.shared.u32 	[%r101+8], %r635;
	st.shared.u32 	[%r101+12], %r636;
	st.shared.u32 	[%r101+16], %r637;
	st.shared.u32 	[%r101+20], %r638;
	st.shared.u32 	[%r101+24], %r639;
	st.shared.u32 	[%r101+28], %r640;
	st.shared.u32 	[%r101+32], %r641;
	st.shared.u32 	[%r101+36], %r642;
	st.shared.u32 	[%r101+40], %r643;
	st.shared.u32 	[%r101+44], %r644;
	st.shared.u32 	[%r101+48], %r645;
	st.shared.u32 	[%r101+52], %r646;
	st.shared.u32 	[%r101+56], %r647;
	st.shared.u32 	[%r101+60], %r648;
	st.shared.u32 	[%r101+64], %r649;
	st.shared.u32 	[%r101+68], %r650;
	st.shared.u32 	[%r101+72], %r651;
	st.shared.u32 	[%r101+76], %r652;
	st.shared.u32 	[%r101+80], %r653;
	st.shared.u32 	[%r101+84], %r654;
	st.shared.u32 	[%r101+88], %r655;
	st.shared.u32 	[%r101+92], %r656;
	st.shared.u32 	[%r101+96], %r657;
	st.shared.u32 	[%r101+100], %r658;
	st.shared.u32 	[%r101+104], %r659;
	st.shared.u32 	[%r101+108], %r660;
	st.shared.u32 	[%r101+112], %r661;
	st.shared.u32 	[%r101+116], %r662;
	st.shared.u32 	[%r101+120], %r663;
	st.shared.u32 	[%r101+124], %r664;
	st.shared.u32 	[%r101+128], %r665;
	bar.sync 	0;
	cvt.u32.u16 	%r666, %rs1;
	ld.shared.u16 	%r667, [%r147];
	add.s32 	%r206, %r667, %r666;
	cvt.u32.u16 	%r668, %rs2;
	ld.shared.u16 	%r669, [%r148];
	add.s32 	%r207, %r669, %r668;
	cvt.u32.u16 	%r670, %rs3;
	ld.shared.u16 	%r671, [%r149];
	add.s32 	%r208, %r671, %r670;
	cvt.u32.u16 	%r672, %rs4;
	ld.shared.u16 	%r673, [%r150];
	add.s32 	%r209, %r673, %r672;
	cvt.u32.u16 	%r674, %rs5;
	ld.shared.u16 	%r675, [%r151];
	add.s32 	%r210, %r675, %r674;
	cvt.u32.u16 	%r676, %rs6;
	ld.shared.u16 	%r677, [%r152];
	add.s32 	%r211, %r677, %r676;
	cvt.u32.u16 	%r678, %rs7;
	ld.shared.u16 	%r679, [%r153];
	add.s32 	%r212, %r679, %r678;
	cvt.u32.u16 	%r680, %rs8;
	ld.shared.u16 	%r681, [%r154];
	add.s32 	%r213, %r681, %r680;
	cvt.u32.u16 	%r682, %rs9;
	ld.shared.u16 	%r683, [%r155];
	add.s32 	%r214, %r683, %r682;
	cvt.u32.u16 	%r684, %rs10;
	ld.shared.u16 	%r685, [%r156];
	add.s32 	%r215, %r685, %r684;
	cvt.u32.u16 	%r686, %rs11;
	ld.shared.u16 	%r687, [%r157];
	add.s32 	%r216, %r687, %r686;
	cvt.u32.u16 	%r688, %rs12;
	ld.shared.u16 	%r689, [%r158];
	add.s32 	%r217, %r689, %r688;
	cvt.u32.u16 	%r690, %rs13;
	ld.shared.u16 	%r691, [%r159];
	add.s32 	%r218, %r691, %r690;
	cvt.u32.u16 	%r692, %rs14;
	ld.shared.u16 	%r693, [%r160];
	add.s32 	%r219, %r693, %r692;
	cvt.u32.u16 	%r694, %rs15;
	ld.shared.u16 	%r695, [%r161];
	add.s32 	%r220, %r695, %r694;
	cvt.u32.u16 	%r696, %rs16;
	ld.shared.u16 	%r697, [%r162];
	add.s32 	%r221, %r697, %r696;
	cvt.u32.u16 	%r698, %rs17;
	ld.shared.u16 	%r699, [%r163];
	add.s32 	%r222, %r699, %r698;
	cvt.u32.u16 	%r700, %rs18;
	ld.shared.u16 	%r701, [%r164];
	add.s32 	%r223, %r701, %r700;
	cvt.u32.u16 	%r702, %rs19;
	ld.shared.u16 	%r703, [%r165];
	add.s32 	%r224, %r703, %r702;
	bar.sync 	0;
	setp.lt.s32 	%p53, %r859, %r304;
	@%p53 bra 	$L__BB31_121;
	cvt.u64.u32 	%rd15, %r2;
	shl.b32 	%r704, %r206, 2;
	mov.u32 	%r705, _ZZN3cub18CUB_300001_SM_10006detail10radix_sort31DeviceRadixSortSingleTileKernelINS1_5radix10policy_hubIiiyE10Policy1000ELNS0_9SortOrderE0EiiyNS1_21identity_decomposer_tEEEvPKT1_PSA_PKT2_PSE_T3_iiT4_E12temp_storage;
	add.s32 	%r706, %r705, %r704;
	st.shared.u32 	[%r706], %r878;
	shl.b32 	%r707, %r207, 2;
	add.s32 	%r708, %r705, %r707;
	st.shared.u32 	[%r708], %r877;
	shl.b32 	%r709, %r208, 2;
	add.s32 	%r710, %r705, %r709;
	st.shared.u32 	[%r710], %r876;
	shl.b32 	%r711, %r209, 2;
	add.s32 	%r712, %r705, %r711;
	st.shared.u32 	[%r712], %r875;
	shl.b32 	%r713, %r210, 2;
	add.s32 	%r714, %r705, %r713;
	st.shared.u32 	[%r714], %r874;
	shl.b32 	%r715, %r211, 2;
	add.s32 	%r716, %r705, %r715;
	st.shared.u32 	[%r716], %r873;
	shl.b32 	%r717, %r212, 2;
	add.s32 	%r718, %r705, %r717;
	st.shared.u32 	[%r718], %r872;
	shl.b32 	%r719, %r213, 2;
	add.s32 	%r720, %r705, %r719;
	st.shared.u32 	[%r720], %r871;
	shl.b32 	%r721, %r214, 2;
	add.s32 	%r722, %r705, %r721;
	st.shared.u32 	[%r722], %r870;
	shl.b32 	%r723, %r215, 2;
	add.s32 	%r724, %r705, %r723;
	st.shared.u32 	[%r724], %r869;
	shl.b32 	%r725, %r216, 2;
	add.s32 	%r726, %r705, %r725;
	st.shared.u32 	[%r726], %r868;
	shl.b32 	%r727, %r217, 2;
	add.s32 	%r728, %r705, %r727;
	st.shared.u32 	[%r728], %r867;
	shl.b32 	%r729, %r218, 2;
	add.s32 	%r730, %r705, %r729;
	st.shared.u32 	[%r730], %r866;
	shl.b32 	%r731, %r219, 2;
	add.s32 	%r732, %r705, %r731;
	st.shared.u32 	[%r732], %r865;
	shl.b32 	%r733, %r220, 2;
	add.s32 	%r734, %r705, %r733;
	st.shared.u32 	[%r734], %r864;
	shl.b32 	%r735, %r221, 2;
	add.s32 	%r736, %r705, %r735;
	st.shared.u32 	[%r736], %r863;
	shl.b32 	%r737, %r222, 2;
	add.s32 	%r738, %r705, %r737;
	st.shared.u32 	[%r738], %r862;
	shl.b32 	%r739, %r223, 2;
	add.s32 	%r740, %r705, %r739;
	st.shared.u32 	[%r740], %r861;
	shl.b32 	%r741, %r224, 2;
	add.s32 	%r742, %r705, %r741;
	st.shared.u32 	[%r742], %r860;
	bar.sync 	0;
	mad.lo.s32 	%r225, %r2, -72, %r103;
	ld.shared.u32 	%r226, [%r225];
	ld.shared.u32 	%r227, [%r225+1024];
	ld.shared.u32 	%r228, [%r225+2048];
	ld.shared.u32 	%r229, [%r225+3072];
	ld.shared.u32 	%r230, [%r225+4096];
	ld.shared.u32 	%r231, [%r225+5120];
	ld.shared.u32 	%r232, [%r225+6144];
	ld.shared.u32 	%r233, [%r225+7168];
	ld.shared.u32 	%r234, [%r225+8192];
	ld.shared.u32 	%r235, [%r225+9216];
	ld.shared.u32 	%r236, [%r225+10240];
	ld.shared.u32 	%r237, [%r225+11264];
	ld.shared.u32 	%r238, [%r225+12288];
	ld.shared.u32 	%r239, [%r225+13312];
	ld.shared.u32 	%r240, [%r225+14336];
	ld.shared.u32 	%r241, [%r225+15360];
	ld.shared.u32 	%r242, [%r225+16384];
	ld.shared.u32 	%r243, [%r225+17408];
	ld.shared.u32 	%r244, [%r225+18432];
	bar.sync 	0;
	st.shared.u32 	[%r706], %r897;
	st.shared.u32 	[%r708], %r896;
	st.shared.u32 	[%r710], %r895;
	st.shared.u32 	[%r712], %r894;
	st.shared.u32 	[%r714], %r893;
	st.shared.u32 	[%r716], %r892;
	st.shared.u32 	[%r718], %r891;
	st.shared.u32 	[%r720], %r890;
	st.shared.u32 	[%r722], %r889;
	st.shared.u32 	[%r724], %r888;
	st.shared.u32 	[%r726], %r887;
	st.shared.u32 	[%r728], %r886;
	st.shared.u32 	[%r730], %r885;
	st.shared.u32 	[%r732], %r884;
	st.shared.u32 	[%r734], %r883;
	st.shared.u32 	[%r736], %r882;
	st.shared.u32 	[%r738], %r881;
	st.shared.u32 	[%r740], %r880;
	st.shared.u32 	[%r742], %r879;
	bar.sync 	0;
	ld.shared.u32 	%r245, [%r225+1024];
	ld.shared.u32 	%r246, [%r225+2048];
	ld.shared.u32 	%r247, [%r225+3072];
	ld.shared.u32 	%r248, [%r225+4096];
	ld.shared.u32 	%r249, [%r225+5120];
	ld.shared.u32 	%r250, [%r225+6144];
	ld.shared.u32 	%r251, [%r225+7168];
	ld.shared.u32 	%r252, [%r225+8192];
	ld.shared.u32 	%r253, [%r225+9216];
	ld.shared.u32 	%r254, [%r225+10240];
	ld.shared.u32 	%r255, [%r225+11264];
	ld.shared.u32 	%r256, [%r225+12288];
	ld.shared.u32 	%r257, [%r225+13312];
	ld.shared.u32 	%r258, [%r225+14336];
	ld.shared.u32 	%r259, [%r225+15360];
	ld.shared.u32 	%r260, [%r225+16384];
	ld.shared.u32 	%r261, [%r225+17408];
	ld.shared.u32 	%r262, [%r225+18432];
	setp.gt.u64 	%p54, %rd2, %rd15;
	cvta.to.global.u64 	%rd16, %rd6;
	mul.wide.u32 	%rd17, %r2, 4;
	add.s64 	%rd4, %rd16, %rd17;
	cvta.to.global.u64 	%rd18, %rd8;
	add.s64 	%rd5, %rd18, %rd17;
	@%p54 bra 	$L__BB31_83;
	bra.uni 	$L__BB31_84;
$L__BB31_83:
	xor.b32  	%r743, %r226, -2147483648;
	ld.shared.u32 	%r744, [%r225];
	st.global.u32 	[%rd4], %r743;
	st.global.u32 	[%rd5], %r744;
$L__BB31_84:
	add.s32 	%r745, %r2, 256;
	cvt.u64.u32 	%rd19, %r745;
	setp.le.u64 	%p55, %rd2, %rd19;
	@%p55 bra 	$L__BB31_86;
	xor.b32  	%r746, %r227, -2147483648;
	st.global.u32 	[%rd4+1024], %r746;
	st.global.u32 	[%rd5+1024], %r245;
$L__BB31_86:
	add.s32 	%r747, %r2, 512;
	cvt.u64.u32 	%rd20, %r747;
	setp.le.u64 	%p56, %rd2, %rd20;
	@%p56 bra 	$L__BB31_88;
	xor.b32  	%r748, %r228, -2147483648;
	st.global.u32 	[%rd4+2048], %r748;
	st.global.u32 	[%rd5+2048], %r246;
$L__BB31_88:
	add.s32 	%r749, %r2, 768;
	cvt.u64.u32 	%rd21, %r749;
	setp.le.u64 	%p57, %rd2, %rd21;
	@%p57 bra 	$L__BB31_90;
	xor.b32  	%r750, %r229, -2147483648;
	st.global.u32 	[%rd4+3072], %r750;
	st.global.u32 	[%rd5+3072], %r247;
$L__BB31_90:
	or.b32  	%r751, %r2, 1024;
	cvt.u64.u32 	%rd22, %r751;
	setp.le.u64 	%p58, %rd2, %rd22;
	@%p58 bra 	$L__BB31_92;
	xor.b32  	%r752, %r230, -2147483648;
	st.global.u32 	[%rd4+4096], %r752;
	st.global.u32 	[%rd5+4096], %r248;
$L__BB31_92:
	add.s32 	%r753, %r2, 1280;
	cvt.u64.u32 	%rd23, %r753;
	setp.le.u64 	%p59, %rd2, %rd23;
	@%p59 bra 	$L__BB31_94;
	xor.b32  	%r754, %r231, -2147483648;
	st.global.u32 	[%rd4+5120], %r754;
	st.global.u32 	[%rd5+5120], %r249;
$L__BB31_94:
	add.s32 	%r755, %r2, 1536;
	cvt.u64.u32 	%rd24, %r755;
	setp.le.u64 	%p60, %rd2, %rd24;
	@%p60 bra 	$L__BB31_96;
	xor.b32  	%r756, %r232, -2147483648;
	st.global.u32 	[%rd4+6144], %r756;
	st.global.u32 	[%rd5+6144], %r250;
$L__BB31_96:
	add.s32 	%r757, %r2, 1792;
	cvt.u64.u32 	%rd25, %r757;
	setp.le.u64 	%p61, %rd2, %rd25;
	@%p61 bra 	$L__BB31_98;
	xor.b32  	%r758, %r233, -2147483648;
	st.global.u32 	[%rd4+7168], %r758;
	st.global.u32 	[%rd5+7168], %r251;
$L__BB31_98:
	or.b32  	%r759, %r2, 2048;
	cvt.u64.u32 	%rd26, %r759;
	setp.le.u64 	%p62, %rd2, %rd26;
	@%p62 bra 	$L__BB31_100;
	xor.b32  	%r760, %r234, -2147483648;
	st.global.u32 	[%rd4+8192], %r760;
	st.global.u32 	[%rd5+8192], %r252;
$L__BB31_100:
	add.s32 	%r761, %r2, 2304;
	cvt.u64.u32 	%rd27, %r761;
	setp.le.u64 	%p63, %rd2, %rd27;
	@%p63 bra 	$L__BB31_102;
	xor.b32  	%r762, %r235, -2147483648;
	st.global.u32 	[%rd4+9216], %r762;
	st.global.u32 	[%rd5+9216], %r253;
$L__BB31_102:
	add.s32 	%r763, %r2, 2560;
	cvt.u64.u32 	%rd28, %r763;
	setp.le.u64 	%p64, %rd2, %rd28;
	@%p64 bra 	$L__BB31_104;
	xor.b32  	%r764, %r236, -2147483648;
	st.global.u32 	[%rd4+10240], %r764;
	st.global.u32 	[%rd5+10240], %r254;
$L__BB31_104:
	add.s32 	%r765, %r2, 2816;
	cvt.u64.u32 	%rd29, %r765;
	setp.le.u64 	%p65, %rd2, %rd29;
	@%p65 bra 	$L__BB31_106;
	xor.b32  	%r766, %r237, -2147483648;
	st.global.u32 	[%rd4+11264], %r766;
	st.global.u32 	[%rd5+11264], %r255;
$L__BB31_106:
	or.b32  	%r767, %r2, 3072;
	cvt.u64.u32 	%rd30, %r767;
	setp.le.u64 	%p66, %rd2, %rd30;
	@%p66 bra 	$L__BB31_108;
	xor.b32  	%r768, %r238, -2147483648;
	st.global.u32 	[%rd4+12288], %r768;
	st.global.u32 	[%rd5+12288], %r256;
$L__BB31_108:
	add.s32 	%r769, %r2, 3328;
	cvt.u64.u32 	%rd31, %r769;
	setp.le.u64 	%p67, %rd2, %rd31;
	@%p67 bra 	$L__BB31_110;
	xor.b32  	%r770, %r239, -2147483648;
	st.global.u32 	[%rd4+13312], %r770;
	st.global.u32 	[%rd5+13312], %r257;
$L__BB31_110:
	add.s32 	%r771, %r2, 3584;
	cvt.u64.u32 	%rd32, %r771;
	setp.le.u64 	%p68, %rd2, %rd32;
	@%p68 bra 	$L__BB31_112;
	xor.b32  	%r772, %r240, -2147483648;
	st.global.u32 	[%rd4+14336], %r772;
	st.global.u32 	[%rd5+14336], %r258;
$L__BB31_112:
	add.s32 	%r773, %r2, 3840;
	cvt.u64.u32 	%rd33, %r773;
	setp.le.u64 	%p69, %rd2, %rd33;
	@%p69 bra 	$L__BB31_114;
	xor.b32  	%r774, %r241, -2147483648;
	st.global.u32 	[%rd4+15360], %r774;
	st.global.u32 	[%rd5+15360], %r259;
$L__BB31_114:
	or.b32  	%r775, %r2, 4096;
	cvt.u64.u32 	%rd34, %r775;
	setp.le.u64 	%p70, %rd2, %rd34;
	@%p70 bra 	$L__BB31_116;
	xor.b32  	%r776, %r242, -2147483648;
	st.global.u32 	[%rd4+16384], %r776;
	st.global.u32 	[%rd5+16384], %r260;
$L__BB31_116:
	add.s32 	%r777, %r2, 4352;
	cvt.u64.u32 	%rd35, %r777;
	setp.le.u64 	%p71, %rd2, %rd35;
	@%p71 bra 	$L__BB31_118;
	xor.b32  	%r778, %r243, -2147483648;
	st.global.u32 	[%rd4+17408], %r778;
	st.global.u32 	[%rd5+17408], %r261;
$L__BB31_118:
	add.s32 	%r779, %r2, 4608;
	cvt.u64.u32 	%rd36, %r779;
	setp.le.u64 	%p72, %rd2, %rd36;
	@%p72 bra 	$L__BB31_120;
	xor.b32  	%r780, %r244, -2147483648;
	st.global.u32 	[%rd4+18432], %r780;
	st.global.u32 	[%rd5+18432], %r262;
$L__BB31_120:
	ret;
$L__BB31_121:
	shl.b32 	%r781, %r206, 2;
	mov.u32 	%r782, _ZZN3cub18CUB_300001_SM_10006detail10radix_sort31DeviceRadixSortSingleTileKernelINS1_5radix10policy_hubIiiyE10Policy1000ELNS0_9SortOrderE0EiiyNS1_21identity_decomposer_tEEEvPKT1_PSA_PKT2_PSE_T3_iiT4_E12temp_storage;
	add.s32 	%r783, %r782, %r781;
	st.shared.u32 	[%r783], %r878;
	shl.b32 	%r784, %r207, 2;
	add.s32 	%r785, %r782, %r784;
	st.shared.u32 	[%r785], %r877;
	shl.b32 	%r786, %r208, 2;
	add.s32 	%r787, %r782, %r786;
	st.shared.u32 	[%r787], %r876;
	shl.b32 	%r788, %r209, 2;
	add.s32 	%r789, %r782, %r788;
	st.shared.u32 	[%r789], %r875;
	shl.b32 	%r790, %r210, 2;
	add.s32 	%r791, %r782, %r790;
	st.shared.u32 	[%r791], %r874;
	shl.b32 	%r792, %r211, 2;
	add.s32 	%r793, %r782, %r792;
	st.shared.u32 	[%r793], %r873;
	shl.b32 	%r794, %r212, 2;
	add.s32 	%r795, %r782, %r794;
	st.shared.u32 	[%r795], %r872;
	shl.b32 	%r796, %r213, 2;
	add.s32 	%r797, %r782, %r796;
	st.shared.u32 	[%r797], %r871;
	shl.b32 	%r798, %r214, 2;
	add.s32 	%r799, %r782, %r798;
	st.shared.u32 	[%r799], %r870;
	shl.b32 	%r800, %r215, 2;
	add.s32 	%r801, %r782, %r800;
	st.shared.u32 	[%r801], %r869;
	shl.b32 	%r802, %r216, 2;
	add.s32 	%r803, %r782, %r802;
	st.shared.u32 	[%r803], %r868;
	shl.b32 	%r804, %r217, 2;
	add.s32 	%r805, %r782, %r804;
	st.shared.u32 	[%r805], %r867;
	shl.b32 	%r806, %r218, 2;
	add.s32 	%r807, %r782, %r806;
	st.shared.u32 	[%r807], %r866;
	shl.b32 	%r808, %r219, 2;
	add.s32 	%r809, %r782, %r808;
	st.shared.u32 	[%r809], %r865;
	shl.b32 	%r810, %r220, 2;
	add.s32 	%r811, %r782, %r810;
	st.shared.u32 	[%r811], %r864;
	shl.b32 	%r812, %r221, 2;
	add.s32 	%r813, %r782, %r812;
	st.shared.u32 	[%r813], %r863;
	shl.b32 	%r814, %r222, 2;
	add.s32 	%r815, %r782, %r814;
	st.shared.u32 	[%r815], %r862;
	shl.b32 	%r816, %r223, 2;
	add.s32 	%r817, %r782, %r816;
	st.shared.u32 	[%r817], %r861;
	shl.b32 	%r818, %r224, 2;
	add.s32 	%r819, %r782, %r818;
	st.shared.u32 	[%r819], %r860;
	bar.sync 	0;
	ld.shared.u32 	%r878, [%r103];
	ld.shared.u32 	%r877, [%r103+4];
	ld.shared.u32 	%r876, [%r103+8];
	ld.shared.u32 	%r875, [%r103+12];
	ld.shared.u32 	%r874, [%r103+16];
	ld.shared.u32 	%r873, [%r103+20];
	ld.shared.u32 	%r872, [%r103+24];
	ld.shared.u32 	%r871, [%r103+28];
	ld.shared.u32 	%r870, [%r103+32];
	ld.shared.u32 	%r869, [%r103+36];
	ld.shared.u32 	%r868, [%r103+40];
	ld.shared.u32 	%r867, [%r103+44];
	ld.shared.u32 	%r866, [%r103+48];
	ld.shared.u32 	%r865, [%r103+52];
	ld.shared.u32 	%r864, [%r103+56];
	ld.shared.u32 	%r863, [%r103+60];
	ld.shared.u32 	%r862, [%r103+64];
	ld.shared.u32 	%r861, [%r103+68];
	ld.shared.u32 	%r860, [%r103+72];
	bar.sync 	0;
	st.shared.u32 	[%r783], %r897;
	st.shared.u32 	[%r785], %r896;
	st.shared.u32 	[%r787], %r895;
	st.shared.u32 	[%r789], %r894;
	st.shared.u32 	[%r791], %r893;
	st.shared.u32 	[%r793], %r892;
	st.shared.u32 	[%r795], %r891;
	st.shared.u32 	[%r797], %r890;
	st.shared.u32 	[%r799], %r889;
	st.shared.u32 	[%r801], %r888;
	st.shared.u32 	[%r803], %r887;
	st.shared.u32 	[%r805], %r886;
	st.shared.u32 	[%r807], %r885;
	st.shared.u32 	[%r809], %r884;
	st.shared.u32 	[%r811], %r883;
	st.shared.u32 	[%r813], %r882;
	st.shared.u32 	[%r815], %r881;
	st.shared.u32 	[%r817], %r880;
	st.shared.u32 	[%r819], %r879;
	bar.sync 	0;
	ld.shared.u32 	%r897, [%r103];
	ld.shared.u32 	%r896, [%r103+4];
	ld.shared.u32 	%r895, [%r103+8];
	ld.shared.u32 	%r894, [%r103+12];
	ld.shared.u32 	%r893, [%r103+16];
	ld.shared.u32 	%r892, [%r103+20];
	ld.shared.u32 	%r891, [%r103+24];
	ld.shared.u32 	%r890, [%r103+28];
	ld.shared.u32 	%r889, [%r103+32];
	ld.shared.u32 	%r888, [%r103+36];
	ld.shared.u32 	%r887, [%r103+40];
	ld.shared.u32 	%r886, [%r103+44];
	ld.shared.u32 	%r885, [%r103+48];
	ld.shared.u32 	%r884, [%r103+52];
	ld.shared.u32 	%r883, [%r103+56];
	ld.shared.u32 	%r882, [%r103+60];
	ld.shared.u32 	%r881, [%r103+64];
	ld.shared.u32 	%r880, [%r103+68];
	ld.shared.u32 	%r879, [%r103+72];
	bar.sync 	0;
	add.s32 	%r859, %r859, 6;
	add.s32 	%r858, %r858, -6;
	bra.uni 	$L__BB31_77;

}
	// .globl	_ZN3cub18CUB_300001_SM_10006detail10radix_sort30DeviceRadixSortHistogramKernelINS1_5radix10policy_hubIiiyE10Policy1000ELNS0_9SortOrderE0EiyNS1_21identity_decomposer_tEEEvPT2_PKT1_SA_iiT3_
.visible .entry _ZN3cub18CUB_300001_SM_10006detail10radix_sort30DeviceRadixSortHistogramKernelINS1_5radix10policy_hubIiiyE10Policy1000ELNS0_9SortOrderE0EiyNS1_21identity_decomposer_tEEEvPT2_PKT1_SA_iiT3_(
	.param .u64 .ptr .align 1 _ZN3cub18CUB_300001_SM_10006detail10radix_sort30DeviceRadixSortHistogramKernelINS1_5radix10policy_hubIiiyE10Policy1000ELNS0_9SortOrderE0EiyNS1_21identity_decomposer_tEEEvPT2_PKT1_SA_iiT3__param_0,
	.param .u64 .ptr .align 1 _ZN3cub18CUB_300001_SM_10006detail10radix_sort30DeviceRadixSortHistogramKernelINS1_5radix10policy_hubIiiyE10Policy1000ELNS0_9SortOrderE0EiyNS1_21identity_decomposer_tEEEvPT2_PKT1_SA_iiT3__param_1,
	.param .u64 _ZN3cub18CUB_300001_SM_10006detail10radix_sort30DeviceRadixSortHistogramKernelINS1_5radix10policy_hubIiiyE10Policy1000ELNS0_9SortOrderE0EiyNS1_21identity_decomposer_tEEEvPT2_PKT1_SA_iiT3__param_2,
	.param .u32 _ZN3cub18CUB_300001_SM_10006detail10radix_sort30DeviceRadixSortHistogramKernelINS1_5radix10policy_hubIiiyE10Policy1000ELNS0_9SortOrderE0EiyNS1_21identity_decomposer_tEEEvPT2_PKT1_SA_iiT3__param_3,
	.param .u32 _ZN3cub18CUB_300001_SM_10006detail10radix_sort30DeviceRadixSortHistogramKernelINS1_5radix10policy_hubIiiyE10Policy1000ELNS0_9SortOrderE0EiyNS1_21identity_decomposer_tEEEvPT2_PKT1_SA_iiT3__param_4,
	.param .align 1 .b8 _ZN3cub18CUB_300001_SM_10006detail10radix_sort30DeviceRadixSortHistogramKernelINS1_5radix10policy_hubIiiyE10Policy1000ELNS0_9SortOrderE0EiyNS1_21identity_decomposer_tEEEvPT2_PKT1_SA_iiT3__param_5[1]
)
.maxntid 128
{
	.reg .pred 	%p<91>;
	.reg .b32 	%r<486>;
	.reg .b64 	%rd<137>;
	// demoted variable
	.shared .align 4 .b8 _ZZN3cub18CUB_300001_SM_10006detail10radix_sort30DeviceRadixSortHistogramKernelINS1_5radix10policy_hubIiiyE10Policy1000ELNS0_9SortOrderE0EiyNS1_21identity_decomposer_tEEEvPT2_PKT1_SA_iiT3_E12temp_storage[4096];
	ld.param.u64 	%rd18, [_ZN3cub18CUB_300001_SM_10006detail10radix_sort30DeviceRadixSortHistogramKernelINS1_5radix10policy_hubIiiyE10Policy1000ELNS0_9SortOrderE0EiyNS1_21identity_decomposer_tEEEvPT2_PKT1_SA_iiT3__param_0];
	ld.param.u64 	%rd19, [_ZN3cub18CUB_300001_SM_10006detail10radix_sort30DeviceRadixSortHistogramKernelINS1_5radix10policy_hubIiiyE10Policy1000ELNS0_9SortOrderE0EiyNS1_21identity_decomposer_tEEEvPT2_PKT1_SA_iiT3__param_1];
	ld.param.u64 	%rd17, [_ZN3cub18CUB_300001_SM_10006detail10radix_sort30DeviceRadixSortHistogramKernelINS1_5radix10policy_hubIiiyE10Policy1000ELNS0_9SortOrderE0EiyNS1_21identity_decomposer_tEEEvPT2_PKT1_SA_iiT3__param_2];
	ld.param.u32 	%r174, [_ZN3cub18CUB_300001_SM_10006detail10radix_sort30DeviceRadixSortHistogramKernelINS1_5radix10policy_hubIiiyE10Policy1000ELNS0_9SortOrderE0EiyNS1_21identity_decomposer_tEEEvPT2_PKT1_SA_iiT3__param_3];
	ld.param.u32 	%r175, [_ZN3cub18CUB_300001_SM_10006detail10radix_sort30DeviceRadixSortHistogramKernelINS1_5radix10policy_hubIiiyE10Policy1000ELNS0_9SortOrderE0EiyNS1_21identity_decomposer_tEEEvPT2_PKT1_SA_iiT3__param_4];
	cvta.to.global.u64 	%rd1, %rd19;
	cvta.to.global.u64 	%rd2, %rd18;
	setp.eq.s64 	%p2, %rd17, 0;
	@%p2 bra 	$L__BB32_153;
	sub.s32 	%r176, %r175, %r174;
	add.s32 	%r177, %r176, 7;
	shr.s32 	%r178, %r177, 31;
	shr.u32 	%r179, %r178, 29;
	add.s32 	%r180, %r177, %r179;
	shr.s32 	%r181, %r180, 3;
	mov.u32 	%r182, %tid.x;
	setp.gt.u32 	%p3, %r182, 255;
	setp.lt.s32 	%p4, %r177, 8;
	mov.u32 	%r183, %ctaid.x;
	shl.b32 	%r184, %r183, 11;
	cvt.u64.u32 	%rd3, %r184;
	mov.u32 	%r185, %nctaid.x;
	shl.b32 	%r186, %r185, 11;
	cvt.u64.u32 	%rd4, %r186;
	add.s32 	%r1, %r181, -1;
	and.b32  	%r2, %r181, 15;
	and.b32  	%r3, %r181, 7;
	add.s32 	%r4, %r3, -1;
	and.b32  	%r5, %r181, 3;
	or.pred  	%p1, %p3, %p4;
	shl.b32 	%r187, %r182, 2;
	mov.u32 	%r188, _ZZN3cub18CUB_300001_SM_10006detail10radix_sort30DeviceRadixSortHistogramKernelINS1_5radix10policy_hubIiiyE10Policy1000ELNS0_9SortOrderE0EiyNS1_21identity_decomposer_tEEEvPT2_PKT1_SA_iiT3_E12temp_storage;
	add.s32 	%r6, %r188, %r187;
	and.b32  	%r7, %r181, 268435440;
	cvt.u64.u32 	%rd5, %r182;
	add.s32 	%r8, %r182, 128;
	add.s32 	%r9, %r182, 256;
	add.s32 	%r10, %r182, 384;
	add.s32 	%r11, %r182, 512;
	add.s32 	%r12, %r182, 640;
	add.s32 	%r13, %r182, 768;
	or.b32  	%r14, %r182, 1024;
	add.s32 	%r15, %r182, 1920;
	and.b32  	%r16, %r181, 268435448;
	and.b32  	%r17, %r181, 1;
	neg.s32 	%r18, %r7;
	add.s32 	%r19, %r6, 8192;
	add.s64 	%rd21, %rd17, -1;
	shr.u64 	%rd22, %rd21, 30;
	add.s64 	%rd23, %rd22, 1;
	min.u64 	%rd6, %rd23, %rd17;
	mov.b64 	%rd135, 0;
$L__BB32_2:
	@%p1 bra 	$L__BB32_30;
	setp.lt.u32 	%p5, %r1, 15;
	mov.b32 	%r439, 0;
	@%p5 bra 	$L__BB32_6;
	mov.u32 	%r436, %r19;
	mov.u32 	%r437, %r18;
$L__BB32_5:
	.pragma "nounroll";
	mov.b32 	%r190, 0;
	st.shared.u32 	[%r436+-8192], %r190;
	st.shared.u32 	[%r436+-7168], %r190;
	st.shared.u32 	[%r436+-6144], %r190;
	st.shared.u32 	[%r436+-5120], %r190;
	st.shared.u32 	[%r436+-4096], %r190;
	st.shared.u32 	[%r436+-3072], %r190;
	st.shared.u32 	[%r436+-2048], %r190;
	st.shared.u32 	[%r436+-1024], %r190;
	st.shared.u32 	[%r436], %r190;
	st.shared.u32 	[%r436+1024], %r190;
	st.shared.u32 	[%r436+2048], %r190;
	st.shared.u32 	[%r436+3072], %r190;
	st.shared.u32 	[%r436+4096], %r190;
	st.shared.u32 	[%r436+5120], %r190;
	st.shared.u32 	[%r436+6144], %r190;
	st.shared.u32 	[%r436+7168], %r190;
	add.s32 	%r437, %r437, 16;
	add.s32 	%r436, %r436, 16384;
	setp.ne.s32 	%p6, %r437, 0;
	mov.u32 	%r439, %r7;
	@%p6 bra 	$L__BB32_5;
$L__BB32_6:
	add.s32 	%r25, %r2, -1;
	setp.eq.s32 	%p7, %r2, 0;
	@%p7 bra 	$L__BB32_16;
	setp.lt.u32 	%p8, %r25, 7;
	@%p8 bra 	$L__BB32_9;
	shl.b32 	%r191, %r439, 10;
	add.s32 	%r192, %r6, %r191;
	mov.b32 	%r193, 0;
	st.shared.u32 	[%r192], %r193;
	st.shared.u32 	[%r192+1024], %r193;
	st.shared.u32 	[%r192+2048], %r193;
	st.shared.u32 	[%r192+3072], %r193;
	st.shared.u32 	[%r192+4096], %r193;
	st.shared.u32 	[%r192+5120], %r193;
	st.shared.u32 	[%r192+6144], %r193;
	st.shared.u32 	[%r192+7168], %r193;
	add.s32 	%r439, %r439, 8;
$L__BB32_9:
	setp.eq.s32 	%p9, %r3, 0;
	@%p9 bra 	$L__BB32_16;
	setp.lt.u32 	%p10, %r4, 3;
	@%p10 bra 	$L__BB32_12;
	shl.b32 	%r194, %r439, 10;
	add.s32 	%r195, %r6, %r194;
	mov.b32 	%r196, 0;
	st.shared.u32 	[%r195], %r196;
	st.shared.u32 	[%r195+1024], %r196;
	st.shared.u32 	[%r195+2048], %r196;
	st.shared.u32 	[%r195+3072], %r196;
	add.s32 	%r439, %r439, 4;
$L__BB32_12:
	setp.eq.s32 	%p11, %r5, 0;
	@%p11 bra 	$L__BB32_16;
	setp.eq.s32 	%p12, %r5, 1;
	shl.b32 	%r197, %r439, 10;
	add.s32 	%r30, %r6, %r197;
	mov.b32 	%r198, 0;
	st.shared.u32 	[%r30], %r198;
	@%p12 bra 	$L__BB32_16;
	setp.eq.s32 	%p13, %r5, 2;
	mov.b32 	%r199, 0;
	st.shared.u32 	[%r30+1024], %r199;
	@%p13 bra 	$L__BB32_16;
	mov.b32 	%r200, 0;
	st.shared.u32 	[%r30+2048], %r200;
$L__BB32_16:
	cvt.u32.u64 	%r201, %rd5;
	setp.gt.u32 	%p14, %r201, 127;
	@%p14 bra 	$L__BB32_30;
	setp.lt.u32 	%p15, %r1, 15;
	mov.b32 	%r443, 0;
	@%p15 bra 	$L__BB32_20;
	mov.b32 	%r441, 0;
$L__BB32_19:
	.pragma "nounroll";
	shl.b32 	%r204, %r441, 10;
	add.s32 	%r205, %r6, %r204;
	mov.b32 	%r206, 0;
	st.shared.u32 	[%r205+512], %r206;
	st.shared.u32 	[%r205+1536], %r206;
	st.shared.u32 	[%r205+2560], %r206;
	st.shared.u32 	[%r205+3584], %r206;
	st.shared.u32 	[%r205+4608], %r206;
	st.shared.u32 	[%r205+5632], %r206;
	st.shared.u32 	[%r205+6656], %r206;
	st.shared.u32 	[%r205+7680], %r206;
	st.shared.u32 	[%r205+8704], %r206;
	st.shared.u32 	[%r205+9728], %r206;
	st.shared.u32 	[%r205+10752], %r206;
	st.shared.u32 	[%r205+11776], %r206;
	st.shared.u32 	[%r205+12800], %r206;
	st.shared.u32 	[%r205+13824], %r206;
	st.shared.u32 	[%r205+14848], %r206;
	st.shared.u32 	[%r205+15872], %r206;
	add.s32 	%r441, %r441, 16;
	setp.ne.s32 	%p16, %r441, %r7;
	mov.u32 	%r443, %r7;
	@%p16 bra 	$L__BB32_19;
$L__BB32_20:
	setp.eq.s32 	%p17, %r2, 0;
	@%p17 bra 	$L__BB32_30;
	setp.lt.u32 	%p18, %r25, 7;
	@%p18 bra 	$L__BB32_23;
	shl.b32 	%r207, %r443, 10;
	add.s32 	%r208, %r6, %r207;
	mov.b32 	%r209, 0;
	st.shared.u32 	[%r208+512], %r209;
	st.shared.u32 	[%r208+1536], %r209;
	st.shared.u32 	[%r208+2560], %r209;
	st.shared.u32 	[%r208+3584], %r209;
	st.shared.u32 	[%r208+4608], %r209;
	st.shared.u32 	[%r208+5632], %r209;
	st.shared.u32 	[%r208+6656], %r209;
	st.shared.u32 	[%r208+7680], %r209;
	add.s32 	%r443, %r443, 8;
$L__BB32_23:
	setp.eq.s32 	%p19, %r3, 0;
	@%p19 bra 	$L__BB32_30;
	setp.lt.u32 	%p20, %r4, 3;
	@%p20 bra 	$L__BB32_26;
	shl.b32 	%r210, %r443, 10;
	add.s32 	%r211, %r6, %r210;
	mov.b32 	%r212, 0;
	st.shared.u32 	[%r211+512], %r212;
	st.shared.u32 	[%r211+1536], %r212;
	st.shared.u32 	[%r211+2560], %r212;
	st.shared.u32 	[%r211+3584], %r212;
	add.s32 	%r443, %r443, 4;
$L__BB32_26:
	setp.eq.s32 	%p21, %r5, 0;
	@%p21 bra 	$L__BB32_30;
	setp.eq.s32 	%p22, %r5, 1;
	shl.b32 	%r213, %r443, 10;
	add.s32 	%r38, %r6, %r213;
	mov.b32 	%r214, 0;
	st.shared.u32 	[%r38+512], %r214;
	@%p22 bra 	$L__BB32_30;
	setp.eq.s32 	%p23, %r5, 2;
	mov.b32 	%r215, 0;
	st.shared.u32 	[%r38+1536], %r215;
	@%p23 bra 	$L__BB32_30;
	mov.b32 	%r216, 0;
	st.shared.u32 	[%r38+2560], %r216;
$L__BB32_30:
	bar.sync 	0;
	bar.sync 	0;
	shl.b64 	%rd8, %rd135, 30;
	sub.s64 	%rd24, %rd17, %rd8;
	min.u64 	%rd9, %rd24, 1073741824;
	setp.le.u64 	%p24, %rd9, %rd3;
	@%p24 bra 	$L__BB32_70;
	mov.u64 	%rd136, %rd3;
$L__BB32_32:
	add.s64 	%rd11, %rd136, %rd8;
	sub.s64 	%rd12, %rd17, %rd11;
	setp.lt.u64 	%p25, %rd12, 2048;
	@%p25 bra 	$L__BB32_34;
	add.s64 	%rd27, %rd11, %rd5;
	shl.b64 	%rd28, %rd27, 2;
	add.s64 	%rd29, %rd1, %rd28;
	ld.global.u32 	%r475, [%rd29];
	ld.global.u32 	%r474, [%rd29+512];
	ld.global.u32 	%r473, [%rd29+1024];
	ld.global.u32 	%r472, [%rd29+1536];
	ld.global.u32 	%r471, [%rd29+2048];
	ld.global.u32 	%r470, [%rd29+2560];
	ld.global.u32 	%r469, [%rd29+3072];
	ld.global.u32 	%r468, [%rd29+3584];
	ld.global.u32 	%r467, [%rd29+4096];
	ld.global.u32 	%r466, [%rd29+4608];
	ld.global.u32 	%r465, [%rd29+5120];
	ld.global.u32 	%r464, [%rd29+5632];
	ld.global.u32 	%r463, [%rd29+6144];
	ld.global.u32 	%r462, [%rd29+6656];
	ld.global.u32 	%r461, [%rd29+7168];
	ld.global.u32 	%r460, [%rd29+7680];
	bra.uni 	$L__BB32_66;
$L__BB32_34:
	cvt.u32.u64 	%r218, %rd5;
	cvt.u32.u64 	%r55, %rd12;
	setp.ge.s32 	%p26, %r218, %r55;
	add.s64 	%rd25, %rd11, %rd5;
	shl.b64 	%rd26, %rd25, 2;
	add.s64 	%rd13, %rd1, %rd26;
	mov.b32 	%r475, 2147483647;
	@%p26 bra 	$L__BB32_36;
	ld.global.u32 	%r475, [%rd13];
$L__BB32_36:
	setp.ge.s32 	%p27, %r8, %r55;
	mov.b32 	%r474, 2147483647;
	@%p27 bra 	$L__BB32_38;
	ld.global.u32 	%r474, [%rd13+512];
$L__BB32_38:
	setp.ge.s32 	%p28, %r9, %r55;
	mov.b32 	%r473, 2147483647;
	@%p28 bra 	$L__BB32_40;
	ld.global.u32 	%r473, [%rd13+1024];
$L__BB32_40:
	setp.ge.s32 	%p29, %r10, %r55;
	mov.b32 	%r472, 2147483647;
	@%p29 bra 	$L__BB32_42;
	ld.global.u32 	%r472, [%rd13+1536];
$L__BB32_42:
	setp.ge.s32 	%p30, %r11, %r55;
	mov.b32 	%r471, 2147483647;
	@%p30 bra 	$L__BB32_44;
	ld.global.u32 	%r471, [%rd13+2048];
$L__BB32_44:
	setp.ge.s32 	%p31, %r12, %r55;
	mov.b32 	%r470, 2147483647;
	@%p31 bra 	$L__BB32_46;
	ld.global.u32 	%r470, [%rd13+2560];
$L__BB32_46:
	setp.ge.s32 	%p32, %r13, %r55;
	mov.b32 	%r469, 2147483647;
	@%p32 bra 	$L__BB32_48;
	ld.global.u32 	%r469, [%rd13+3072];
$L__BB32_48:
	mov.u32 	%r226, %tid.x;
	add.s32 	%r227, %r226, 896;
	setp.ge.s32 	%p33, %r227, %r55;
	mov.b32 	%r468, 2147483647;
	@%p33 bra 	$L__BB32_50;
	ld.global.u32 	%r468, [%rd13+3584];
$L__BB32_50:
	setp.ge.s32 	%p34, %r14, %r55;
	mov.b32 	%r467, 2147483647;
	@%p34 bra 	$L__BB32_52;
	ld.global.u32 	%r467, [%rd13+4096];
$L__BB32_52:
	add.s32 	%r231, %r226, 1152;
	setp.ge.s32 	%p35, %r231, %r55;
	mov.b32 	%r466, 2147483647;
	@%p35 bra 	$L__BB32_54;
	ld.global.u32 	%r466, [%rd13+4608];
$L__BB32_54:
	add.s32 	%r234, %r226, 1280;
	setp.ge.s32 	%p36, %r234, %r55;
	mov.b32 	%r465, 2147483647;
	@%p36 bra 	$L__BB32_56;
	ld.global.u32 	%r465, [%rd13+5120];
$L__BB32_56:
	add.s32 	%r237, %r226, 1408;
	setp.ge.s32 	%p37, %r237, %r55;
	mov.b32 	%r464, 2147483647;
	@%p37 bra 	$L__BB32_58;
	ld.global.u32 	%r464, [%rd13+5632];
$L__BB32_58:
	add.s32 	%r240, %r226, 1536;
	setp.ge.s32 	%p38, %r240, %r55;
	mov.b32 	%r463, 2147483647;
	@%p38 bra 	$L__BB32_60;
	ld.global.u32 	%r463, [%rd13+6144];
$L__BB32_60:
	add.s32 	%r243, %r226, 1664;
	setp.ge.s32 	%p39, %r243, %r55;
	mov.b32 	%r462, 2147483647;
	@%p39 bra 	$L__BB32_62;
	ld.global.u32 	%r462, [%rd13+6656];
$L__BB32_62:
	add.s32 	%r246, %r226, 1792;
	setp.ge.s32 	%p40, %r246, %r55;
	mov.b32 	%r461, 2147483647;
	@%p40 bra 	$L__BB32_64;
	ld.global.u32 	%r461, [%rd13+7168];
$L__BB32_64:
	setp.ge.s32 	%p41, %r15, %r55;
	mov.b32 	%r460, 2147483647;
	@%p41 bra 	$L__BB32_66;
	ld.global.u32 	%r460, [%rd13+7680];
$L__BB32_66:
	setp.le.s32 	%p42, %r175, %r174;
	@%p42 bra 	$L__BB32_69;
	xor.b32  	%r103, %r460, -2147483648;
	xor.b32  	%r104, %r461, -2147483648;
	xor.b32  	%r105, %r462, -2147483648;
	xor.b32  	%r106, %r463, -2147483648;
	xor.b32  	%r107, %r464, -2147483648;
	xor.b32  	%r108, %r465, -2147483648;
	xor.b32  	%r109, %r466, -2147483648;
	xor.b32  	%r110, %r467, -2147483648;
	xor.b32  	%r111, %r468, -2147483648;
	xor.b32  	%r112, %r469, -2147483648;
	xor.b32  	%r113, %r470, -2147483648;
	xor.b32  	%r114, %r471, -2147483648;
	xor.b32  	%r115, %r472, -2147483648;
	xor.b32  	%r116, %r473, -2147483648;
	xor.b32  	%r117, %r474, -2147483648;
	xor.b32  	%r118, %r475, -2147483648;
	mov.b32 	%r476, 0;
	mov.u32 	%r477, %r174;
$L__BB32_68:
	sub.s32 	%r249, %r175, %r477;
	shl.b32 	%r250, %r476, 10;
	mov.u32 	%r251, _ZZN3cub18CUB_300001_SM_10006detail10radix_sort30DeviceRadixSortHistogramKernelINS1_5radix10policy_hubIiiyE10Policy1000ELNS0_9SortOrderE0EiyNS1_21identity_decomposer_tEEEvPT2_PKT1_SA_iiT3_E12temp_storage;
	add.s32 	%r252, %r251, %r250;
	min.s32 	%r253, %r249, 8;
	mov.b32 	%r254, -1;
	shl.b32 	%r255, %r254, %r253;
	not.b32 	%r256, %r255;
	shr.u32 	%r257, %r118, %r477;
	and.b32  	%r258, %r257, %r256;
	shl.b32 	%r259, %r258, 2;
	add.s32 	%r260, %r252, %r259;
	atom.shared.add.u32 	%r261, [%r260], 1;
	shr.u32 	%r262, %r117, %r477;
	and.b32  	%r263, %r262, %r256;
	shl.b32 	%r264, %r263, 2;
	add.s32 	%r265, %r252, %r264;
	atom.shared.add.u32 	%r266, [%r265], 1;
	shr.u32 	%r267, %r116, %r477;
	and.b32  	%r268, %r267, %r256;
	shl.b32 	%r269, %r268, 2;
	add.s32 	%r270, %r252, %r269;
	atom.shared.add.u32 	%r271, [%r270], 1;
	shr.u32 	%r272, %r115, %r477;
	and.b32  	%r273, %r272, %r256;
	shl.b32 	%r274, %r273, 2;
	add.s32 	%r275, %r252, %r274;
	atom.shared.add.u32 	%r276, [%r275], 1;
	shr.u32 	%r277, %r114, %r477;
	and.b32  	%r278, %r277, %r256;
	shl.b32 	%r279, %r278, 2;
	add.s32 	%r280, %r252, %r279;
	atom.shared.add.u32 	%r281, [%r280], 1;
	shr.u32 	%r282, %r113, %r477;
	and.b32  	%r283, %r282, %r256;
	shl.b32 	%r284, %r283, 2;
	add.s32 	%r285, %r252, %r284;
	atom.shared.add.u32 	%r286, [%r285], 1;
	shr.u32 	%r287, %r112, %r477;
	and.b32  	%r288, %r287, %r256;
	shl.b32 	%r289, %r288, 2;
	add.s32 	%r290, %r252, %r289;
	atom.shared.add.u32 	%r291, [%r290], 1;
	shr.u32 	%r292, %r111, %r477;
	and.b32  	%r293, %r292, %r256;
	shl.b32 	%r294, %r293, 2;
	add.s32 	%r295, %r252, %r294;
	atom.shared.add.u32 	%r296, [%r295], 1;
	shr.u32 	%r297, %r110, %r477;
	and.b32  	%r298, %r297, %r256;
	shl.b32 	%r299, %r298, 2;
	add.s32 	%r300, %r252, %r299;
	atom.shared.add.u32 	%r301, [%r300], 1;
	shr.u32 	%r302, %r109, %r477;
	and.b32  	%r303, %r302, %r256;
	shl.b32 	%r304, %r303, 2;
	add.s32 	%r305, %r252, %r304;
	atom.shared.add.u32 	%r306, [%r305], 1;
	shr.u32 	%r307, %r108, %r477;
	and.b32  	%r308, %r307, %r256;
	shl.b32 	%r309, %r308, 2;
	add.s32 	%r310, %r252, %r309;
	atom.shared.add.u32 	%r311, [%r310], 1;
	shr.u32 	%r312, %r107, %r477;
	and.b32  	%r313, %r312, %r256;
	shl.b32 	%r314, %r313, 2;
	add.s32 	%r315, %r252, %r314;
	atom.shared.add.u32 	%r316, [%r315], 1;
	shr.u32 	%r317, %r106, %r477;
	and.b32  	%r318, %r317, %r256;
	shl.b32 	%r319, %r318, 2;
	add.s32 	%r320, %r252, %r319;
	atom.shared.add.u32 	%r321, [%r320], 1;
	shr.u32 	%r322, %r105, %r477;
	and.b32  	%r323, %r322, %r256;
	shl.b32 	%r324, %r323, 2;
	add.s32 	%r325, %r252, %r324;
	atom.shared.add.u32 	%r326, [%r325], 1;
	shr.u32 	%r327, %r104, %r477;
	and.b32  	%r328, %r327, %r256;
	shl.b32 	%r329, %r328, 2;
	add.s32 	%r330, %r252, %r329;
	atom.shared.add.u32 	%r331, [%r330], 1;
	shr.u32 	%r332, %r103, %r477;
	and.b32  	%r333, %r332, %r256;
	shl.b32 	%r334, %r333, 2;
	add.s32 	%r335, %r252, %r334;
	atom.shared.add.u32 	%r336, [%r335], 1;
	add.s32 	%r477, %r477, 8;
	add.s32 	%r476, %r476, 1;
	setp.lt.s32 	%p43, %r477, %r175;
	@%p43 bra 	$L__BB32_68;
$L__BB32_69:
	add.s64 	%rd136, %rd136, %rd4;
	setp.lt.u64 	%p44, %rd136, %rd9;
	@%p44 bra 	$L__BB32_32;
$L__BB32_70:
	bar.sync 	0;
	@%p1 bra 	$L__BB32_152;
	setp.lt.u32 	%p45, %r1, 7;
	mov.b32 	%r480, 0;
	@%p45 bra 	$L__BB32_90;
	mov.b32 	%r478, 0;
$L__BB32_73:
	.pragma "nounroll";
	shl.b32 	%r339, %r478, 10;
	add.s32 	%r124, %r6, %r339;
	ld.shared.u32 	%r125, [%r124];
	setp.eq.s32 	%p46, %r125, 0;
	@%p46 bra 	$L__BB32_75;
	cvt.u32.u64 	%r340, %rd5;
	shl.b32 	%r341, %r478, 8;
	add.s32 	%r342, %r341, %r340;
	mul.wide.u32 	%rd30, %r342, 8;
	add.s64 	%rd31, %rd2, %rd30;
	cvt.u64.u32 	%rd32, %r125;
	atom.global.add.u64 	%rd33, [%rd31], %rd32;
$L__BB32_75:
	ld.shared.u32 	%r126, [%r124+1024];
	setp.eq.s32 	%p47, %r126, 0;
	@%p47 bra 	$L__BB32_77;
	cvt.u32.u64 	%r343, %rd5;
	shl.b32 	%r344, %r478, 8;
	add.s32 	%r345, %r344, %r343;
	add.s32 	%r346, %r345, 256;
	mul.wide.u32 	%rd34, %r346, 8;
	add.s64 	%rd35, %rd2, %rd34;
	cvt.u64.u32 	%rd36, %r126;
	atom.global.add.u64 	%rd37, [%rd35], %rd36;
$L__BB32_77:
	ld.shared.u32 	%r127, [%r124+2048];
	setp.eq.s32 	%p48, %r127, 0;
	@%p48 bra 	$L__BB32_79;
	cvt.u32.u64 	%r347, %rd5;
	shl.b32 	%r348, %r478, 8;
	add.s32 	%r349, %r348, %r347;
	add.s32 	%r350, %r349, 512;
	mul.wide.u32 	%rd38, %r350, 8;
	add.s64 	%rd39, %rd2, %rd38;
	cvt.u64.u32 	%rd40, %r127;
	atom.global.add.u64 	%rd41, [%rd39], %rd40;
$L__BB32_79:
	ld.shared.u32 	%r128, [%r124+3072];
	setp.eq.s32 	%p49, %r128, 0;
	@%p49 bra 	$L__BB32_81;
	cvt.u32.u64 	%r351, %rd5;
	shl.b32 	%r352, %r478, 8;
	add.s32 	%r353, %r352, %r351;
	add.s32 	%r354, %r353, 768;
	mul.wide.u32 	%rd42, %r354, 8;
	add.s64 	%rd43, %rd2, %rd42;
	cvt.u64.u32 	%rd44, %r128;
	atom.global.add.u64 	%rd45, [%rd43], %rd44;
$L__BB32_81:
	ld.shared.u32 	%r129, [%r124+4096];
	setp.eq.s32 	%p50, %r129, 0;
	@%p50 bra 	$L__BB32_83;
	cvt.u32.u64 	%r355, %rd5;
	shl.b32 	%r356, %r478, 8;
	add.s32 	%r357, %r356, %r355;
	add.s32 	%r358, %r357, 1024;
	mul.wide.u32 	%rd46, %r358, 8;
	add.s64 	%rd47, %rd2, %rd46;
	cvt.u64.u32 	%rd48, %r129;
	atom.global.add.u64 	%rd49, [%rd47], %rd48;
$L__BB32_83:
	ld.shared.u32 	%r130, [%r124+5120];
	setp.eq.s32 	%p51, %r130, 0;
	@%p51 bra 	$L__BB32_85;
	cvt.u32.u64 	%r359, %rd5;
	shl.b32 	%r360, %r478, 8;
	add.s32 	%r361, %r360, %r359;
	add.s32 	%r362, %r361, 1280;
	mul.wide.u32 	%rd50, %r362, 8;
	add.s64 	%rd51, %rd2, %rd50;
	cvt.u64.u32 	%rd52, %r130;
	atom.global.add.u64 	%rd53, [%rd51], %rd52;
$L__BB32_85:
	ld.shared.u32 	%r131, [%r124+6144];
	setp.eq.s32 	%p52, %r131, 0;
	@%p52 bra 	$L__BB32_87;
	cvt.u32.u64 	%r363, %rd5;
	shl.b32 	%r364, %r478, 8;
	add.s32 	%r365, %r364, %r363;
	add.s32 	%r366, %r365, 1536;
	mul.wide.u32 	%rd54, %r366, 8;
	add.s64 	%rd55, %rd2, %rd54;
	cvt.u64.u32 	%rd56, %r131;
	atom.global.add.u64 	%rd57, [%rd55], %rd56;
$L__BB32_87:
	ld.shared.u32 	%r132, [%r124+7168];
	setp.eq.s32 	%p53, %r132, 0;
	@%p53 bra 	$L__BB32_89;
	cvt.u32.u64 	%r367, %rd5;
	shl.b32 	%r368, %r478, 8;
	add.s32 	%r369, %r368, %r367;
	add.s32 	%r370, %r369, 1792;
	mul.wide.u32 	%rd58, %r370, 8;
	add.s64 	%rd59, %rd2, %rd58;
	cvt.u64.u32 	%rd60, %r132;
	atom.global.add.u64 	%rd61, [%rd59], %rd60;
$L__BB32_89:
	add.s32 	%r478, %r478, 8;
	setp.ne.s32 	%p54, %r478, %r16;
	mov.u32 	%r480, %r16;
	@%p54 bra 	$L__BB32_73;
$L__BB32_90:
	add.s32 	%r135, %r5, -1;
	setp.eq.s32 	%p55, %r3, 0;
	@%p55 bra 	$L__BB32_111;
	setp.lt.u32 	%p56, %r4, 3;
	@%p56 bra 	$L__BB32_101;
	shl.b32 	%r371, %r480, 10;
	add.s32 	%r136, %r6, %r371;
	ld.shared.u32 	%r137, [%r136];
	setp.eq.s32 	%p57, %r137, 0;
	@%p57 bra 	$L__BB32_94;
	cvt.u32.u64 	%r372, %rd5;
	shl.b32 	%r373, %r480, 8;
	add.s32 	%r374, %r373, %r372;
	mul.wide.u32 	%rd62, %r374, 8;
	add.s64 	%rd63, %rd2, %rd62;
	cvt.u64.u32 	%rd64, %r137;
	atom.global.add.u64 	%rd65, [%rd63], %rd64;
$L__BB32_94:
	ld.shared.u32 	%r138, [%r136+1024];
	setp.eq.s32 	%p58, %r138, 0;
	@%p58 bra 	$L__BB32_96;
	cvt.u32.u64 	%r375, %rd5;
	shl.b32 	%r376, %r480, 8;
	add.s32 	%r377, %r376, %r375;
	add.s32 	%r378, %r377, 256;
	mul.wide.u32 	%rd66, %r378, 8;
	add.s64 	%rd67, %rd2, %rd66;
	cvt.u64.u32 	%rd68, %r138;
	atom.global.add.u64 	%rd69, [%rd67], %rd68;
$L__BB32_96:
	ld.shared.u32 	%r139, [%r136+2048];
	setp.eq.s32 	%p59, %r139, 0;
	@%p59 bra 	$L__BB32_98;
	cvt.u32.u64 	%r379, %rd5;
	shl.b32 	%r380, %r480, 8;
	add.s32 	%r381, %r380, %r379;
	add.s32 	%r382, %r381, 512;
	mul.wide.u32 	%rd70, %r382, 8;
	add.s64 	%rd71, %rd2, %rd70;
	cvt.u64.u32 	%rd72, %r139;
	atom.global.add.u64 	%rd73, [%rd71], %rd72;
$L__BB32_98:
	ld.shared.u32 	%r140, [%r136+3072];
	setp.eq.s32 	%p60, %r140, 0;
	@%p60 bra 	$L__BB32_100;
	cvt.u32.u64 	%r383, %rd5;
	shl.b32 	%r384, %r480, 8;
	add.s32 	%r385, %r384, %r383;
	add.s32 	%r386, %r385, 768;
	mul.wide.u32 	%rd74, %r386, 8;
	add.s64 	%rd75, %rd2, %rd74;
	cvt.u64.u32 	%rd76, %r140;
	atom.global.add.u64 	%rd77, [%rd75], %rd76;
$L__BB32_100:
	add.s32 	%r480, %r480, 4;
$L__BB32_101:
	setp.eq.s32 	%p61, %r5, 0;
	@%p61 bra 	$L__BB32_111;
	setp.eq.s32 	%p62, %r135, 0;
	@%p62 bra 	$L__BB32_108;
	shl.b32 	%r387, %r480, 10;
	add.s32 	%r143, %r6, %r387;
	ld.shared.u32 	%r144, [%r143];
	setp.eq.s32 	%p63, %r144, 0;
	@%p63 bra 	$L__BB32_105;
	cvt.u32.u64 	%r388, %rd5;
	shl.b32 	%r389, %r480, 8;
	add.s32 	%r390, %r389, %r388;
	mul.wide.u32 	%rd78, %r390, 8;
	add.s64 	%rd79, %rd2, %rd78;
	cvt.u64.u32 	%rd80, %r144;
	atom.global.add.u64 	%rd81, [%rd79], %rd80;
$L__BB32_105:
	ld.shared.u32 	%r145, [%r143+1024];
	setp.eq.s32 	%p64, %r145, 0;
	@%p64 bra 	$L__BB32_107;
	cvt.u32.u64 	%r391, %rd5;
	shl.b32 	%r392, %r480, 8;
	add.s32 	%r393, %r392, %r391;
	add.s32 	%r394, %r393, 256;
	mul.wide.u32 	%rd82, %r394, 8;
	add.s64 	%rd83, %rd2, %rd82;
	cvt.u64.u32 	%rd84, %r145;
	atom.global.add.u64 	%rd85, [%rd83], %rd84;
$L__BB32_107:
	add.s32 	%r480, %r480, 2;
$L__BB32_108:
	setp.eq.s32 	%p65, %r17, 0;
	@%p65 bra 	$L__BB32_111;
	shl.b32 	%r395, %r480, 10;
	add.s32 	%r396, %r6, %r395;
	ld.shared.u32 	%r148, [%r396];
	setp.eq.s32 	%p66, %r148, 0;
	@%p66 bra 	$L__BB32_111;
	cvt.u32.u64 	%r397, %rd5;
	shl.b32 	%r398, %r480, 8;
	add.s32 	%r399, %r398, %r397;
	mul.wide.u32 	%rd86, %r399, 8;
	add.s64 	%rd87, %rd2, %rd86;
	cvt.u64.u32 	%rd88, %r148;
	atom.global.add.u64 	%rd89, [%rd87], %rd88;
$L__BB32_111:
	cvt.u32.u64 	%r400, %rd5;
	setp.gt.u32 	%p67, %r400, 127;
	@%p67 bra 	$L__BB32_152;
	setp.lt.u32 	%p68, %r1, 7;
	mov.b32 	%r484, 0;
	@%p68 bra 	$L__BB32_131;
	mov.b32 	%r482, 0;
$L__BB32_114:
	.pragma "nounroll";
	shl.b32 	%r404, %r482, 10;
	add.s32 	%r150, %r6, %r404;
	ld.shared.u32 	%r151, [%r150+512];
	setp.eq.s32 	%p69, %r151, 0;
	shl.b32 	%r405, %r482, 8;
	add.s32 	%r406, %r405, %r400;
	mul.wide.u32 	%rd90, %r406, 8;
	add.s64 	%rd15, %rd2, %rd90;
	@%p69 bra 	$L__BB32_116;
	cvt.u64.u32 	%rd91, %r151;
	atom.global.add.u64 	%rd92, [%rd15+1024], %rd91;
$L__BB32_116:
	ld.shared.u32 	%r152, [%r150+1536];
	setp.eq.s32 	%p70, %r152, 0;
	@%p70 bra 	$L__BB32_118;
	cvt.u64.u32 	%rd93, %r152;
	atom.global.add.u64 	%rd94, [%rd15+3072], %rd93;
$L__BB32_118:
	ld.shared.u32 	%r153, [%r150+2560];
	setp.eq.s32 	%p71, %r153, 0;
	@%p71 bra 	$L__BB32_120;
	cvt.u64.u32 	%rd95, %r153;
	atom.global.add.u64 	%rd96, [%rd15+5120], %rd95;
$L__BB32_120:
	ld.shared.u32 	%r154, [%r150+3584];
	setp.eq.s32 	%p72, %r154, 0;
	@%p72 bra 	$L__BB32_122;
	cvt.u64.u32 	%rd97, %r154;
	atom.global.add.u64 	%rd98, [%rd15+7168], %rd97;
$L__BB32_122:
	ld.shared.u32 	%r155, [%r150+4608];
	setp.eq.s32 	%p73, %r155, 0;
	@%p73 bra 	$L__BB32_124;
	cvt.u64.u32 	%rd99, %r155;
	atom.global.add.u64 	%rd100, [%rd15+9216], %rd99;
$L__BB32_124:
	ld.shared.u32 	%r156, [%r150+5632];
	setp.eq.s32 	%p74, %r156, 0;
	@%p74 bra 	$L__BB32_126;
	cvt.u64.u32 	%rd101, %r156;
	atom.global.add.u64 	%rd102, [%rd15+11264], %rd101;
$L__BB32_126:
	ld.shared.u32 	%r157, [%r150+6656];
	setp.eq.s32 	%p75, %r157, 0;
	@%p75 bra 	$L__BB32_128;
	cvt.u64.u32 	%rd103, %r157;
	atom.global.add.u64 	%rd104, [%rd15+13312], %rd103;
$L__BB32_128:
	ld.shared.u32 	%r158, [%r150+7680];
	setp.eq.s32 	%p76, %r158, 0;
	@%p76 bra 	$L__BB32_130;
	cvt.u64.u32 	%rd105, %r158;
	atom.global.add.u64 	%rd106, [%rd15+15360], %rd105;
$L__BB32_130:
	add.s32 	%r482, %r482, 8;
	setp.ne.s32 	%p77, %r482, %r16;
	mov.u32 	%r484, %r16;
	@%p77 bra 	$L__BB32_114;
$L__BB32_131:
	setp.eq.s32 	%p78, %r3, 0;
	@%p78 bra 	$L__BB32_152;
	setp.lt.u32 	%p79, %r4, 3;
	@%p79 bra 	$L__BB32_142;
	shl.b32 	%r407, %r484, 10;
	add.s32 	%r161, %r6, %r407;
	ld.shared.u32 	%r162, [%r161+512];
	setp.eq.s32 	%p80, %r162, 0;
	@%p80 bra 	$L__BB32_135;
	shl.b32 	%r409, %r484, 8;
	add.s32 	%r410, %r409, %r400;
	mul.wide.u32 	%rd107, %r410, 8;
	add.s64 	%rd108, %rd2, %rd107;
	cvt.u64.u32 	%rd109, %r162;
	atom.global.add.u64 	%rd110, [%rd108+1024], %rd109;
$L__BB32_135:
	ld.shared.u32 	%r163, [%r161+1536];
	setp.eq.s32 	%p81, %r163, 0;
	@%p81 bra 	$L__BB32_137;
	shl.b32 	%r412, %r484, 8;
	add.s32 	%r413, %r412, %r400;
	add.s32 	%r414, %r413, 256;
	mul.wide.u32 	%rd111, %r414, 8;
	add.s64 	%rd112, %rd2, %rd111;
	cvt.u64.u32 	%rd113, %r163;
	atom.global.add.u64 	%rd114, [%rd112+1024], %rd113;
$L__BB32_137:
	ld.shared.u32 	%r164, [%r161+2560];
	setp.eq.s32 	%p82, %r164, 0;
	@%p82 bra 	$L__BB32_139;
	shl.b32 	%r416, %r484, 8;
	add.s32 	%r417, %r416, %r400;
	add.s32 	%r418, %r417, 512;
	mul.wide.u32 	%rd115, %r418, 8;
	add.s64 	%rd116, %rd2, %rd115;
	cvt.u64.u32 	%rd117, %r164;
	atom.global.add.u64 	%rd118, [%rd116+1024], %rd117;
$L__BB32_139:
	ld.shared.u32 	%r165, [%r161+3584];
	setp.eq.s32 	%p83, %r165, 0;
	@%p83 bra 	$L__BB32_141;
	shl.b32 	%r420, %r484, 8;
	add.s32 	%r421, %r420, %r400;
	add.s32 	%r422, %r421, 768;
	mul.wide.u32 	%rd119, %r422, 8;
	add.s64 	%rd120, %rd2, %rd119;
	cvt.u64.u32 	%rd121, %r165;
	atom.global.add.u64 	%rd122, [%rd120+1024], %rd121;
$L__BB32_141:
	add.s32 	%r484, %r484, 4;
$L__BB32_142:
	setp.eq.s32 	%p84, %r5, 0;
	@%p84 bra 	$L__BB32_152;
	setp.eq.s32 	%p85, %r135, 0;
	@%p85 bra 	$L__BB32_149;
	shl.b32 	%r423, %r484, 10;
	add.s32 	%r168, %r6, %r423;
	ld.shared.u32 	%r169, [%r168+512];
	setp.eq.s32 	%p86, %r169, 0;
	@%p86 bra 	$L__BB32_146;
	shl.b32 	%r425, %r484, 8;
	add.s32 	%r426, %r425, %r400;
	mul.wide.u32 	%rd123, %r426, 8;
	add.s64 	%rd124, %rd2, %rd123;
	cvt.u64.u32 	%rd125, %r169;
	atom.global.add.u64 	%rd126, [%rd124+1024], %rd125;
$L__BB32_146:
	ld.shared.u32 	%r170, [%r168+1536];
	setp.eq.s32 	%p87, %r170, 0;
	@%p87 bra 	$L__BB32_148;
	shl.b32 	%r428, %r484, 8;
	add.s32 	%r429, %r428, %r400;
	add.s32 	%r430, %r429, 256;
	mul.wide.u32 	%rd127, %r430, 8;
	add.s64 	%rd128, %rd2, %rd127;
	cvt.u64.u32 	%rd129, %r170;
	atom.global.add.u64 	%rd130, [%rd128+1024], %rd129;
$L__BB32_148:
	add.s32 	%r484, %r484, 2;
$L__BB32_149:
	setp.eq.s32 	%p88, %r17, 0;
	@%p88 bra 	$L__BB32_152;
	shl.b32 	%r431, %r484, 10;
	add.s32 	%r432, %r6, %r431;
	ld.shared.u32 	%r173, [%r432+512];
	setp.eq.s32 	%p89, %r173, 0;
	@%p89 bra 	$L__BB32_152;
	shl.b32 	%r434, %r484, 8;
	add.s32 	%r435, %r434, %r400;
	mul.wide.u32 	%rd131, %r435, 8;
	add.s64 	%rd132, %rd2, %rd131;
	cvt.u64.u32 	%rd133, %r173;
	atom.global.add.u64 	%rd134, [%rd132+1024], %rd133;
$L__BB32_152:
	bar.sync 	0;
	add.s64 	%rd135, %rd135, 1;
	setp.ne.s64 	%p90, %rd135, %rd6;
	@%p90 bra 	$L__BB32_2;
$L__BB32_153:
	ret;

}
	// .globl	_ZN3cub18CUB_300001_SM_10006detail10radix_sort33DeviceRadixSortExclusiveSumKernelINS1_5radix10policy_hubIiiyE10Policy1000EyEEvPT0_
.visible .entry _ZN3cub18CUB_300001_SM_10006detail10radix_sort33DeviceRadixSortExclusiveSumKernelINS1_5radix10policy_hubIiiyE10Policy1000EyEEvPT0_(
	.param .u64 .ptr .align 1 _ZN3cub18CUB_300001_SM_10006detail10radix_sort33DeviceRadixSortExclusiveSumKernelINS1_5radix10policy_hubIiiyE10Policy1000EyEEvPT0__param_0
)
{
	.reg .pred 	%p<4>;
	.reg .b32 	%r<28>;
	.reg .b64 	%rd<54>;
	// demoted variable
	.shared .align 16 .b8 _ZZN3cub18CUB_300001_SM_10006detail10radix_sort33DeviceRadixSortExclusiveSumKernelINS1_5radix10policy_hubIiiyE10Policy1000EyEEvPT0_E12temp_storage[2336];
	ld.param.u64 	%rd5, [_ZN3cub18CUB_300001_SM_10006detail10radix_sort33DeviceRadixSortExclusiveSumKernelINS1_5radix10policy_hubIiiyE10Policy1000EyEEvPT0__param_0];
	cvta.to.global.u64 	%rd6, %rd5;
	mov.u32 	%r3, %ctaid.x;
	shl.b32 	%r4, %r3, 8;
	mov.u32 	%r1, %tid.x;
	setp.gt.u32 	%p1, %r1, 255;
	add.s32 	%r5, %r4, %r1;
	mul.wide.s32 	%rd7, %r5, 8;
	add.s64 	%rd1, %rd6, %rd7;
	@%p1 bra 	$L__BB33_2;
	ld.global.u64 	%rd53, [%rd1];
$L__BB33_2:
	shr.u32 	%r6, %r1, 3;
	add.s32 	%r7, %r6, %r1;
	shl.b32 	%r8, %r7, 3;
	mov.u32 	%r9, _ZZN3cub18CUB_300001_SM_10006detail10radix_sort33DeviceRadixSortExclusiveSumKernelINS1_5radix10policy_hubIiiyE10Policy1000EyEEvPT0_E12temp_storage;
	add.s32 	%r10, %r9, %r8;
	add.s32 	%r2, %r10, 16;
	st.shared.u64 	[%r10+16], %rd53;
	bar.sync 	0;
	setp.gt.u32 	%p2, %r1, 31;
	@%p2 bra 	$L__BB33_4;
	mad.lo.s32 	%r27, %r1, 72, %r9;
	ld.shared.u64 	%rd23, [%r27+16];
	ld.shared.u64 	%rd24, [%r27+24];
	ld.shared.u64 	%rd25, [%r27+32];
	ld.shared.u64 	%rd26, [%r27+40];
	ld.shared.u64 	%rd27, [%r27+48];
	ld.shared.u64 	%rd28, [%r27+56];
	ld.shared.u64 	%rd29, [%r27+64];
	ld.shared.u64 	%rd30, [%r27+72];
	add.s64 	%rd31, %rd24, %rd23;
	add.s64 	%rd32, %rd31, %rd25;
	add.s64 	%rd33, %rd32, %rd26;
	add.s64 	%rd34, %rd33, %rd27;
	add.s64 	%rd35, %rd34, %rd28;
	add.s64 	%rd36, %rd35, %rd29;
	add.s64 	%rd10, %rd36, %rd30;
	mov.b32 	%r11, 1;
	mov.b32 	%r24, 0;
	mov.b32 	%r25, -1;
	// begin inline asm
	{  .reg .u64 r0;  .reg .u32 lo;  .reg .u32 hi;  .reg .pred p;  mov.b64 {lo, hi}, %rd10;  shfl.sync.up.b32 lo|p, lo, %r11, %r24, %r25;  shfl.sync.up.b32 hi|p, hi, %r11, %r24, %r25;  mov.b64 r0, {lo, hi};  @p add.u64 r0, r0, %rd10;  mov.u64 %rd8, r0;}
	// end inline asm
	mov.b32 	%r14, 2;
	// begin inline asm
	{  .reg .u64 r0;  .reg .u32 lo;  .reg .u32 hi;  .reg .pred p;  mov.b64 {lo, hi}, %rd8;  shfl.sync.up.b32 lo|p, lo, %r14, %r24, %r25;  shfl.sync.up.b32 hi|p, hi, %r14, %r24, %r25;  mov.b64 r0, {lo, hi};  @p add.u64 r0, r0, %rd8;  mov.u64 %rd11, r0;}
	// end inline asm
	mov.b32 	%r17, 4;
	// begin inline asm
	{  .reg .u64 r0;  .reg .u32 lo;  .reg .u32 hi;  .reg .pred p;  mov.b64 {lo, hi}, %rd11;  shfl.sync.up.b32 lo|p, lo, %r17, %r24, %r25;  shfl.sync.up.b32 hi|p, hi, %r17, %r24, %r25;  mov.b64 r0, {lo, hi};  @p add.u64 r0, r0, %rd11;  mov.u64 %rd14, r0;}
	// end inline asm
	mov.b32 	%r20, 8;
	// begin inline asm
	{  .reg .u64 r0;  .reg .u32 lo;  .reg .u32 hi;  .reg .pred p;  mov.b64 {lo, hi}, %rd14;  shfl.sync.up.b32 lo|p, lo, %r20, %r24, %r25;  shfl.sync.up.b32 hi|p, hi, %r20, %r24, %r25;  mov.b64 r0, {lo, hi};  @p add.u64 r0, r0, %rd14;  mov.u64 %rd17, r0;}
	// end inline asm
	mov.b32 	%r23, 16;
	// begin inline asm
	{  .reg .u64 r0;  .reg .u32 lo;  .reg .u32 hi;  .reg .pred p;  mov.b64 {lo, hi}, %rd17;  shfl.sync.up.b32 lo|p, lo, %r23, %r24, %r25;  shfl.sync.up.b32 hi|p, hi, %r23, %r24, %r25;  mov.b64 r0, {lo, hi};  @p add.u64 r0, r0, %rd17;  mov.u64 %rd20, r0;}
	// end inline asm
	sub.s64 	%rd37, %rd20, %rd10;
	ld.shared.u64 	%rd38, [%r27+16];
	ld.shared.u64 	%rd39, [%r27+24];
	ld.shared.u64 	%rd40, [%r27+32];
	ld.shared.u64 	%rd41, [%r27+40];
	ld.shared.u64 	%rd42, [%r27+48];
	ld.shared.u64 	%rd43, [%r27+56];
	ld.shared.u64 	%rd44, [%r27+64];
	add.s64 	%rd45, %rd38, %rd37;
	add.s64 	%rd46, %rd39, %rd45;
	add.s64 	%rd47, %rd40, %rd46;
	add.s64 	%rd48, %rd41, %rd47;
	add.s64 	%rd49, %rd42, %rd48;
	add.s64 	%rd50, %rd43, %rd49;
	add.s64 	%rd51, %rd44, %rd50;
	st.shared.u64 	[%r27+16], %rd37;
	st.shared.u64 	[%r27+24], %rd45;
	st.shared.u64 	[%r27+32], %rd46;
	st.shared.u64 	[%r27+40], %rd47;
	st.shared.u64 	[%r27+48], %rd48;
	st.shared.u64 	[%r27+56], %rd49;
	st.shared.u64 	[%r27+64], %rd50;
	st.shared.u64 	[%r27+72], %rd51;
$L__BB33_4:
	setp.gt.u32 	%p3, %r1, 255;
	bar.sync 	0;
	@%p3 bra 	$L__BB33_6;
	ld.shared.u64 	%rd52, [%r2];
	st.global.u64 	[%rd1], %rd52;
$L__BB33_6:
	ret;

}
	// .globl	_ZN3cub18CUB_300001_SM_10006detail10radix_sort29DeviceRadixSortOnesweepKernelINS1_5radix10policy_hubIiiyE10Policy1000ELNS0_9SortOrderE0EiiyiiNS1_21identity_decomposer_tEEEvPT5_SB_PT3_PKSC_PT1_PKSG_PT2_PKSK_T4_iiT6_
.visible .entry _ZN3cub18CUB_300001_SM_10006detail10radix_sort29DeviceRadixSortOnesweepKernelINS1_5radix10policy_hubIiiyE10Policy1000ELNS0_9SortOrderE0EiiyiiNS1_21identity_decomposer_tEEEvPT5_SB_PT3_PKSC_PT1_PKSG_PT2_PKSK_T4_iiT6_(
	.param .u64 .ptr .align 1 _ZN3cub18CUB_300001_SM_10006detail10radix_sort29DeviceRadixSortOnesweepKernelINS1_5radix10policy_hubIiiyE10Policy1000ELNS0_9SortOrderE0EiiyiiNS1_21identity_decomposer_tEEEvPT5_SB_PT3_PKSC_PT1_PKSG_PT2_PKSK_T4_iiT6__param_0,
	.param .u64 .ptr .align 1 _ZN3cub18CUB_300001_SM_10006detail10radix_sort29DeviceRadixSortOnesweepKernelINS1_5radix10policy_hubIiiyE10Policy1000ELNS0_9SortOrderE0EiiyiiNS1_21identity_decomposer_tEEEvPT5_SB_PT3_PKSC_PT1_PKSG_PT2_PKSK_T4_iiT6__param_1,
	.param .u64 .ptr .align 1 _ZN3cub18CUB_300001_SM_10006detail10radix_sort29DeviceRadixSortOnesweepKernelINS1_5radix10policy_hubIiiyE10Policy1000ELNS0_9SortOrderE0EiiyiiNS1_21identity_decomposer_tEEEvPT5_SB_PT3_PKSC_PT1_PKSG_PT2_PKSK_T4_iiT6__param_2,
	.param .u64 .ptr .align 1 _ZN3cub18CUB_300001_SM_10006detail10radix_sort29DeviceRadixSortOnesweepKernelINS1_5radix10policy_hubIiiyE10Policy1000ELNS0_9SortOrderE0EiiyiiNS1_21identity_decomposer_tEEEvPT5_SB_PT3_PKSC_PT1_PKSG_PT2_PKSK_T4_iiT6__param_3,
	.param .u64 .ptr .align 1 _ZN3cub18CUB_300001_SM_10006detail10radix_sort29DeviceRadixSortOnesweepKernelINS1_5radix10policy_hubIiiyE10Policy1000ELNS0_9SortOrderE0EiiyiiNS1_21identity_decomposer_tEEEvPT5_SB_PT3_PKSC_PT1_PKSG_PT2_PKSK_T4_iiT6__param_4,
	.param .u64 .ptr .align 1 _ZN3cub18CUB_300001_SM_10006detail10radix_sort29DeviceRadixSortOnesweepKernelINS1_5radix10policy_hubIiiyE10Policy1000ELNS0_9SortOrderE0EiiyiiNS1_21identity_decomposer_tEEEvPT5_SB_PT3_PKSC_PT1_PKSG_PT2_PKSK_T4_iiT6__param_5,
	.param .u64 .ptr .align 1 _ZN3cub18CUB_300001_SM_10006detail10radix_sort29DeviceRadixSortOnesweepKernelINS1_5radix10policy_hubIiiyE10Policy1000ELNS0_9SortOrderE0EiiyiiNS1_21identity_decomposer_tEEEvPT5_SB_PT3_PKSC_PT1_PKSG_PT2_PKSK_T4_iiT6__param_6,
	.param .u64 .ptr .align 1 _ZN3cub18CUB_300001_SM_10006detail10radix_sort29DeviceRadixSortOnesweepKernelINS1_5radix10policy_hubIiiyE10Policy1000ELNS0_9SortOrderE0EiiyiiNS1_21identity_decomposer_tEEEvPT5_SB_PT3_PKSC_PT1_PKSG_PT2_PKSK_T4_iiT6__param_7,
	.param .u32 _ZN3cub18CUB_300001_SM_10006detail10radix_sort29DeviceRadixSortOnesweepKernelINS1_5radix10policy_hubIiiyE10Policy1000ELNS0_9SortOrderE0EiiyiiNS1_21identity_decomposer_tEEEvPT5_SB_PT3_PKSC_PT1_PKSG_PT2_PKSK_T4_iiT6__param_8,
	.param .u32 _ZN3cub18CUB_300001_SM_10006detail10radix_sort29DeviceRadixSortOnesweepKernelINS1_5radix10policy_hubIiiyE10Policy1000ELNS0_9SortOrderE0EiiyiiNS1_21identity_decomposer_tEEEvPT5_SB_PT3_PKSC_PT1_PKSG_PT2_PKSK_T4_iiT6__param_9,
	.param .u32 _ZN3cub18CUB_300001_SM_10006detail10radix_sort29DeviceRadixSortOnesweepKernelINS1_5radix10policy_hubIiiyE10Policy1000ELNS0_9SortOrderE0EiiyiiNS1_21identity_decomposer_tEEEvPT5_SB_PT3_PKSC_PT1_PKSG_PT2_PKSK_T4_iiT6__param_10,
	.param .align 1 .b8 _ZN3cub18CUB_300001_SM_10006detail10radix_sort29DeviceRadixSortOnesweepKernelINS1_5radix10policy_hubIiiyE10Policy1000ELNS0_9SortOrderE0EiiyiiNS1_21identity_decomposer_tEEEvPT5_SB_PT3_PKSC_PT1_PKSG_PT2_PKSK_T4_iiT6__param_11[1]
)
.maxntid 384
{
	.reg .pred 	%p<205>;
	.reg .b32 	%r<2283>;
	.reg .b64 	%rd<457>;
	// demoted variable
	.shared .align 16 .b8 _ZZN3cub18CUB_300001_SM_10006detail10radix_sort29DeviceRadixSortOnesweepKernelINS1_5radix10policy_hubIiiyE10Policy1000ELNS0_9SortOrderE0EiiyiiNS1_21identity_decomposer_tEEEvPT5_SB_PT3_PKSC_PT1_PKSG_PT2_PKSK_T4_iiT6_E1s[28160];
	ld.param.u64 	%rd43, [_ZN3cub18CUB_300001_SM_10006detail10radix_sort29DeviceRadixSortOnesweepKernelINS1_5radix10policy_hubIiiyE10Policy1000ELNS0_9SortOrderE0EiiyiiNS1_21identity_decomposer_tEEEvPT5_SB_PT3_PKSC_PT1_PKSG_PT2_PKSK_T4_iiT6__param_0];
	ld.param.u64 	%rd44, [_ZN3cub18CUB_300001_SM_10006detail10radix_sort29DeviceRadixSortOnesweepKernelINS1_5radix10policy_hubIiiyE10Policy1000ELNS0_9SortOrderE0EiiyiiNS1_21identity_decomposer_tEEEvPT5_SB_PT3_PKSC_PT1_PKSG_PT2_PKSK_T4_iiT6__param_1];
	ld.param.u64 	%rd47, [_ZN3cub18CUB_300001_SM_10006detail10radix_sort29DeviceRadixSortOnesweepKernelINS1_5radix10policy_hubIiiyE10Policy1000ELNS0_9SortOrderE0EiiyiiNS1_21identity_decomposer_tEEEvPT5_SB_PT3_PKSC_PT1_PKSG_PT2_PKSK_T4_iiT6__param_4];
	ld.param.u64 	%rd50, [_ZN3cub18CUB_300001_SM_10006detail10radix_sort29DeviceRadixSortOnesweepKernelINS1_5radix10policy_hubIiiyE10Policy1000ELNS0_9SortOrderE0EiiyiiNS1_21identity_decomposer_tEEEvPT5_SB_PT3_PKSC_PT1_PKSG_PT2_PKSK_T4_iiT6__param_5];
	cvta.to.global.u64 	%rd1, %rd47;
	cvta.to.global.u64 	%rd2, %rd43;
	cvta.to.global.u64 	%rd3, %rd50;
	mov.u32 	%r1, %tid.x;
	// begin inline asm
	mov.u32 %r443, %laneid;
	// end inline asm
	setp.ne.s32 	%p1, %r1, 0;
	@%p1 bra 	$L__BB34_2;
	cvta.to.global.u64 	%rd51, %rd44;
	atom.global.add.u32 	%r444, [%rd51], 1;
	st.shared.u32 	[_ZZN3cub18CUB_300001_SM_10006detail10radix_sort29DeviceRadixSortOnesweepKernelINS1_5radix10policy_hubIiiyE10Policy1000ELNS0_9SortOrderE0EiiyiiNS1_21identity_decomposer_tEEEvPT5_SB_PT3_PKSC_PT1_PKSG_PT2_PKSK_T4_iiT6_E1s+26112], %r444;
$L__BB34_2:
	ld.param.u32 	%r2078, [_ZN3cub18CUB_300001_SM_10006detail10radix_sort29DeviceRadixSortOnesweepKernelINS1_5radix10policy_hubIiiyE10Policy1000ELNS0_9SortOrderE0EiiyiiNS1_21identity_decomposer_tEEEvPT5_SB_PT3_PKSC_PT1_PKSG_PT2_PKSK_T4_iiT6__param_8];
	bar.sync 	0;
	ld.shared.u32 	%r3, [_ZZN3cub18CUB_300001_SM_10006detail10radix_sort29DeviceRadixSortOnesweepKernelINS1_5radix10policy_hubIiiyE10Policy1000ELNS0_9SortOrderE0EiiyiiNS1_21identity_decomposer_tEEEvPT5_SB_PT3_PKSC_PT1_PKSG_PT2_PKSK_T4_iiT6_E1s+26112];
	mul.lo.s32 	%r445, %r3, 6528;
	add.s32 	%r4, %r445, 6528;
	setp.gt.s32 	%p2, %r4, %r2078;
	cvt.s64.s32 	%rd4, %r445;
	@%p2 bra 	$L__BB34_4;
	and.b32  	%r446, %r1, 31;
	and.b32  	%r447, %r1, 992;
	mul.lo.s32 	%r448, %r447, 17;
	or.b32  	%r449, %r448, %r446;
	cvt.u64.u32 	%rd52, %r449;
	add.s64 	%rd53, %rd52, %rd4;
	shl.b64 	%rd54, %rd53, 2;
	add.s64 	%rd55, %rd3, %rd54;
	ld.global.u32 	%r2165, [%rd55];
	ld.global.u32 	%r2164, [%rd55+128];
	ld.global.u32 	%r2163, [%rd55+256];
	ld.global.u32 	%r2162, [%rd55+384];
	ld.global.u32 	%r2161, [%rd55+512];
	ld.global.u32 	%r2160, [%rd55+640];
	ld.global.u32 	%r2159, [%rd55+768];
	ld.global.u32 	%r2158, [%rd55+896];
	ld.global.u32 	%r2157, [%rd55+1024];
	ld.global.u32 	%r2156, [%rd55+1152];
	ld.global.u32 	%r2155, [%rd55+1280];
	ld.global.u32 	%r2154, [%rd55+1408];
	ld.global.u32 	%r2153, [%rd55+1536];
	ld.global.u32 	%r2152, [%rd55+1664];
	ld.global.u32 	%r2151, [%rd55+1792];
	ld.global.u32 	%r2150, [%rd55+1920];
	ld.global.u32 	%r2149, [%rd55+2048];
	bra.uni 	$L__BB34_38;
$L__BB34_4:
	ld.param.u32 	%r2079, [_ZN3cub18CUB_300001_SM_10006detail10radix_sort29DeviceRadixSortOnesweepKernelINS1_5radix10policy_hubIiiyE10Policy1000ELNS0_9SortOrderE0EiiyiiNS1_21identity_decomposer_tEEEvPT5_SB_PT3_PKSC_PT1_PKSG_PT2_PKSK_T4_iiT6__param_8];
	cvt.u32.u64 	%r451, %rd4;
	sub.s32 	%r22, %r2079, %r451;
	and.b32  	%r452, %r1, 31;
	and.b32  	%r453, %r1, 992;
	mul.lo.s32 	%r454, %r453, 17;
	or.b32  	%r23, %r454, %r452;
	setp.ge.s32 	%p3, %r23, %r22;
	cvt.u64.u32 	%rd56, %r23;
	add.s64 	%rd57, %rd56, %rd4;
	shl.b64 	%rd58, %rd57, 2;
	add.s64 	%rd5, %rd3, %rd58;
	mov.b32 	%r2165, 2147483647;
	@%p3 bra 	$L__BB34_6;
	ld.global.u32 	%r2165, [%rd5];
$L__BB34_6:
	add.s32 	%r456, %r23, 32;
	setp.ge.s32 	%p4, %r456, %r22;
	mov.b32 	%r2164, 2147483647;
	@%p4 bra 	$L__BB34_8;
	ld.global.u32 	%r2164, [%rd5+128];
$L__BB34_8:
	add.s32 	%r458, %r23, 64;
	setp.ge.s32 	%p5, %r458, %r22;
	mov.b32 	%r2163, 2147483647;
	@%p5 bra 	$L__BB34_10;
	ld.global.u32 	%r2163, [%rd5+256];
$L__BB34_10:
	add.s32 	%r460, %r23, 96;
	setp.ge.s32 	%p6, %r460, %r22;
	mov.b32 	%r2162, 2147483647;
	@%p6 bra 	$L__BB34_12;
	ld.global.u32 	%r2162, [%rd5+384];
$L__BB34_12:
	add.s32 	%r462, %r23, 128;
	setp.ge.s32 	%p7, %r462, %r22;
	mov.b32 	%r2161, 2147483647;
	@%p7 bra 	$L__BB34_14;
	ld.global.u32 	%r2161, [%rd5+512];
$L__BB34_14:
	add.s32 	%r464, %r23, 160;
	setp.ge.s32 	%p8, %r464, %r22;
	mov.b32 	%r2160, 2147483647;
	@%p8 bra 	$L__BB34_16;
	ld.global.u32 	%r2160, [%rd5+640];
$L__BB34_16:
	add.s32 	%r466, %r23, 192;
	setp.ge.s32 	%p9, %r466, %r22;
	mov.b32 	%r2159, 2147483647;
	@%p9 bra 	$L__BB34_18;
	ld.global.u32 	%r2159, [%rd5+768];
$L__BB34_18:
	add.s32 	%r468, %r23, 224;
	setp.ge.s32 	%p10, %r468, %r22;
	mov.b32 	%r2158, 2147483647;
	@%p10 bra 	$L__BB34_20;
	ld.global.u32 	%r2158, [%rd5+896];
$L__BB34_20:
	add.s32 	%r470, %r23, 256;
	setp.ge.s32 	%p11, %r470, %r22;
	mov.b32 	%r2157, 2147483647;
	@%p11 bra 	$L__BB34_22;
	ld.global.u32 	%r2157, [%rd5+1024];
$L__BB34_22:
	add.s32 	%r472, %r23, 288;
	setp.ge.s32 	%p12, %r472, %r22;
	mov.b32 	%r2156, 2147483647;
	@%p12 bra 	$L__BB34_24;
	ld.global.u32 	%r2156, [%rd5+1152];
$L__BB34_24:
	add.s32 	%r474, %r23, 320;
	setp.ge.s32 	%p13, %r474, %r22;
	mov.b32 	%r2155, 2147483647;
	@%p13 bra 	$L__BB34_26;
	ld.global.u32 	%r2155, [%rd5+1280];
$L__BB34_26:
	add.s32 	%r476, %r23, 352;
	setp.ge.s32 	%p14, %r476, %r22;
	mov.b32 	%r2154, 2147483647;
	@%p14 bra 	$L__BB34_28;
	ld.global.u32 	%r2154, [%rd5+1408];
$L__BB34_28:
	add.s32 	%r478, %r23, 384;
	setp.ge.s32 	%p15, %r478, %r22;
	mov.b32 	%r2153, 2147483647;
	@%p15 bra 	$L__BB34_30;
	ld.global.u32 	%r2153, [%rd5+1536];
$L__BB34_30:
	add.s32 	%r480, %r23, 416;
	setp.ge.s32 	%p16, %r480, %r22;
	mov.b32 	%r2152, 2147483647;
	@%p16 bra 	$L__BB34_32;
	ld.global.u32 	%r2152, [%rd5+1664];
$L__BB34_32:
	add.s32 	%r482, %r23, 448;
	setp.ge.s32 	%p17, %r482, %r22;
	mov.b32 	%r2151, 2147483647;
	@%p17 bra 	$L__BB34_34;
	ld.global.u32 	%r2151, [%rd5+1792];
$L__BB34_34:
	add.s32 	%r484, %r23, 480;
	setp.ge.s32 	%p18, %r484, %r22;
	mov.b32 	%r2150, 2147483647;
	@%p18 bra 	$L__BB34_36;
	ld.global.u32 	%r2150, [%rd5+1920];
$L__BB34_36:
	add.s32 	%r486, %r23, 512;
	setp.ge.s32 	%p19, %r486, %r22;
	mov.b32 	%r2149, 2147483647;
	@%p19 bra 	$L__BB34_38;
	ld.global.u32 	%r2149, [%rd5+2048];
$L__BB34_38:
	ld.param.u32 	%r2131, [_ZN3cub18CUB_300001_SM_10006detail10radix_sort29DeviceRadixSortOnesweepKernelINS1_5radix10policy_hubIiiyE10Policy1000ELNS0_9SortOrderE0EiiyiiNS1_21identity_decomposer_tEEEvPT5_SB_PT3_PKSC_PT1_PKSG_PT2_PKSK_T4_iiT6__param_10];
	mov.b32 	%r487, -1;
	shl.b32 	%r488, %r487, %r2131;
	not.b32 	%r74, %r488;
	shr.u32 	%r75, %r1, 5;
	shl.b32 	%r489, %r75, 10;
	mov.u32 	%r490, _ZZN3cub18CUB_300001_SM_10006detail10radix_sort29DeviceRadixSortOnesweepKernelINS1_5radix10policy_hubIiiyE10Policy1000ELNS0_9SortOrderE0EiiyiiNS1_21identity_decomposer_tEEEvPT5_SB_PT3_PKSC_PT1_PKSG_PT2_PKSK_T4_iiT6_E1s;
	add.s32 	%r76, %r490, %r489;
	setp.gt.s32 	%p20, %r443, 255;
	@%p20 bra 	$L__BB34_51;
	max.s32 	%r491, %r443, 224;
	sub.s32 	%r492, %r491, %r443;
	add.s32 	%r493, %r492, 31;
	shr.u32 	%r494, %r493, 5;
	add.s32 	%r77, %r494, 1;
	and.b32  	%r78, %r77, 15;
	setp.lt.u32 	%p21, %r493, 480;
	mov.u32 	%r2169, %r443;
	@%p21 bra 	$L__BB34_42;
	and.b32  	%r495, %r77, 268435440;
	neg.s32 	%r2167, %r495;
	shl.b32 	%r497, %r443, 2;
	add.s32 	%r498, %r489, %r497;
	add.s32 	%r500, %r498, %r490;
	add.s32 	%r2166, %r500, 1024;
	mov.u32 	%r2169, %r443;
$L__BB34_41:
	.pragma "nounroll";
	mov.b32 	%r501, 0;
	st.shared.u32 	[%r2166+-1024], %r501;
	st.shared.u32 	[%r2166+-896], %r501;
	st.shared.u32 	[%r2166+-768], %r501;
	st.shared.u32 	[%r2166+-640], %r501;
	st.shared.u32 	[%r2166+-512], %r501;
	st.shared.u32 	[%r2166+-384], %r501;
	st.shared.u32 	[%r2166+-256], %r501;
	st.shared.u32 	[%r2166+-128], %r501;
	st.shared.u32 	[%r2166], %r501;
	st.shared.u32 	[%r2166+128], %r501;
	st.shared.u32 	[%r2166+256], %r501;
	st.shared.u32 	[%r2166+384], %r501;
	st.shared.u32 	[%r2166+512], %r501;
	st.shared.u32 	[%r2166+640], %r501;
	st.shared.u32 	[%r2166+768], %r501;
	st.shared.u32 	[%r2166+896], %r501;
	add.s32 	%r2169, %r2169, 512;
	add.s32 	%r2167, %r2167, 16;
	add.s32 	%r2166, %r2166, 2048;
	setp.ne.s32 	%p22, %r2167, 0;
	@%p22 bra 	$L__BB34_41;
$L__BB34_42:
	setp.eq.s32 	%p23, %r78, 0;
	@%p23 bra 	$L__BB34_51;
	and.b32  	%r88, %r77, 7;
	setp.lt.u32 	%p24, %r78, 8;
	@%p24 bra 	$L__BB34_45;
	shl.b32 	%r502, %r2169, 2;
	add.s32 	%r503, %r76, %r502;
	mov.b32 	%r504, 0;
	st.shared.u32 	[%r503], %r504;
	st.shared.u32 	[%r503+128], %r504;
	st.shared.u32 	[%r503+256], %r504;
	st.shared.u32 	[%r503+384], %r504;
	st.shared.u32 	[%r503+512], %r504;
	st.shared.u32 	[%r503+640], %r504;
	st.shared.u32 	[%r503+768], %r504;
	st.shared.u32 	[%r503+896], %r504;
	add.s32 	%r2169, %r2169, 256;
$L__BB34_45:
	setp.eq.s32 	%p25, %r88, 0;
	@%p25 bra 	$L__BB34_51;
	and.b32  	%r91, %r77, 3;
	setp.lt.u32 	%p26, %r88, 4;
	@%p26 bra 	$L__BB34_48;
	shl.b32 	%r505, %r2169, 2;
	add.s32 	%r506, %r76, %r505;
	mov.b32 	%r507, 0;
	st.shared.u32 	[%r506], %r507;
	st.shared.u32 	[%r506+128], %r507;
	st.shared.u32 	[%r506+256], %r507;
	st.shared.u32 	[%r506+384], %r507;
	add.s32 	%r2169, %r2169, 128;
$L__BB34_48:
	setp.eq.s32 	%p27, %r91, 0;
	@%p27 bra 	$L__BB34_51;
	shl.b32 	%r509, %r2169, 2;
	add.s32 	%r510, %r489, %r509;
	add.s32 	%r2173, %r490, %r510;
	neg.s32 	%r2172, %r91;
$L__BB34_50:
	.pragma "nounroll";
	mov.b32 	%r512, 0;
	st.shared.u32 	[%r2173], %r512;
	add.s32 	%r2173, %r2173, 128;
	add.s32 	%r2172, %r2172, 1;
	setp.ne.s32 	%p28, %r2172, 0;
	@%p28 bra 	$L__BB34_50;
$L__BB34_51:
	ld.param.u32 	%r2094, [_ZN3cub18CUB_300001_SM_10006detail10radix_sort29DeviceRadixSortOnesweepKernelINS1_5radix10policy_hubIiiyE10Policy1000ELNS0_9SortOrderE0EiiyiiNS1_21identity_decomposer_tEEEvPT5_SB_PT3_PKSC_PT1_PKSG_PT2_PKSK_T4_iiT6__param_9];
	bar.warp.sync 	-1;
	xor.b32  	%r514, %r2165, -2147483648;
	shr.u32 	%r515, %r514, %r2094;
	and.b32  	%r100, %r515, %r74;
	shl.b32 	%r516, %r100, 2;
	add.s32 	%r517, %r76, %r516;
	atom.shared.add.u32 	%r518, [%r517], 1;
	xor.b32  	%r2227, %r2164, -2147483648;
	shr.u32 	%r520, %r2227, %r2094;
	and.b32  	%r521, %r520, %r74;
	shl.b32 	%r522, %r521, 2;
	add.s32 	%r523, %r76, %r522;
	atom.shared.add.u32 	%r524, [%r523], 1;
	xor.b32  	%r2226, %r2163, -2147483648;
	shr.u32 	%r526, %r2226, %r2094;
	and.b32  	%r527, %r526, %r74;
	shl.b32 	%r528, %r527, 2;
	add.s32 	%r529, %r76, %r528;
	atom.shared.add.u32 	%r530, [%r529], 1;
	xor.b32  	%r2225, %r2162, -2147483648;
	shr.u32 	%r532, %r2225, %r2094;
	and.b32  	%r533, %r532, %r74;
	shl.b32 	%r534, %r533, 2;
	add.s32 	%r535, %r76, %r534;
	atom.shared.add.u32 	%r536, [%r535], 1;
	xor.b32  	%r537, %r2161, -2147483648;
	shr.u32 	%r538, %r537, %r2094;
	and.b32  	%r539, %r538, %r74;
	shl.b32 	%r540, %r539, 2;
	add.s32 	%r541, %r76, %r540;
	atom.shared.add.u32 	%r542, [%r541], 1;
	xor.b32  	%r543, %r2160, -2147483648;
	shr.u32 	%r544, %r543, %r2094;
	and.b32  	%r545, %r544, %r74;
	shl.b32 	%r546, %r545, 2;
	add.s32 	%r547, %r76, %r546;
	atom.shared.add.u32 	%r548, [%r547], 1;
	xor.b32  	%r549, %r2159, -2147483648;
	shr.u32 	%r550, %r549, %r2094;
	and.b32  	%r551, %r550, %r74;
	shl.b32 	%r552, %r551, 2;
	add.s32 	%r553, %r76, %r552;
	atom.shared.add.u32 	%r554, [%r553], 1;
	xor.b32  	%r555, %r2158, -2147483648;
	shr.u32 	%r556, %r555, %r2094;
	and.b32  	%r557, %r556, %r74;
	shl.b32 	%r558, %r557, 2;
	add.s32 	%r559, %r76, %r558;
	atom.shared.add.u32 	%r560, [%r559], 1;
	xor.b32  	%r561, %r2157, -2147483648;
	shr.u32 	%r562, %r561, %r2094;
	and.b32  	%r563, %r562, %r74;
	shl.b32 	%r564, %r563, 2;
	add.s32 	%r565, %r76, %r564;
	atom.shared.add.u32 	%r566, [%r565], 1;
	xor.b32  	%r567, %r2156, -2147483648;
	shr.u32 	%r568, %r567, %r2094;
	and.b32  	%r569, %r568, %r74;
	shl.b32 	%r570, %r569, 2;
	add.s32 	%r571, %r76, %r570;
	atom.shared.add.u32 	%r572, [%r571], 1;
	xor.b32  	%r573, %r2155, -2147483648;
	shr.u32 	%r574, %r573, %r2094;
	and.b32  	%r575, %r574, %r74;
	shl.b32 	%r576, %r575, 2;
	add.s32 	%r577, %r76, %r576;
	atom.shared.add.u32 	%r578, [%r577], 1;
	xor.b32  	%r579, %r2154, -2147483648;
	shr.u32 	%r580, %r579, %r2094;
	and.b32  	%r581, %r580, %r74;
	shl.b32 	%r582, %r581, 2;
	add.s32 	%r583, %r76, %r582;
	atom.shared.add.u32 	%r584, [%r583], 1;
	xor.b32  	%r585, %r2153, -2147483648;
	shr.u32 	%r586, %r585, %r2094;
	and.b32  	%r587, %r586, %r74;
	shl.b32 	%r588, %r587, 2;
	add.s32 	%r589, %r76, %r588;
	atom.shared.add.u32 	%r590, [%r589], 1;
	xor.b32  	%r591, %r2152, -2147483648;
	shr.u32 	%r592, %r591, %r2094;
	and.b32  	%r593, %r592, %r74;
	shl.b32 	%r594, %r593, 2;
	add.s32 	%r595, %r76, %r594;
	atom.shared.add.u32 	%r596, [%r595], 1;
	xor.b32  	%r597, %r2151, -2147483648;
	shr.u32 	%r598, %r597, %r2094;
	and.b32  	%r599, %r598, %r74;
	shl.b32 	%r600, %r599, 2;
	add.s32 	%r601, %r76, %r600;
	atom.shared.add.u32 	%r602, [%r601], 1;
	xor.b32  	%r603, %r2150, -2147483648;
	shr.u32 	%r604, %r603, %r2094;
	and.b32  	%r605, %r604, %r74;
	shl.b32 	%r606, %r605, 2;
	add.s32 	%r607, %r76, %r606;
	atom.shared.add.u32 	%r608, [%r607], 1;
	xor.b32  	%r2212, %r2149, -2147483648;
	shr.u32 	%r610, %r2212, %r2094;
	and.b32  	%r611, %r610, %r74;
	shl.b32 	%r612, %r611, 2;
	add.s32 	%r613, %r76, %r612;
	atom.shared.add.u32 	%r614, [%r613], 1;
	bar.sync 	0;
	setp.gt.u32 	%p29, %r1, 255;
	shl.b32 	%r615, %r1, 2;
	add.s32 	%r101, %r490, %r615;
	mov.b32 	%r2174, 0;
	@%p29 bra 	$L__BB34_53;
	ld.shared.u32 	%r617, [%r101];
	mov.b32 	%r618, 0;
	st.shared.u32 	[%r101], %r618;
	ld.shared.u32 	%r619, [%r101+1024];
	st.shared.u32 	[%r101+1024], %r617;
	add.s32 	%r620, %r619, %r617;
	ld.shared.u32 	%r621, [%r101+2048];
	st.shared.u32 	[%r101+2048], %r620;
	add.s32 	%r622, %r621, %r620;
	ld.shared.u32 	%r623, [%r101+3072];
	st.shared.u32 	[%r101+3072], %r622;
	add.s32 	%r624, %r623, %r622;
	ld.shared.u32 	%r625, [%r101+4096];
	st.shared.u32 	[%r101+4096], %r624;
	add.s32 	%r626, %r625, %r624;
	ld.shared.u32 	%r627, [%r101+5120];
	st.shared.u32 	[%r101+5120], %r626;
	add.s32 	%r628, %r627, %r626;
	ld.shared.u32 	%r629, [%r101+6144];
	st.shared.u32 	[%r101+6144], %r628;
	add.s32 	%r630, %r629, %r628;
	ld.shared.u32 	%r631, [%r101+7168];
	st.shared.u32 	[%r101+7168], %r630;
	add.s32 	%r632, %r631, %r630;
	ld.shared.u32 	%r633, [%r101+8192];
	st.shared.u32 	[%r101+8192], %r632;
	add.s32 	%r634, %r633, %r632;
	ld.shared.u32 	%r635, [%r101+9216];
	st.shared.u32 	[%r101+9216], %r634;
	add.s32 	%r636, %r635, %r634;
	ld.shared.u32 	%r637, [%r101+10240];
	st.shared.u32 	[%r101+10240], %r636;
	add.s32 	%r638, %r637, %r636;
	ld.shared.u32 	%r639, [%r101+11264];
	st.shared.u32 	[%r101+11264], %r638;
	add.s32 	%r2174, %r639, %r638;
$L__BB34_53:
	setp.gt.u32 	%p30, %r1, 255;
	shl.b32 	%r640, %r3, 8;
	add.s32 	%r641, %r640, %r1;
	mul.wide.s32 	%rd59, %r641, 4;
	add.s64 	%rd6, %rd2, %rd59;
	@%p30 bra 	$L__BB34_55;
	or.b32  	%r642, %r2174, 1073741824;
	st.volatile.global.u32 	[%rd6], %r642;
$L__BB34_55:
	ld.param.u64 	%rd442, [_ZN3cub18CUB_300001_SM_10006detail10radix_sort29DeviceRadixSortOnesweepKernelINS1_5radix10policy_hubIiiyE10Policy1000ELNS0_9SortOrderE0EiiyiiNS1_21identity_decomposer_tEEEvPT5_SB_PT3_PKSC_PT1_PKSG_PT2_PKSK_T4_iiT6__param_7];
	xor.b32  	%r2223, %r2160, -2147483648;
	xor.b32  	%r2224, %r2161, -2147483648;
	xor.b32  	%r2222, %r2159, -2147483648;
	xor.b32  	%r2221, %r2158, -2147483648;
	xor.b32  	%r2228, %r2165, -2147483648;
	xor.b32  	%r2218, %r2155, -2147483648;
	xor.b32  	%r2220, %r2157, -2147483648;
	xor.b32  	%r2217, %r2154, -2147483648;
	xor.b32  	%r2219, %r2156, -2147483648;
	xor.b32  	%r2215, %r2152, -2147483648;
	xor.b32  	%r2216, %r2153, -2147483648;
	xor.b32  	%r2213, %r2150, -2147483648;
	xor.b32  	%r2214, %r2151, -2147483648;
	setp.lt.u32 	%p31, %r1, 256;
	setp.eq.s32 	%p32, %r2174, 6528;
	and.pred  	%p33, %p31, %p32;
	selp.u32 	%r643, 1, 0, %p33;
	{ 
	.reg .pred 	%p1; 
	.reg .pred 	%p2; 
	setp.ne.u32 	%p1, %r643, 0; 
	bar.red.or.pred 	%p2, 0, %p1; 
	selp.u32 	%r644, 1, 0, %p2; 
	}
	setp.eq.s32 	%p34, %r644, 0;
	and.b32  	%r645, %r1, 992;
	and.b32  	%r646, %r1, 31;
	mul.lo.s32 	%r647, %r645, 17;
	or.b32  	%r648, %r647, %r646;
	cvt.u64.u32 	%rd7, %r648;
	mul.lo.s32 	%r649, %r3, 6528;
	cvt.s64.s32 	%rd60, %r649;
	add.s64 	%rd61, %rd7, %rd60;
	cvta.to.global.u64 	%rd62, %rd442;
	shl.b64 	%rd63, %rd61, 2;
	add.s64 	%rd8, %rd62, %rd63;
	cvt.u64.u32 	%rd9, %r1;
	@%p34 bra 	$L__BB34_175;
	setp.gt.u32 	%p35, %r1, 255;
	shl.b32 	%r650, %r1, 3;
	mov.u32 	%r651, _ZZN3cub18CUB_300001_SM_10006detail10radix_sort29DeviceRadixSortOnesweepKernelINS1_5radix10policy_hubIiiyE10Policy1000ELNS0_9SortOrderE0EiiyiiNS1_21identity_decomposer_tEEEvPT5_SB_PT3_PKSC_PT1_PKSG_PT2_PKSK_T4_iiT6_E1s;
	add.s32 	%r652, %r651, %r650;
	add.s32 	%r121, %r652, 26112;
	@%p35 bra 	$L__BB34_64;
	ld.param.u64 	%rd436, [_ZN3cub18CUB_300001_SM_10006detail10radix_sort29DeviceRadixSortOnesweepKernelINS1_5radix10policy_hubIiiyE10Policy1000ELNS0_9SortOrderE0EiiyiiNS1_21identity_decomposer_tEEEvPT5_SB_PT3_PKSC_PT1_PKSG_PT2_PKSK_T4_iiT6__param_3];
	cvta.to.global.u64 	%rd64, %rd436;
	shl.b64 	%rd65, %rd9, 3;
	add.s64 	%rd66, %rd64, %rd65;
	ld.global.u64 	%rd67, [%rd66];
	setp.gt.u32 	%p36, %r1, %r100;
	selp.b64 	%rd68, 6528, 0, %p36;
	sub.s64 	%rd455, %rd67, %rd68;
	st.shared.u64 	[%r121], %rd455;
	setp.lt.s32 	%p37, %r3, 1;
	mov.u32 	%r2178, %r2174;
	@%p37 bra 	$L__BB34_63;
	mov.b32 	%r2176, -1;
	mov.u32 	%r2175, %r3;
	mov.u32 	%r2178, %r2174;
$L__BB34_59:
	ld.param.u64 	%rd429, [_ZN3cub18CUB_300001_SM_10006detail10radix_sort29DeviceRadixSortOnesweepKernelINS1_5radix10policy_hubIiiyE10Policy1000ELNS0_9SortOrderE0EiiyiiNS1_21identity_decomposer_tEEEvPT5_SB_PT3_PKSC_PT1_PKSG_PT2_PKSK_T4_iiT6__param_0];
	add.s32 	%r125, %r2175, -1;
	shl.b32 	%r654, %r125, 8;
	add.s32 	%r655, %r654, %r1;
	cvta.to.global.u64 	%rd69, %rd429;
	mul.wide.s32 	%rd70, %r655, 4;
	add.s64 	%rd11, %rd69, %rd70;
$L__BB34_60:
	membar.cta;
	ld.volatile.global.u32 	%r126, [%rd11];
	setp.eq.s32 	%p38, %r126, 0;
	@%p38 bra 	$L__BB34_60;
	and.b32  	%r656, %r126, 1073741823;
	add.s32 	%r2178, %r656, %r2178;
	setp.gt.s32 	%p39, %r126, -1;
	vote.sync.ballot.b32 	%r2176, %p39, %r2176;
	setp.gt.u32 	%p41, %r2175, 1;
	and.pred  	%p42, %p39, %p41;
	mov.u32 	%r2175, %r125;
	@%p42 bra 	$L__BB34_59;
	ld.shared.u64 	%rd455, [%r121];
$L__BB34_63:
	or.b32  	%r657, %r2178, -2147483648;
	st.volatile.global.u32 	[%rd6], %r657;
	sub.s32 	%r658, %r2178, %r2174;
	cvt.s64.s32 	%rd71, %r658;
	add.s64 	%rd72, %rd455, %rd71;
	st.shared.u64 	[%r121], %rd72;
$L__BB34_64:
	ld.param.u32 	%r2080, [_ZN3cub18CUB_300001_SM_10006detail10radix_sort29DeviceRadixSortOnesweepKernelINS1_5radix10policy_hubIiiyE10Policy1000ELNS0_9SortOrderE0EiiyiiNS1_21identity_decomposer_tEEEvPT5_SB_PT3_PKSC_PT1_PKSG_PT2_PKSK_T4_iiT6__param_8];
	ld.param.u64 	%rd432, [_ZN3cub18CUB_300001_SM_10006detail10radix_sort29DeviceRadixSortOnesweepKernelINS1_5radix10policy_hubIiiyE10Policy1000ELNS0_9SortOrderE0EiiyiiNS1_21identity_decomposer_tEEEvPT5_SB_PT3_PKSC_PT1_PKSG_PT2_PKSK_T4_iiT6__param_2];
	setp.gt.u32 	%p43, %r1, 255;
	setp.lt.s32 	%p44, %r4, %r2080;
	setp.eq.s64 	%p45, %rd432, 0;
	or.pred  	%p46, %p45, %p44;
	or.pred  	%p47, %p43, %p46;
	@%p47 bra 	$L__BB34_66;
	ld.param.u64 	%rd433, [_ZN3cub18CUB_300001_SM_10006detail10radix_sort29DeviceRadixSortOnesweepKernelINS1_5radix10policy_hubIiiyE10Policy1000ELNS0_9SortOrderE0EiiyiiNS1_21identity_decomposer_tEEEvPT5_SB_PT3_PKSC_PT1_PKSG_PT2_PKSK_T4_iiT6__param_2];
	ld.shared.u64 	%rd73, [%r121];
	setp.gt.u32 	%p48, %r1, %r100;
	selp.b64 	%rd74, 6528, 0, %p48;
	cvt.s64.s32 	%rd75, %r2174;
	add.s64 	%rd76, %rd74, %rd75;
	add.s64 	%rd77, %rd76, %rd73;
	cvta.to.global.u64 	%rd78, %rd433;
	shl.b64 	%rd79, %rd9, 3;
	add.s64 	%rd80, %rd78, %rd79;
	st.global.u64 	[%rd80], %rd77;
$L__BB34_66:
	ld.param.u32 	%r2081, [_ZN3cub18CUB_300001_SM_10006detail10radix_sort29DeviceRadixSortOnesweepKernelINS1_5radix10policy_hubIiiyE10Policy1000ELNS0_9SortOrderE0EiiyiiNS1_21identity_decomposer_tEEEvPT5_SB_PT3_PKSC_PT1_PKSG_PT2_PKSK_T4_iiT6__param_8];
	setp.gt.s32 	%p49, %r4, %r2081;
	bar.sync 	0;
	shl.b32 	%r659, %r100, 3;
	add.s32 	%r661, %r651, %r659;
	ld.shared.u64 	%rd14, [%r661+26112];
	@%p49 bra 	$L__BB34_68;
	add.s64 	%rd81, %rd14, %rd7;
	shl.b64 	%rd82, %rd81, 2;
	add.s64 	%rd83, %rd1, %rd82;
	st.global.u32 	[%rd83], %r2165;
	st.global.u32 	[%rd83+128], %r2164;
	st.global.u32 	[%rd83+256], %r2163;
	st.global.u32 	[%rd83+384], %r2162;
	st.global.u32 	[%rd83+512], %r2161;
	st.global.u32 	[%rd83+640], %r2160;
	st.global.u32 	[%rd83+768], %r2159;
	st.global.u32 	[%rd83+896], %r2158;
	st.global.u32 	[%rd83+1024], %r2157;
	st.global.u32 	[%rd83+1152], %r2156;
	st.global.u32 	[%rd83+1280], %r2155;
	st.global.u32 	[%rd83+1408], %r2154;
	st.global.u32 	[%rd83+1536], %r2153;
	st.global.u32 	[%rd83+1664], %r2152;
	st.global.u32 	[%rd83+1792], %r2151;
	st.global.u32 	[%rd83+1920], %r2150;
	st.global.u32 	[%rd83+2048], %r2149;
	bra.uni 	$L__BB34_102;
$L__BB34_68:
	ld.param.u32 	%r2082, [_ZN3cub18CUB_300001_SM_10006detail10radix_sort29DeviceRadixSortOnesweepKernelINS1_5radix10policy_hubIiiyE10Policy1000ELNS0_9SortOrderE0EiiyiiNS1_21identity_decomposer_tEEEvPT5_SB_PT3_PKSC_PT1_PKSG_PT2_PKSK_T4_iiT6__param_8];
	cvt.u32.u64 	%r662, %rd7;
	mad.lo.s32 	%r130, %r3, -6528, %r2082;
	setp.ge.s32 	%p50, %r662, %r130;
	add.s64 	%rd84, %rd14, %rd7;
	shl.b64 	%rd85, %rd84, 2;
	add.s64 	%rd15, %rd1, %rd85;
	@%p50 bra 	$L__BB34_70;
	st.global.u32 	[%rd15], %r2165;
$L__BB34_70:
	add.s32 	%r664, %r662, 32;
	setp.ge.s32 	%p51, %r664, %r130;
	@%p51 bra 	$L__BB34_72;
	st.global.u32 	[%rd15+128], %r2164;
$L__BB34_72:
	add.s32 	%r666, %r662, 64;
	setp.ge.s32 	%p52, %r666, %r130;
	@%p52 bra 	$L__BB34_74;
	st.global.u32 	[%rd15+256], %r2163;
$L__BB34_74:
	add.s32 	%r668, %r662, 96;
	setp.ge.s32 	%p53, %r668, %r130;
	@%p53 bra 	$L__BB34_76;
	st.global.u32 	[%rd15+384], %r2162;
$L__BB34_76:
	add.s32 	%r670, %r662, 128;
	setp.ge.s32 	%p54, %r670, %r130;
	@%p54 bra 	$L__BB34_78;
	st.global.u32 	[%rd15+512], %r2161;
$L__BB34_78:
	add.s32 	%r672, %r662, 160;
	setp.ge.s32 	%p55, %r672, %r130;
	@%p55 bra 	$L__BB34_80;
	st.global.u32 	[%rd15+640], %r2160;
$L__BB34_80:
	add.s32 	%r674, %r662, 192;
	setp.ge.s32 	%p56, %r674, %r130;
	@%p56 bra 	$L__BB34_82;
	st.global.u32 	[%rd15+768], %r2159;
$L__BB34_82:
	add.s32 	%r676, %r662, 224;
	setp.ge.s32 	%p57, %r676, %r130;
	@%p57 bra 	$L__BB34_84;
	st.global.u32 	[%rd15+896], %r2158;
$L__BB34_84:
	add.s32 	%r678, %r662, 256;
	setp.ge.s32 	%p58, %r678, %r130;
	@%p58 bra 	$L__BB34_86;
	st.global.u32 	[%rd15+1024], %r2157;
$L__BB34_86:
	add.s32 	%r680, %r662, 288;
	setp.ge.s32 	%p59, %r680, %r130;
	@%p59 bra 	$L__BB34_88;
	st.global.u32 	[%rd15+1152], %r2156;
$L__BB34_88:
	add.s32 	%r682, %r662, 320;
	setp.ge.s32 	%p60, %r682, %r130;
	@%p60 bra 	$L__BB34_90;
	st.global.u32 	[%rd15+1280], %r2155;
$L__BB34_90:
	add.s32 	%r684, %r662, 352;
	setp.ge.s32 	%p61, %r684, %r130;
	@%p61 bra 	$L__BB34_92;
	st.global.u32 	[%rd15+1408], %r2154;
$L__BB34_92:
	add.s32 	%r686, %r662, 384;
	setp.ge.s32 	%p62, %r686, %r130;
	@%p62 bra 	$L__BB34_94;
	st.global.u32 	[%rd15+1536], %r2153;
$L__BB34_94:
	add.s32 	%r688, %r662, 416;
	setp.ge.s32 	%p63, %r688, %r130;
	@%p63 bra 	$L__BB34_96;
	st.global.u32 	[%rd15+1664], %r2152;
$L__BB34_96:
	add.s32 	%r690, %r662, 448;
	setp.ge.s32 	%p64, %r690, %r130;
	@%p64 bra 	$L__BB34_98;
	st.global.u32 	[%rd15+1792], %r2151;
$L__BB34_98:
	add.s32 	%r692, %r662, 480;
	setp.ge.s32 	%p65, %r692, %r130;
	@%p65 bra 	$L__BB34_100;
	st.global.u32 	[%rd15+1920], %r2150;
$L__BB34_100:
	add.s32 	%r694, %r662, 512;
	setp.ge.s32 	%p66, %r694, %r130;
	@%p66 bra 	$L__BB34_102;
	st.global.u32 	[%rd15+2048], %r2149;
$L__BB34_102:
	ld.param.u32 	%r2083, [_ZN3cub18CUB_300001_SM_10006detail10radix_sort29DeviceRadixSortOnesweepKernelINS1_5radix10policy_hubIiiyE10Policy1000ELNS0_9SortOrderE0EiiyiiNS1_21identity_decomposer_tEEEvPT5_SB_PT3_PKSC_PT1_PKSG_PT2_PKSK_T4_iiT6__param_8];
	setp.gt.s32 	%p67, %r4, %r2083;
	@%p67 bra 	$L__BB34_104;
	ld.global.u32 	%r2211, [%rd8];
	ld.global.u32 	%r2210, [%rd8+128];
	ld.global.u32 	%r2209, [%rd8+256];
	ld.global.u32 	%r2208, [%rd8+384];
	ld.global.u32 	%r2207, [%rd8+512];
	ld.global.u32 	%r2206, [%rd8+640];
	ld.global.u32 	%r2205, [%rd8+768];
	ld.global.u32 	%r2204, [%rd8+896];
	ld.global.u32 	%r2203, [%rd8+1024];
	ld.global.u32 	%r2202, [%rd8+1152];
	ld.global.u32 	%r2201, [%rd8+1280];
	ld.global.u32 	%r2200, [%rd8+1408];
	ld.global.u32 	%r2199, [%rd8+1536];
	ld.global.u32 	%r2198, [%rd8+1664];
	ld.global.u32 	%r2197, [%rd8+1792];
	ld.global.u32 	%r2196, [%rd8+1920];
	ld.global.u32 	%r2195, [%rd8+2048];
	bra.uni 	$L__BB34_138;
$L__BB34_104:
	ld.param.u32 	%r2084, [_ZN3cub18CUB_300001_SM_10006detail10radix_sort29DeviceRadixSortOnesweepKernelINS1_5radix10policy_hubIiiyE10Policy1000ELNS0_9SortOrderE0EiiyiiNS1_21identity_decomposer_tEEEvPT5_SB_PT3_PKSC_PT1_PKSG_PT2_PKSK_T4_iiT6__param_8];
	cvt.u32.u64 	%r696, %rd7;
	sub.s32 	%r148, %r2084, %r649;
	setp.ge.s32 	%p68, %r696, %r148;
	@%p68 bra 	$L__BB34_106;
	ld.global.u32 	%r2211, [%rd8];
$L__BB34_106:
	add.s32 	%r700, %r696, 32;
	setp.ge.s32 	%p69, %r700, %r148;
	@%p69 bra 	$L__BB34_108;
	ld.global.u32 	%r2210, [%rd8+128];
$L__BB34_108:
	add.s32 	%r703, %r696, 64;
	setp.ge.s32 	%p70, %r703, %r148;
	@%p70 bra 	$L__BB34_110;
	ld.global.u32 	%r2209, [%rd8+256];
$L__BB34_110:
	add.s32 	%r706, %r696, 96;
	setp.ge.s32 	%p71, %r706, %r148;
	@%p71 bra 	$L__BB34_112;
	ld.global.u32 	%r2208, [%rd8+384];
$L__BB34_112:
	add.s32 	%r709, %r696, 128;
	setp.ge.s32 	%p72, %r709, %r148;
	@%p72 bra 	$L__BB34_114;
	ld.global.u32 	%r2207, [%rd8+512];
$L__BB34_114:
	add.s32 	%r712, %r696, 160;
	setp.ge.s32 	%p73, %r712, %r148;
	@%p73 bra 	$L__BB34_116;
	ld.global.u32 	%r2206, [%rd8+640];
$L__BB34_116:
	add.s32 	%r715, %r696, 192;
	setp.ge.s32 	%p74, %r715, %r148;
	@%p74 bra 	$L__BB34_118;
	ld.global.u32 	%r2205, [%rd8+768];
$L__BB34_118:
	add.s32 	%r718, %r696, 224;
	setp.ge.s32 	%p75, %r718, %r148;
	@%p75 bra 	$L__BB34_120;
	ld.global.u32 	%r2204, [%rd8+896];
$L__BB34_120:
	add.s32 	%r721, %r696, 256;
	setp.ge.s32 	%p76, %r721, %r148;
	@%p76 bra 	$L__BB34_122;
	ld.global.u32 	%r2203, [%rd8+1024];
$L__BB34_122:
	add.s32 	%r724, %r696, 288;
	setp.ge.s32 	%p77, %r724, %r148;
	@%p77 bra 	$L__BB34_124;
	ld.global.u32 	%r2202, [%rd8+1152];
$L__BB34_124:
	add.s32 	%r727, %r696, 320;
	setp.ge.s32 	%p78, %r727, %r148;
	@%p78 bra 	$L__BB34_126;
	ld.global.u32 	%r2201, [%rd8+1280];
$L__BB34_126:
	add.s32 	%r730, %r696, 352;
	setp.ge.s32 	%p79, %r730, %r148;
	@%p79 bra 	$L__BB34_128;
	ld.global.u32 	%r2200, [%rd8+1408];
$L__BB34_128:
	add.s32 	%r733, %r696, 384;
	setp.ge.s32 	%p80, %r733, %r148;
	@%p80 bra 	$L__BB34_130;
	ld.global.u32 	%r2199, [%rd8+1536];
$L__BB34_130:
	add.s32 	%r736, %r696, 416;
	setp.ge.s32 	%p81, %r736, %r148;
	@%p81 bra 	$L__BB34_132;
	ld.global.u32 	%r2198, [%rd8+1664];
$L__BB34_132:
	add.s32 	%r739, %r696, 448;
	setp.ge.s32 	%p82, %r739, %r148;
	@%p82 bra 	$L__BB34_134;
	ld.global.u32 	%r2197, [%rd8+1792];
$L__BB34_134:
	add.s32 	%r742, %r696, 480;
	setp.ge.s32 	%p83, %r742, %r148;
	@%p83 bra 	$L__BB34_136;
	ld.global.u32 	%r2196, [%rd8+1920];
$L__BB34_136:
	add.s32 	%r745, %r696, 512;
	setp.ge.s32 	%p84, %r745, %r148;
	@%p84 bra 	$L__BB34_138;
	ld.global.u32 	%r2195, [%rd8+2048];
$L__BB34_138:
	ld.param.u32 	%r2085, [_ZN3cub18CUB_300001_SM_10006detail10radix_sort29DeviceRadixSortOnesweepKernelINS1_5radix10policy_hubIiiyE10Policy1000ELNS0_9SortOrderE0EiiyiiNS1_21identity_decomposer_tEEEvPT5_SB_PT3_PKSC_PT1_PKSG_PT2_PKSK_T4_iiT6__param_8];
	mad.lo.s32 	%r746, %r3, 6528, 6528;
	setp.gt.s32 	%p85, %r746, %r2085;
	@%p85 bra 	$L__BB34_140;
	ld.param.u64 	%rd439, [_ZN3cub18CUB_300001_SM_10006detail10radix_sort29DeviceRadixSortOnesweepKernelINS1_5radix10policy_hubIiiyE10Policy1000ELNS0_9SortOrderE0EiiyiiNS1_21identity_decomposer_tEEEvPT5_SB_PT3_PKSC_PT1_PKSG_PT2_PKSK_T4_iiT6__param_6];
	add.s64 	%rd86, %rd14, %rd7;
	cvta.to.global.u64 	%rd87, %rd439;
	shl.b64 	%rd88, %rd86, 2;
	add.s64 	%rd89, %rd87, %rd88;
	st.global.u32 	[%rd89], %r2211;
	st.global.u32 	[%rd89+128], %r2210;
	st.global.u32 	[%rd89+256], %r2209;
	st.global.u32 	[%rd89+384], %r2208;
	st.global.u32 	[%rd89+512], %r2207;
	st.global.u32 	[%rd89+640], %r2206;
	st.global.u32 	[%rd89+768], %r2205;
	st.global.u32 	[%rd89+896], %r2204;
	st.global.u32 	[%rd89+1024], %r2203;
	st.global.u32 	[%rd89+1152], %r2202;
	st.global.u32 	[%rd89+1280], %r2201;
	st.global.u32 	[%rd89+1408], %r2200;
	st.global.u32 	[%rd89+1536], %r2199;
	st.global.u32 	[%rd89+1664], %r2198;
	st.global.u32 	[%rd89+1792], %r2197;
	st.global.u32 	[%rd89+1920], %r2196;
	st.global.u32 	[%rd89+2048], %r2195;
	bra.uni 	$L__BB34_174;
$L__BB34_140:
	ld.param.u32 	%r2086, [_ZN3cub18CUB_300001_SM_10006detail10radix_sort29DeviceRadixSortOnesweepKernelINS1_5radix10policy_hubIiiyE10Policy1000ELNS0_9SortOrderE0EiiyiiNS1_21identity_decomposer_tEEEvPT5_SB_PT3_PKSC_PT1_PKSG_PT2_PKSK_T4_iiT6__param_8];
	ld.param.u64 	%rd440, [_ZN3cub18CUB_300001_SM_10006detail10radix_sort29DeviceRadixSortOnesweepKernelINS1_5radix10policy_hubIiiyE10Policy1000ELNS0_9SortOrderE0EiiyiiNS1_21identity_decomposer_tEEEvPT5_SB_PT3_PKSC_PT1_PKSG_PT2_PKSK_T4_iiT6__param_6];
	cvt.u32.u64 	%r747, %rd7;
	mad.lo.s32 	%r199, %r3, -6528, %r2086;
	setp.ge.s32 	%p86, %r747, %r199;
	add.s64 	%rd90, %rd14, %rd7;
	cvta.to.global.u64 	%rd91, %rd440;
	shl.b64 	%rd92, %rd90, 2;
	add.s64 	%rd16, %rd91, %rd92;
	@%p86 bra 	$L__BB34_142;
	st.global.u32 	[%rd16], %r2211;
$L__BB34_142:
	add.s32 	%r749, %r747, 32;
	setp.ge.s32 	%p87, %r749, %r199;
	@%p87 bra 	$L__BB34_144;
	st.global.u32 	[%rd16+128], %r2210;
$L__BB34_144:
	add.s32 	%r751, %r747, 64;
	setp.ge.s32 	%p88, %r751, %r199;
	@%p88 bra 	$L__BB34_146;
	st.global.u32 	[%rd16+256], %r2209;
$L__BB34_146:
	add.s32 	%r753, %r747, 96;
	setp.ge.s32 	%p89, %r753, %r199;
	@%p89 bra 	$L__BB34_148;
	st.global.u32 	[%rd16+384], %r2208;
$L__BB34_148:
	add.s32 	%r755, %r747, 128;
	setp.ge.s32 	%p90, %r755, %r199;
	@%p90 bra 	$L__BB34_150;
	st.global.u32 	[%rd16+512], %r2207;
$L__BB34_150:
	add.s32 	%r757, %r747, 160;
	setp.ge.s32 	%p91, %r757, %r199;
	@%p91 bra 	$L__BB34_152;
	st.global.u32 	[%rd16+640], %r2206;
$L__BB34_152:
	add.s32 	%r759, %r747, 192;
	setp.ge.s32 	%p92, %r759, %r199;
	@%p92 bra 	$L__BB34_154;
	st.global.u32 	[%rd16+768], %r2205;
$L__BB34_154:
	add.s32 	%r761, %r747, 224;
	setp.ge.s32 	%p93, %r761, %r199;
	@%p93 bra 	$L__BB34_156;
	st.global.u32 	[%rd16+896], %r2204;
$L__BB34_156:
	add.s32 	%r763, %r747, 256;
	setp.ge.s32 	%p94, %r763, %r199;
	@%p94 bra 	$L__BB34_158;
	st.global.u32 	[%rd16+1024], %r2203;
$L__BB34_158:
	add.s32 	%r765, %r747, 288;
	setp.ge.s32 	%p95, %r765, %r199;
	@%p95 bra 	$L__BB34_160;
	st.global.u32 	[%rd16+1152], %r2202;
$L__BB34_160:
	add.s32 	%r767, %r747, 320;
	setp.ge.s32 	%p96, %r767, %r199;
	@%p96 bra 	$L__BB34_162;
	st.global.u32 	[%rd16+1280], %r2201;
$L__BB34_162:
	add.s32 	%r769, %r747, 352;
	setp.ge.s32 	%p97, %r769, %r199;
	@%p97 bra 	$L__BB34_164;
	st.global.u32 	[%rd16+1408], %r2200;
$L__BB34_164:
	add.s32 	%r771, %r747, 384;
	setp.ge.s32 	%p98, %r771, %r199;
	@%p98 bra 	$L__BB34_166;
	st.global.u32 	[%rd16+1536], %r2199;
$L__BB34_166:
	add.s32 	%r773, %r747, 416;
	setp.ge.s32 	%p99, %r773, %r199;
	@%p99 bra 	$L__BB34_168;
	st.global.u32 	[%rd16+1664], %r2198;
$L__BB34_168:
	add.s32 	%r775, %r747, 448;
	setp.ge.s32 	%p100, %r775, %r199;
	@%p100 bra 	$L__BB34_170;
	st.global.u32 	[%rd16+1792], %r2197;
$L__BB34_170:
	add.s32 	%r777, %r747, 480;
	setp.ge.s32 	%p101, %r777, %r199;
	@%p101 bra 	$L__BB34_172;
	st.global.u32 	[%rd16+1920], %r2196;
$L__BB34_172:
	add.s32 	%r779, %r747, 512;
	setp.ge.s32 	%p102, %r779, %r199;
	@%p102 bra 	$L__BB34_174;
	st.global.u32 	[%rd16+2048], %r2195;
$L__BB34_174:
	// begin inline asm
	exit;
	// end inline asm
	mov.u32 	%r2212, %r2149;
	mov.u32 	%r2213, %r2150;
	mov.u32 	%r2214, %r2151;
	mov.u32 	%r2215, %r2152;
	mov.u32 	%r2216, %r2153;
	mov.u32 	%r2217, %r2154;
	mov.u32 	%r2218, %r2155;
	mov.u32 	%r2219, %r2156;
	mov.u32 	%r2220, %r2157;
	mov.u32 	%r2221, %r2158;
	mov.u32 	%r2222, %r2159;
	mov.u32 	%r2223, %r2160;
	mov.u32 	%r2224, %r2161;
	mov.u32 	%r2225, %r2162;
	mov.u32 	%r2226, %r2163;
	mov.u32 	%r2227, %r2164;
	mov.u32 	%r2228, %r2165;
$L__BB34_175:
	mul.hi.u32 	%r780, %r1, 357913942;
	add.s32 	%r781, %r780, %r1;
	shl.b32 	%r782, %r781, 2;
	mov.u32 	%r783, _ZZN3cub18CUB_300001_SM_10006detail10radix_sort29DeviceRadixSortOnesweepKernelINS1_5radix10policy_hubIiiyE10Policy1000ELNS0_9SortOrderE0EiiyiiNS1_21identity_decomposer_tEEEvPT5_SB_PT3_PKSC_PT1_PKSG_PT2_PKSK_T4_iiT6_E1s;
	add.s32 	%r784, %r783, %r782;
	add.s32 	%r217, %r784, 13328;
	st.shared.u32 	[%r784+13328], %r2174;
	bar.sync 	0;
	setp.gt.u32 	%p103, %r1, 31;
	@%p103 bra 	$L__BB34_177;
	mad.lo.s32 	%r816, %r1, 52, %r783;
	ld.shared.u32 	%r817, [%r816+13328];
	ld.shared.u32 	%r818, [%r816+13332];
	ld.shared.u32 	%r819, [%r816+13336];
	ld.shared.u32 	%r820, [%r816+13340];
	ld.shared.u32 	%r821, [%r816+13344];
	ld.shared.u32 	%r822, [%r816+13348];
	ld.shared.u32 	%r823, [%r816+13352];
	ld.shared.u32 	%r824, [%r816+13356];
	ld.shared.u32 	%r825, [%r816+13360];
	ld.shared.u32 	%r826, [%r816+13364];
	ld.shared.u32 	%r827, [%r816+13368];
	ld.shared.u32 	%r828, [%r816+13372];
	add.s32 	%r829, %r818, %r817;
	add.s32 	%r830, %r829, %r819;
	add.s32 	%r831, %r830, %r820;
	add.s32 	%r832, %r831, %r821;
	add.s32 	%r833, %r832, %r822;
	add.s32 	%r834, %r833, %r823;
	add.s32 	%r835, %r834, %r824;
	add.s32 	%r836, %r835, %r825;
	add.s32 	%r837, %r836, %r826;
	add.s32 	%r838, %r837, %r827;
	add.s32 	%r789, %r838, %r828;
	mov.b32 	%r787, 1;
	mov.b32 	%r812, 0;
	mov.b32 	%r814, -1;
	// begin inline asm
	{  .reg .s32 r0;  .reg .pred p;  shfl.sync.up.b32 r0|p, %r789, %r787, %r812, %r814;  @p add.s32 r0, r0, %r789;  mov.s32 %r785, r0;}
	// end inline asm
	mov.b32 	%r793, 2;
	// begin inline asm
	{  .reg .s32 r0;  .reg .pred p;  shfl.sync.up.b32 r0|p, %r785, %r793, %r812, %r814;  @p add.s32 r0, r0, %r785;  mov.s32 %r791, r0;}
	// end inline asm
	mov.b32 	%r799, 4;
	// begin inline asm
	{  .reg .s32 r0;  .reg .pred p;  shfl.sync.up.b32 r0|p, %r791, %r799, %r812, %r814;  @p add.s32 r0, r0, %r791;  mov.s32 %r797, r0;}
	// end inline asm
	mov.b32 	%r805, 8;
	// begin inline asm
	{  .reg .s32 r0;  .reg .pred p;  shfl.sync.up.b32 r0|p, %r797, %r805, %r812, %r814;  @p add.s32 r0, r0, %r797;  mov.s32 %r803, r0;}
	// end inline asm
	mov.b32 	%r811, 16;
	// begin inline asm
	{  .reg .s32 r0;  .reg .pred p;  shfl.sync.up.b32 r0|p, %r803, %r811, %r812, %r814;  @p add.s32 r0, r0, %r803;  mov.s32 %r809, r0;}
	// end inline asm
	sub.s32 	%r839, %r809, %r789;
	add.s32 	%r840, %r817, %r839;
	add.s32 	%r841, %r818, %r840;
	add.s32 	%r842, %r819, %r841;
	add.s32 	%r843, %r820, %r842;
	add.s32 	%r844, %r821, %r843;
	add.s32 	%r845, %r822, %r844;
	add.s32 	%r846, %r823, %r845;
	add.s32 	%r847, %r824, %r846;
	add.s32 	%r848, %r825, %r847;
	add.s32 	%r849, %r826, %r848;
	add.s32 	%r850, %r827, %r849;
	st.shared.u32 	[%r816+13328], %r839;
	st.shared.u32 	[%r816+13332], %r840;
	st.shared.u32 	[%r816+13336], %r841;
	st.shared.u32 	[%r816+13340], %r842;
	st.shared.u32 	[%r816+13344], %r843;
	st.shared.u32 	[%r816+13348], %r844;
	st.shared.u32 	[%r816+13352], %r845;
	st.shared.u32 	[%r816+13356], %r846;
	st.shared.u32 	[%r816+13360], %r847;
	st.shared.u32 	[%r816+13364], %r848;
	st.shared.u32 	[%r816+13368], %r849;
	st.shared.u32 	[%r816+13372], %r850;
$L__BB34_177:
	setp.gt.u32 	%p104, %r1, 255;
	bar.sync 	0;
	ld.shared.u32 	%r218, [%r217];
	@%p104 bra 	$L__BB34_179;
	shl.b32 	%r851, %r1, 2;
	add.s32 	%r853, %r783, %r851;
	ld.shared.u32 	%r854, [%r853];
	add.s32 	%r855, %r854, %r218;
	st.shared.u32 	[%r853], %r855;
	ld.shared.u32 	%r856, [%r853+1024];
	add.s32 	%r857, %r856, %r218;
	st.shared.u32 	[%r853+1024], %r857;
	ld.shared.u32 	%r858, [%r853+2048];
	add.s32 	%r859, %r858, %r218;
	st.shared.u32 	[%r853+2048], %r859;
	ld.shared.u32 	%r860, [%r853+3072];
	add.s32 	%r861, %r860, %r218;
	st.shared.u32 	[%r853+3072], %r861;
	ld.shared.u32 	%r862, [%r853+4096];
	add.s32 	%r863, %r862, %r218;
	st.shared.u32 	[%r853+4096], %r863;
	ld.shared.u32 	%r864, [%r853+5120];
	add.s32 	%r865, %r864, %r218;
	st.shared.u32 	[%r853+5120], %r865;
	ld.shared.u32 	%r866, [%r853+6144];
	add.s32 	%r867, %r866, %r218;
	st.shared.u32 	[%r853+6144], %r867;
	ld.shared.u32 	%r868, [%r853+7168];
	add.s32 	%r869, %r868, %r218;
	st.shared.u32 	[%r853+7168], %r869;
	ld.shared.u32 	%r870, [%r853+8192];
	add.s32 	%r871, %r870, %r218;
	st.shared.u32 	[%r853+8192], %r871;
	ld.shared.u32 	%r872, [%r853+9216];
	add.s32 	%r873, %r872, %r218;
	st.shared.u32 	[%r853+9216], %r873;
	ld.shared.u32 	%r874, [%r853+10240];
	add.s32 	%r875, %r874, %r218;
	st.shared.u32 	[%r853+10240], %r875;
	ld.shared.u32 	%r876, [%r853+11264];
	add.s32 	%r877, %r876, %r218;
	st.shared.u32 	[%r853+11264], %r877;
$L__BB34_179:
	ld.param.u32 	%r2132, [_ZN3cub18CUB_300001_SM_10006detail10radix_sort29DeviceRadixSortOnesweepKernelINS1_5radix10policy_hubIiiyE10Policy1000ELNS0_9SortOrderE0EiiyiiNS1_21identity_decomposer_tEEEvPT5_SB_PT3_PKSC_PT1_PKSG_PT2_PKSK_T4_iiT6__param_10];
	ld.param.u32 	%r2095, [_ZN3cub18CUB_300001_SM_10006detail10radix_sort29DeviceRadixSortOnesweepKernelINS1_5radix10policy_hubIiiyE10Policy1000ELNS0_9SortOrderE0EiiyiiNS1_21identity_decomposer_tEEEvPT5_SB_PT3_PKSC_PT1_PKSG_PT2_PKSK_T4_iiT6__param_9];
	shl.b32 	%r904, %r1, 5;
	and.b32  	%r905, %r904, 31744;
	add.s32 	%r219, %r783, %r905;
	bar.sync 	0;
	// begin inline asm
	mov.u32 %r878, %lanemask_le;
	// end inline asm
	shr.u32 	%r907, %r2228, %r2095;
	mov.b32 	%r908, -1;
	shl.b32 	%r909, %r908, %r2132;
	not.b32 	%r221, %r909;
	and.b32  	%r901, %r907, %r221;
	mov.b32 	%r881, 1;
	// begin inline asm
	{
    .reg .pred p;
    and.b32 %r879, %r901, %r881;    setp.ne.u32 p, %r879, 0;
    vote.ballot.sync.b32 %r879, p, 0xffffffff;
    @!p not.b32 %r879, %r879;
}

	// end inline asm
	mov.b32 	%r884, 2;
	// begin inline asm
	{
    .reg .pred p;
    and.b32 %r882, %r901, %r884;    setp.ne.u32 p, %r882, 0;
    vote.ballot.sync.b32 %r882, p, 0xffffffff;
    @!p not.b32 %r882, %r882;
}

	// end inline asm
	and.b32  	%r910, %r882, %r879;
	mov.b32 	%r887, 4;
	// begin inline asm
	{
    .reg .pred p;
    and.b32 %r885, %r901, %r887;    setp.ne.u32 p, %r885, 0;
    vote.ballot.sync.b32 %r885, p, 0xffffffff;
    @!p not.b32 %r885, %r885;
}

	// end inline asm
	and.b32  	%r911, %r885, %r910;
	mov.b32 	%r890, 8;
	// begin inline asm
	{
    .reg .pred p;
    and.b32 %r888, %r901, %r890;    setp.ne.u32 p, %r888, 0;
    vote.ballot.sync.b32 %r888, p, 0xffffffff;
    @!p not.b32 %r888, %r888;
}

	// end inline asm
	and.b32  	%r912, %r888, %r911;
	mov.b32 	%r893, 16;
	// begin inline asm
	{
    .reg .pred p;
    and.b32 %r891, %r901, %r893;    setp.ne.u32 p, %r891, 0;
    vote.ballot.sync.b32 %r891, p, 0xffffffff;
    @!p not.b32 %r891, %r891;
}

	// end inline asm
	and.b32  	%r913, %r891, %r912;
	mov.b32 	%r896, 32;
	// begin inline asm
	{
    .reg .pred p;
    and.b32 %r894, %r901, %r896;    setp.ne.u32 p, %r894, 0;
    vote.ballot.sync.b32 %r894, p, 0xffffffff;
    @!p not.b32 %r894, %r894;
}

	// end inline asm
	and.b32  	%r914, %r894, %r913;
	mov.b32 	%r899, 64;
	// begin inline asm
	{
    .reg .pred p;
    and.b32 %r897, %r901, %r899;    setp.ne.u32 p, %r897, 0;
    vote.ballot.sync.b32 %r897, p, 0xffffffff;
    @!p not.b32 %r897, %r897;
}

	// end inline asm
	and.b32  	%r915, %r897, %r914;
	mov.b32 	%r902, 128;
	// begin inline asm
	{
    .reg .pred p;
    and.b32 %r900, %r901, %r902;    setp.ne.u32 p, %r900, 0;
    vote.ballot.sync.b32 %r900, p, 0xffffffff;
    @!p not.b32 %r900, %r900;
}

	// end inline asm
	and.b32  	%r916, %r900, %r915;
	clz.b32 	%r917, %r916;
	sub.s32 	%r223, 31, %r917;
	and.b32  	%r918, %r878, %r916;
	popc.b32 	%r224, %r918;
	setp.ne.s32 	%p105, %r443, %r223;
	mov.b32 	%r2229, 0;
	@%p105 bra 	$L__BB34_181;
	shl.b32 	%r919, %r901, 2;
	add.s32 	%r920, %r219, %r919;
	atom.shared.add.u32 	%r2229, [%r920], %r224;
$L__BB34_181:
	ld.param.u32 	%r2096, [_ZN3cub18CUB_300001_SM_10006detail10radix_sort29DeviceRadixSortOnesweepKernelINS1_5radix10policy_hubIiiyE10Policy1000ELNS0_9SortOrderE0EiiyiiNS1_21identity_decomposer_tEEEvPT5_SB_PT3_PKSC_PT1_PKSG_PT2_PKSK_T4_iiT6__param_9];
	shfl.sync.idx.b32	%r946|%p106, %r2229, %r223, 31, -1;
	add.s32 	%r227, %r224, %r946;
	shr.u32 	%r947, %r2227, %r2096;
	and.b32  	%r943, %r947, %r221;
	mov.b32 	%r923, 1;
	// begin inline asm
	{
    .reg .pred p;
    and.b32 %r921, %r943, %r923;    setp.ne.u32 p, %r921, 0;
    vote.ballot.sync.b32 %r921, p, 0xffffffff;
    @!p not.b32 %r921, %r921;
}

	// end inline asm
	mov.b32 	%r926, 2;
	// begin inline asm
	{
    .reg .pred p;
    and.b32 %r924, %r943, %r926;    setp.ne.u32 p, %r924, 0;
    vote.ballot.sync.b32 %r924, p, 0xffffffff;
    @!p not.b32 %r924, %r924;
}

	// end inline asm
	and.b32  	%r948, %r924, %r921;
	mov.b32 	%r929, 4;
	// begin inline asm
	{
    .reg .pred p;
    and.b32 %r927, %r943, %r929;    setp.ne.u32 p, %r927, 0;
    vote.ballot.sync.b32 %r927, p, 0xffffffff;
    @!p not.b32 %r927, %r927;
}

	// end inline asm
	and.b32  	%r949, %r927, %r948;
	mov.b32 	%r932, 8;
	// begin inline asm
	{
    .reg .pred p;
    and.b32 %r930, %r943, %r932;    setp.ne.u32 p, %r930, 0;
    vote.ballot.sync.b32 %r930, p, 0xffffffff;
    @!p not.b32 %r930, %r930;
}

	// end inline asm
	and.b32  	%r950, %r930, %r949;
	mov.b32 	%r935, 16;
	// begin inline asm
	{
    .reg .pred p;
    and.b32 %r933, %r943, %r935;    setp.ne.u32 p, %r933, 0;
    vote.ballot.sync.b32 %r933, p, 0xffffffff;
    @!p not.b32 %r933, %r933;
}

	// end inline asm
	and.b32  	%r951, %r933, %r950;
	mov.b32 	%r938, 32;
	// begin inline asm
	{
    .reg .pred p;
    and.b32 %r936, %r943, %r938;    setp.ne.u32 p, %r936, 0;
    vote.ballot.sync.b32 %r936, p, 0xffffffff;
    @!p not.b32 %r936, %r936;
}

	// end inline asm
	and.b32  	%r952, %r936, %r951;
	mov.b32 	%r941, 64;
	// begin inline asm
	{
    .reg .pred p;
    and.b32 %r939, %r943, %r941;    setp.ne.u32 p, %r939, 0;
    vote.ballot.sync.b32 %r939, p, 0xffffffff;
    @!p not.b32 %r939, %r939;
}

	// end inline asm
	and.b32  	%r953, %r939, %r952;
	mov.b32 	%r944, 128;
	// begin inline asm
	{
    .reg .pred p;
    and.b32 %r942, %r943, %r944;    setp.ne.u32 p, %r942, 0;
    vote.ballot.sync.b32 %r942, p, 0xffffffff;
    @!p not.b32 %r942, %r942;
}

	// end inline asm
	and.b32  	%r954, %r942, %r953;
	clz.b32 	%r955, %r954;
	sub.s32 	%r229, 31, %r955;
	and.b32  	%r956, %r878, %r954;
	popc.b32 	%r230, %r956;
	setp.ne.s32 	%p107, %r443, %r229;
	mov.b32 	%r2230, 0;
	@%p107 bra 	$L__BB34_183;
	shl.b32 	%r957, %r943, 2;
	add.s32 	%r958, %r219, %r957;
	atom.shared.add.u32 	%r2230, [%r958], %r230;
$L__BB34_183:
	ld.param.u32 	%r2097, [_ZN3cub18CUB_300001_SM_10006detail10radix_sort29DeviceRadixSortOnesweepKernelINS1_5radix10policy_hubIiiyE10Policy1000ELNS0_9SortOrderE0EiiyiiNS1_21identity_decomposer_tEEEvPT5_SB_PT3_PKSC_PT1_PKSG_PT2_PKSK_T4_iiT6__param_9];
	shfl.sync.idx.b32	%r984|%p108, %r2230, %r229, 31, -1;
	add.s32 	%r233, %r230, %r984;
	shr.u32 	%r985, %r2226, %r2097;
	and.b32  	%r981, %r985, %r221;
	mov.b32 	%r961, 1;
	// begin inline asm
	{
    .reg .pred p;
    and.b32 %r959, %r981, %r961;    setp.ne.u32 p, %r959, 0;
    vote.ballot.sync.b32 %r959, p, 0xffffffff;
    @!p not.b32 %r959, %r959;
}

	// end inline asm
	mov.b32 	%r964, 2;
	// begin inline asm
	{
    .reg .pred p;
    and.b32 %r962, %r981, %r964;    setp.ne.u32 p, %r962, 0;
    vote.ballot.sync.b32 %r962, p, 0xffffffff;
    @!p not.b32 %r962, %r962;
}

	// end inline asm
	and.b32  	%r986, %r962, %r959;
	mov.b32 	%r967, 4;
	// begin inline asm
	{
    .reg .pred p;
    and.b32 %r965, %r981, %r967;    setp.ne.u32 p, %r965, 0;
    vote.ballot.sync.b32 %r965, p, 0xffffffff;
    @!p not.b32 %r965, %r965;
}

	// end inline asm
	and.b32  	%r987, %r965, %r986;
	mov.b32 	%r970, 8;
	// begin inline asm
	{
    .reg .pred p;
    and.b32 %r968, %r981, %r970;    setp.ne.u32 p, %r968, 0;
    vote.ballot.sync.b32 %r968, p, 0xffffffff;
    @!p not.b32 %r968, %r968;
}

	// end inline asm
	and.b32  	%r988, %r968, %r987;
	mov.b32 	%r973, 16;
	// begin inline asm
	{
    .reg .pred p;
    and.b32 %r971, %r981, %r973;    setp.ne.u32 p, %r971, 0;
    vote.ballot.sync.b32 %r971, p, 0xffffffff;
    @!p not.b32 %r971, %r971;
}

	// end inline asm
	and.b32  	%r989, %r971, %r988;
	mov.b32 	%r976, 32;
	// begin inline asm
	{
    .reg .pred p;
    and.b32 %r974, %r981, %r976;    setp.ne.u32 p, %r974, 0;
    vote.ballot.sync.b32 %r974, p, 0xffffffff;
    @!p not.b32 %r974, %r974;
}

	// end inline asm
	and.b32  	%r990, %r974, %r989;
	mov.b32 	%r979, 64;
	// begin inline asm
	{
    .reg .pred p;
    and.b32 %r977, %r981, %r979;    setp.ne.u32 p, %r977, 0;
    vote.ballot.sync.b32 %r977, p, 0xffffffff;
    @!p not.b32 %r977, %r977;
}

	// end inline asm
	and.b32  	%r991, %r977, %r990;
	mov.b32 	%r982, 128;
	// begin inline asm
	{
    .reg .pred p;
    and.b32 %r980, %r981, %r982;    setp.ne.u32 p, %r980, 0;
    vote.ballot.sync.b32 %r980, p, 0xffffffff;
    @!p not.b32 %r980, %r980;
}

	// end inline asm
	and.b32  	%r992, %r980, %r991;
	clz.b32 	%r993, %r992;
	sub.s32 	%r235, 31, %r993;
	and.b32  	%r994, %r878, %r992;
	popc.b32 	%r236, %r994;
	setp.ne.s32 	%p109, %r443, %r235;
	mov.b32 	%r2231, 0;
	@%p109 bra 	$L__BB34_185;
	shl.b32 	%r995, %r981, 2;
	add.s32 	%r996, %r219, %r995;
	atom.shared.add.u32 	%r2231, [%r996], %r236;
$L__BB34_185:
	ld.param.u32 	%r2098, [_ZN3cub18CUB_300001_SM_10006detail10radix_sort29DeviceRadixSortOnesweepKernelINS1_5radix10policy_hubIiiyE10Policy1000ELNS0_9SortOrderE0EiiyiiNS1_21identity_decomposer_tEEEvPT5_SB_PT3_PKSC_PT1_PKSG_PT2_PKSK_T4_iiT6__param_9];
	shfl.sync.idx.b32	%r1022|%p110, %r2231, %r235, 31, -1;
	add.s32 	%r239, %r236, %r1022;
	shr.u32 	%r1023, %r2225, %r2098;
	and.b32  	%r1019, %r1023, %r221;
	mov.b32 	%r999, 1;
	// begin inline asm
	{
    .reg .pred p;
    and.b32 %r997, %r1019, %r999;    setp.ne.u32 p, %r997, 0;
    vote.ballot.sync.b32 %r997, p, 0xffffffff;
    @!p not.b32 %r997, %r997;
}

	// end inline asm
	mov.b32 	%r1002, 2;
	// begin inline asm
	{
    .reg .pred p;
    and.b32 %r1000, %r1019, %r1002;    setp.ne.u32 p, %r1000, 0;
    vote.ballot.sync.b32 %r1000, p, 0xffffffff;
    @!p not.b32 %r1000, %r1000;
}

	// end inline asm
	and.b32  	%r1024, %r1000, %r997;
	mov.b32 	%r1005, 4;
	// begin inline asm
	{
    .reg .pred p;
    and.b32 %r1003, %r1019, %r1005;    setp.ne.u32 p, %r1003, 0;
    vote.ballot.sync.b32 %r1003, p, 0xffffffff;
    @!p not.b32 %r1003, %r1003;
}

	// end inline asm
	and.b32  	%r1025, %r1003, %r1024;
	mov.b32 	%r1008, 8;
	// begin inline asm
	{
    .reg .pred p;
    and.b32 %r1006, %r1019, %r1008;    setp.ne.u32 p, %r1006, 0;
    vote.ballot.sync.b32 %r1006, p, 0xffffffff;
    @!p not.b32 %r1006, %r1006;
}

	// end inline asm
	and.b32  	%r1026, %r1006, %r1025;
	mov.b32 	%r1011, 16;
	// begin inline asm
	{
    .reg .pred p;
    and.b32 %r1009, %r1019, %r1011;    setp.ne.u32 p, %r1009, 0;
    vote.ballot.sync.b32 %r1009, p, 0xffffffff;
    @!p not.b32 %r1009, %r1009;
}

	// end inline asm
	and.b32  	%r1027, %r1009, %r1026;
	mov.b32 	%r1014, 32;
	// begin inline asm
	{
    .reg .pred p;
    and.b32 %r1012, %r1019, %r1014;    setp.ne.u32 p, %r1012, 0;
    vote.ballot.sync.b32 %r1012, p, 0xffffffff;
    @!p not.b32 %r1012, %r1012;
}

	// end inline asm
	and.b32  	%r1028, %r1012, %r1027;
	mov.b32 	%r1017, 64;
	// begin inline asm
	{
    .reg .pred p;
    and.b32 %r1015, %r1019, %r1017;    setp.ne.u32 p, %r1015, 0;
    vote.ballot.sync.b32 %r1015, p, 0xffffffff;
    @!p not.b32 %r1015, %r1015;
}

	// end inline asm
	and.b32  	%r1029, %r1015, %r1028;
	mov.b32 	%r1020, 128;
	// begin inline asm
	{
    .reg .pred p;
    and.b32 %r1018, %r1019, %r1020;    setp.ne.u32 p, %r1018, 0;
    vote.ballot.sync.b32 %r1018, p, 0xffffffff;
    @!p not.b32 %r1018, %r1018;
}

	// end inline asm
	and.b32  	%r1030, %r1018, %r1029;
	clz.b32 	%r1031, %r1030;
	sub.s32 	%r241, 31, %r1031;
	and.b32  	%r1032, %r878, %r1030;
	popc.b32 	%r242, %r1032;
	setp.ne.s32 	%p111, %r443, %r241;
	mov.b32 	%r2232, 0;
	@%p111 bra 	$L__BB34_187;
	shl.b32 	%r1033, %r1019, 2;
	add.s32 	%r1034, %r219, %r1033;
	atom.shared.add.u32 	%r2232, [%r1034], %r242;
$L__BB34_187:
	ld.param.u32 	%r2099, [_ZN3cub18CUB_300001_SM_10006detail10radix_sort29DeviceRadixSortOnesweepKernelINS1_5radix10policy_hubIiiyE10Policy1000ELNS0_9SortOrderE0EiiyiiNS1_21identity_decomposer_tEEEvPT5_SB_PT3_PKSC_PT1_PKSG_PT2_PKSK_T4_iiT6__param_9];
	shfl.sync.idx.b32	%r1060|%p112, %r2232, %r241, 31, -1;
	add.s32 	%r245, %r242, %r1060;
	shr.u32 	%r1061, %r2224, %r2099;
	and.b32  	%r1057, %r1061, %r221;
	mov.b32 	%r1037, 1;
	// begin inline asm
	{
    .reg .pred p;
    and.b32 %r1035, %r1057, %r1037;    setp.ne.u32 p, %r1035, 0;
    vote.ballot.sync.b32 %r1035, p, 0xffffffff;
    @!p not.b32 %r1035, %r1035;
}

	// end inline asm
	mov.b32 	%r1040, 2;
	// begin inline asm
	{
    .reg .pred p;
    and.b32 %r1038, %r1057, %r1040;    setp.ne.u32 p, %r1038, 0;
    vote.ballot.sync.b32 %r1038, p, 0xffffffff;
    @!p not.b32 %r1038, %r1038;
}

	// end inline asm
	and.b32  	%r1062, %r1038, %r1035;
	mov.b32 	%r1043, 4;
	// begin inline asm
	{
    .reg .pred p;
    and.b32 %r1041, %r1057, %r1043;    setp.ne.u32 p, %r1041, 0;
    vote.ballot.sync.b32 %r1041, p, 0xffffffff;
    @!p not.b32 %r1041, %r1041;
}

	// end inline asm
	and.b32  	%r1063, %r1041, %r1062;
	mov.b32 	%r1046, 8;
	// begin inline asm
	{
    .reg .pred p;
    and.b32 %r1044, %r1057, %r1046;    setp.ne.u32 p, %r1044, 0;
    vote.ballot.sync.b32 %r1044, p, 0xffffffff;
    @!p not.b32 %r1044, %r1044;
}

	// end inline asm
	and.b32  	%r1064, %r1044, %r1063;
	mov.b32 	%r1049, 16;
	// begin inline asm
	{
    .reg .pred p;
    and.b32 %r1047, %r1057, %r1049;    setp.ne.u32 p, %r1047, 0;
    vote.ballot.sync.b32 %r1047, p, 0xffffffff;
    @!p not.b32 %r1047, %r1047;
}

	// end inline asm
	and.b32  	%r1065, %r1047, %r1064;
	mov.b32 	%r1052, 32;
	// begin inline asm
	{
    .reg .pred p;
    and.b32 %r1050, %r1057, %r1052;    setp.ne.u32 p, %r1050, 0;
    vote.ballot.sync.b32 %r1050, p, 0xffffffff;
    @!p not.b32 %r1050, %r1050;
}

	// end inline asm
	and.b32  	%r1066, %r1050, %r1065;
	mov.b32 	%r1055, 64;
	// begin inline asm
	{
    .reg .pred p;
    and.b32 %r1053, %r1057, %r1055;    setp.ne.u32 p, %r1053, 0;
    vote.ballot.sync.b32 %r1053, p, 0xffffffff;
    @!p not.b32 %r1053, %r1053;
}

	// end inline asm
	and.b32  	%r1067, %r1053, %r1066;
	mov.b32 	%r1058, 128;
	// begin inline asm
	{
    .reg .pred p;
    and.b32 %r1056, %r1057, %r1058;    setp.ne.u32 p, %r1056, 0;
    vote.ballot.sync.b32 %r1056, p, 0xffffffff;
    @!p not.b32 %r1056, %r1056;
}

	// end inline asm
	and.b32  	%r1068, %r1056, %r1067;
	clz.b32 	%r1069, %r1068;
	sub.s32 	%r247, 31, %r1069;
	and.b32  	%r1070, %r878, %r1068;
	popc.b32 	%r248, %r1070;
	setp.ne.s32 	%p113, %r443, %r247;
	mov.b32 	%r2233, 0;
	@%p113 bra 	$L__BB34_189;
	shl.b32 	%r1071, %r1057, 2;
	add.s32 	%r1072, %r219, %r1071;
	atom.shared.add.u32 	%r2233, [%r1072], %r248;
$L__BB34_189:
	ld.param.u32 	%r2100, [_ZN3cub18CUB_300001_SM_10006detail10radix_sort29DeviceRadixSortOnesweepKernelINS1_5radix10policy_hubIiiyE10Policy1000ELNS0_9SortOrderE0EiiyiiNS1_21identity_decomposer_tEEEvPT5_SB_PT3_PKSC_PT1_PKSG_PT2_PKSK_T4_iiT6__param_9];
	shfl.sync.idx.b32	%r1098|%p114, %r2233, %r247, 31, -1;
	add.s32 	%r251, %r248, %r1098;
	shr.u32 	%r1099, %r2223, %r2100;
	and.b32  	%r1095, %r1099, %r221;
	mov.b32 	%r1075, 1;
	// begin inline asm
	{
    .reg .pred p;
    and.b32 %r1073, %r1095, %r1075;    setp.ne.u32 p, %r1073, 0;
    vote.ballot.sync.b32 %r1073, p, 0xffffffff;
    @!p not.b32 %r1073, %r1073;
}

	// end inline asm
	mov.b32 	%r1078, 2;
	// begin inline asm
	{
    .reg .pred p;
    and.b32 %r1076, %r1095, %r1078;    setp.ne.u32 p, %r1076, 0;
    vote.ballot.sync.b32 %r1076, p, 0xffffffff;
    @!p not.b32 %r1076, %r1076;
}

	// end inline asm
	and.b32  	%r1100, %r1076, %r1073;
	mov.b32 	%r1081, 4;
	// begin inline asm
	{
    .reg .pred p;
    and.b32 %r1079, %r1095, %r1081;    setp.ne.u32 p, %r1079, 0;
    vote.ballot.sync.b32 %r1079, p, 0xffffffff;
    @!p not.b32 %r1079, %r1079;
}

	// end inline asm
	and.b32  	%r1101, %r1079, %r1100;
	mov.b32 	%r1084, 8;
	// begin inline asm
	{
    .reg .pred p;
    and.b32 %r1082, %r1095, %r1084;    setp.ne.u32 p, %r1082, 0;
    vote.ballot.sync.b32 %r1082, p, 0xffffffff;
    @!p not.b32 %r1082, %r1082;
}

	// end inline asm
	and.b32  	%r1102, %r1082, %r1101;
	mov.b32 	%r1087, 16;
	// begin inline asm
	{
    .reg .pred p;
    and.b32 %r1085, %r1095, %r1087;    setp.ne.u32 p, %r1085, 0;
    vote.ballot.sync.b32 %r1085, p, 0xffffffff;
    @!p not.b32 %r1085, %r1085;
}

	// end inline asm
	and.b32  	%r1103, %r1085, %r1102;
	mov.b32 	%r1090, 32;
	// begin inline asm
	{
    .reg .pred p;
    and.b32 %r1088, %r1095, %r1090;    setp.ne.u32 p, %r1088, 0;
    vote.ballot.sync.b32 %r1088, p, 0xffffffff;
    @!p not.b32 %r1088, %r1088;
}

	// end inline asm
	and.b32  	%r1104, %r1088, %r1103;
	mov.b32 	%r1093, 64;
	// begin inline asm
	{
    .reg .pred p;
    and.b32 %r1091, %r1095, %r1093;    setp.ne.u32 p, %r1091, 0;
    vote.ballot.sync.b32 %r1091, p, 0xffffffff;
    @!p not.b32 %r1091, %r1091;
}

	// end inline asm
	and.b32  	%r1105, %r1091, %r1104;
	mov.b32 	%r1096, 128;
	// begin inline asm
	{
    .reg .pred p;
    and.b32 %r1094, %r1095, %r1096;    setp.ne.u32 p, %r1094, 0;
    vote.ballot.sync.b32 %r1094, p, 0xffffffff;
    @!p not.b32 %r1094, %r1094;
}

	// end inline asm
	and.b32  	%r1106, %r1094, %r1105;
	clz.b32 	%r1107, %r1106;
	sub.s32 	%r253, 31, %r1107;
	and.b32  	%r1108, %r878, %r1106;
	popc.b32 	%r254, %r1108;
	setp.ne.s32 	%p115, %r443, %r253;
	mov.b32 	%r2234, 0;
	@%p115 bra 	$L__BB34_191;
	shl.b32 	%r1109, %r1095, 2;
	add.s32 	%r1110, %r219, %r1109;
	atom.shared.add.u32 	%r2234, [%r1110], %r254;
$L__BB34_191:
	ld.param.u32 	%r2101, [_ZN3cub18CUB_300001_SM_10006detail10radix_sort29DeviceRadixSortOnesweepKernelINS1_5radix10policy_hubIiiyE10Policy1000ELNS0_9SortOrderE0EiiyiiNS1_21identity_decomposer_tEEEvPT5_SB_PT3_PKSC_PT1_PKSG_PT2_PKSK_T4_iiT6__param_9];
	shfl.sync.idx.b32	%r1136|%p116, %r2234, %r253, 31, -1;
	add.s32 	%r257, %r254, %r1136;
	shr.u32 	%r1137, %r2222, %r2101;
	and.b32  	%r1133, %r1137, %r221;
	mov.b32 	%r1113, 1;
	// begin inline asm
	{
    .reg .pred p;
    and.b32 %r1111, %r1133, %r1113;    setp.ne.u32 p, %r1111, 0;
    vote.ballot.sync.b32 %r1111, p, 0xffffffff;
    @!p not.b32 %r1111, %r1111;
}

	// end inline asm
	mov.b32 	%r1116, 2;
	// begin inline asm
	{
    .reg .pred p;
    and.b32 %r1114, %r1133, %r1116;    setp.ne.u32 p, %r1114, 0;
    vote.ballot.sync.b32 %r1114, p, 0xffffffff;
    @!p not.b32 %r1114, %r1114;
}

	// end inline asm
	and.b32  	%r1138, %r1114, %r1111;
	mov.b32 	%r1119, 4;
	// begin inline asm
	{
    .reg .pred p;
    and.b32 %r1117, %r1133, %r1119;    setp.ne.u32 p, %r1117, 0;
    vote.ballot.sync.b32 %r1117, p, 0xffffffff;
    @!p not.b32 %r1117, %r1117;
}

	// end inline asm
	and.b32  	%r1139, %r1117, %r1138;
	mov.b32 	%r1122, 8;
	// begin inline asm
	{
    .reg .pred p;
    and.b32 %r1120, %r1133, %r1122;    setp.ne.u32 p, %r1120, 0;
    vote.ballot.sync.b32 %r1120, p, 0xffffffff;
    @!p not.b32 %r1120, %r1120;
}

	// end inline asm
	and.b32  	%r1140, %r1120, %r1139;
	mov.b32 	%r1125, 16;
	// begin inline asm
	{
    .reg .pred p;
    and.b32 %r1123, %r1133, %r1125;    setp.ne.u32 p, %r1123, 0;
    vote.ballot.sync.b32 %r1123, p, 0xffffffff;
    @!p not.b32 %r1123, %r1123;
}

	// end inline asm
	and.b32  	%r1141, %r1123, %r1140;
	mov.b32 	%r1128, 32;
	// begin inline asm
	{
    .reg .pred p;
    and.b32 %r1126, %r1133, %r1128;    setp.ne.u32 p, %r1126, 0;
    vote.ballot.sync.b32 %r1126, p, 0xffffffff;
    @!p not.b32 %r1126, %r1126;
}

	// end inline asm
	and.b32  	%r1142, %r1126, %r1141;
	mov.b32 	%r1131, 64;
	// begin inline asm
	{
    .reg .pred p;
    and.b32 %r1129, %r1133, %r1131;    setp.ne.u32 p, %r1129, 0;
    vote.ballot.sync.b32 %r1129, p, 0xffffffff;
    @!p not.b32 %r1129, %r1129;
}

	// end inline asm
	and.b32  	%r1143, %r1129, %r1142;
	mov.b32 	%r1134, 128;
	// begin inline asm
	{
    .reg .pred p;
    and.b32 %r1132, %r1133, %r1134;    setp.ne.u32 p, %r1132, 0;
    vote.ballot.sync.b32 %r1132, p, 0xffffffff;
    @!p not.b32 %r1132, %r1132;
}

	// end inline asm
	and.b32  	%r1144, %r1132, %r1143;
	clz.b32 	%r1145, %r1144;
	sub.s32 	%r259, 31, %r1145;
	and.b32  	%r1146, %r878, %r1144;
	popc.b32 	%r260, %r1146;
	setp.ne.s32 	%p117, %r443, %r259;
	mov.b32 	%r2235, 0;
	@%p117 bra 	$L__BB34_193;
	shl.b32 	%r1147, %r1133, 2;
	add.s32 	%r1148, %r219, %r1147;
	atom.shared.add.u32 	%r2235, [%r1148], %r260;
$L__BB34_193:
	ld.param.u32 	%r2102, [_ZN3cub18CUB_300001_SM_10006detail10radix_sort29DeviceRadixSortOnesweepKernelINS1_5radix10policy_hubIiiyE10Policy1000ELNS0_9SortOrderE0EiiyiiNS1_21identity_decomposer_tEEEvPT5_SB_PT3_PKSC_PT1_PKSG_PT2_PKSK_T4_iiT6__param_9];
	shfl.sync.idx.b32	%r1174|%p118, %r2235, %r259, 31, -1;
	add.s32 	%r263, %r260, %r1174;
	shr.u32 	%r1175, %r2221, %r2102;
	and.b32  	%r1171, %r1175, %r221;
	mov.b32 	%r1151, 1;
	// begin inline asm
	{
    .reg .pred p;
    and.b32 %r1149, %r1171, %r1151;    setp.ne.u32 p, %r1149, 0;
    vote.ballot.sync.b32 %r1149, p, 0xffffffff;
    @!p not.b32 %r1149, %r1149;
}

	// end inline asm
	mov.b32 	%r1154, 2;
	// begin inline asm
	{
    .reg .pred p;
    and.b32 %r1152, %r1171, %r1154;    setp.ne.u32 p, %r1152, 0;
    vote.ballot.sync.b32 %r1152, p, 0xffffffff;
    @!p not.b32 %r1152, %r1152;
}

	// end inline asm
	and.b32  	%r1176, %r1152, %r1149;
	mov.b32 	%r1157, 4;
	// begin inline asm
	{
    .reg .pred p;
    and.b32 %r1155, %r1171, %r1157;    setp.ne.u32 p, %r1155, 0;
    vote.ballot.sync.b32 %r1155, p, 0xffffffff;
    @!p not.b32 %r1155, %r1155;
}

	// end inline asm
	and.b32  	%r1177, %r1155, %r1176;
	mov.b32 	%r1160, 8;
	// begin inline asm
	{
    .reg .pred p;
    and.b32 %r1158, %r1171, %r1160;    setp.ne.u32 p, %r1158, 0;
    vote.ballot.sync.b32 %r1158, p, 0xffffffff;
    @!p not.b32 %r1158, %r1158;
}

	// end inline asm
	and.b32  	%r1178, %r1158, %r1177;
	mov.b32 	%r1163, 16;
	// begin inline asm
	{
    .reg .pred p;
    and.b32 %r1161, %r1171, %r1163;    setp.ne.u32 p, %r1161, 0;
    vote.ballot.sync.b32 %r1161, p, 0xffffffff;
    @!p not.b32 %r1161, %r1161;
}

	// end inline asm
	and.b32  	%r1179, %r1161, %r1178;
	mov.b32 	%r1166, 32;
	// begin inline asm
	{
    .reg .pred p;
    and.b32 %r1164, %r1171, %r1166;    setp.ne.u32 p, %r1164, 0;
    vote.ballot.sync.b32 %r1164, p, 0xffffffff;
    @!p not.b32 %r1164, %r1164;
}

	// end inline asm
	and.b32  	%r1180, %r1164, %r1179;
	mov.b32 	%r1169, 64;
	// begin inline asm
	{
    .reg .pred p;
    and.b32 %r1167, %r1171, %r1169;    setp.ne.u32 p, %r1167, 0;
    vote.ballot.sync.b32 %r1167, p, 0xffffffff;
    @!p not.b32 %r1167, %r1167;
}

	// end inline asm
	and.b32  	%r1181, %r1167, %r1180;
	mov.b32 	%r1172, 128;
	// begin inline asm
	{
    .reg .pred p;
    and.b32 %r1170, %r1171, %r1172;    setp.ne.u32 p, %r1170, 0;
    vote.ballot.sync.b32 %r1170, p, 0xffffffff;
    @!p not.b32 %r1170, %r1170;
}

	// end inline asm
	and.b32  	%r1182, %r1170, %r1181;
	clz.b32 	%r1183, %r1182;
	sub.s32 	%r265, 31, %r1183;
	and.b32  	%r1184, %r878, %r1182;
	popc.b32 	%r266, %r1184;
	setp.ne.s32 	%p119, %r443, %r265;
	mov.b32 	%r2236, 0;
	@%p119 bra 	$L__BB34_195;
	shl.b32 	%r1185, %r1171, 2;
	add.s32 	%r1186, %r219, %r1185;
	atom.shared.add.u32 	%r2236, [%r1186], %r266;
$L__BB34_195:
	ld.param.u32 	%r2103, [_ZN3cub18CUB_300001_SM_10006detail10radix_sort29DeviceRadixSortOnesweepKernelINS1_5radix10policy_hubIiiyE10Policy1000ELNS0_9SortOrderE0EiiyiiNS1_21identity_decomposer_tEEEvPT5_SB_PT3_PKSC_PT1_PKSG_PT2_PKSK_T4_iiT6__param_9];
	shfl.sync.idx.b32	%r1212|%p120, %r2236, %r265, 31, -1;
	add.s32 	%r269, %r266, %r1212;
	shr.u32 	%r1213, %r2220, %r2103;
	and.b32  	%r1209, %r1213, %r221;
	mov.b32 	%r1189, 1;
	// begin inline asm
	{
    .reg .pred p;
    and.b32 %r1187, %r1209, %r1189;    setp.ne.u32 p, %r1187, 0;
    vote.ballot.sync.b32 %r1187, p, 0xffffffff;
    @!p not.b32 %r1187, %r1187;
}

	// end inline asm
	mov.b32 	%r1192, 2;
	// begin inline asm
	{
    .reg .pred p;
    and.b32 %r1190, %r1209, %r1192;    setp.ne.u32 p, %r1190, 0;
    vote.ballot.sync.b32 %r1190, p, 0xffffffff;
    @!p not.b32 %r1190, %r1190;
}

	// end inline asm
	and.b32  	%r1214, %r1190, %r1187;
	mov.b32 	%r1195, 4;
	// begin inline asm
	{
    .reg .pred p;
    and.b32 %r1193, %r1209, %r1195;    setp.ne.u32 p, %r1193, 0;
    vote.ballot.sync.b32 %r1193, p, 0xffffffff;
    @!p not.b32 %r1193, %r1193;
}

	// end inline asm
	and.b32  	%r1215, %r1193, %r1214;
	mov.b32 	%r1198, 8;
	// begin inline asm
	{
    .reg .pred p;
    and.b32 %r1196, %r1209, %r1198;    setp.ne.u32 p, %r1196, 0;
    vote.ballot.sync.b32 %r1196, p, 0xffffffff;
    @!p not.b32 %r1196, %r1196;
}

	// end inline asm
	and.b32  	%r1216, %r1196, %r1215;
	mov.b32 	%r1201, 16;
	// begin inline asm
	{
    .reg .pred p;
    and.b32 %r1199, %r1209, %r1201;    setp.ne.u32 p, %r1199, 0;
    vote.ballot.sync.b32 %r1199, p, 0xffffffff;
    @!p not.b32 %r1199, %r1199;
}

	// end inline asm
	and.b32  	%r1217, %r1199, %r1216;
	mov.b32 	%r1204, 32;
	// begin inline asm
	{
    .reg .pred p;
    and.b32 %r1202, %r1209, %r1204;    setp.ne.u32 p, %r1202, 0;
    vote.ballot.sync.b32 %r1202, p, 0xffffffff;
    @!p not.b32 %r1202, %r1202;
}

	// end inline asm
	and.b32  	%r1218, %r1202, %r1217;
	mov.b32 	%r1207, 64;
	// begin inline asm
	{
    .reg .pred p;
    and.b32 %r1205, %r1209, %r1207;    setp.ne.u32 p, %r1205, 0;
    vote.ballot.sync.b32 %r1205, p, 0xffffffff;
    @!p not.b32 %r1205, %r1205;
}

	// end inline asm
	and.b32  	%r1219, %r1205, %r1218;
	mov.b32 	%r1210, 128;
	// begin inline asm
	{
    .reg .pred p;
    and.b32 %r1208, %r1209, %r1210;    setp.ne.u32 p, %r1208, 0;
    vote.ballot.sync.b32 %r1208, p, 0xffffffff;
    @!p not.b32 %r1208, %r1208;
}

	// end inline asm
	and.b32  	%r1220, %r1208, %r1219;
	clz.b32 	%r1221, %r1220;
	sub.s32 	%r271, 31, %r1221;
	and.b32  	%r1222, %r878, %r1220;
	popc.b32 	%r272, %r1222;
	setp.ne.s32 	%p121, %r443, %r271;
	mov.b32 	%r2237, 0;
	@%p121 bra 	$L__BB34_197;
	shl.b32 	%r1223, %r1209, 2;
	add.s32 	%r1224, %r219, %r1223;
	atom.shared.add.u32 	%r2237, [%r1224], %r272;
$L__BB34_197:
	ld.param.u32 	%r2104, [_ZN3cub18CUB_300001_SM_10006detail10radix_sort29DeviceRadixSortOnesweepKernelINS1_5radix10policy_hubIiiyE10Policy1000ELNS0_9SortOrderE0EiiyiiNS1_21identity_decomposer_tEEEvPT5_SB_PT3_PKSC_PT1_PKSG_PT2_PKSK_T4_iiT6__param_9];
	shfl.sync.idx.b32	%r1250|%p122, %r2237, %r271, 31, -1;
	add.s32 	%r275, %r272, %r1250;
	shr.u32 	%r1251, %r2219, %r2104;
	and.b32  	%r1247, %r1251, %r221;
	mov.b32 	%r1227, 1;
	// begin inline asm
	{
    .reg .pred p;
    and.b32 %r1225, %r1247, %r1227;    setp.ne.u32 p, %r1225, 0;
    vote.ballot.sync.b32 %r1225, p, 0xffffffff;
    @!p not.b32 %r1225, %r1225;
}

	// end inline asm
	mov.b32 	%r1230, 2;
	// begin inline asm
	{
    .reg .pred p;
    and.b32 %r1228, %r1247, %r1230;    setp.ne.u32 p, %r1228, 0;
    vote.ballot.sync.b32 %r1228, p, 0xffffffff;
    @!p not.b32 %r1228, %r1228;
}

	// end inline asm
	and.b32  	%r1252, %r1228, %r1225;
	mov.b32 	%r1233, 4;
	// begin inline asm
	{
    .reg .pred p;
    and.b32 %r1231, %r1247, %r1233;    setp.ne.u32 p, %r1231, 0;
    vote.ballot.sync.b32 %r1231, p, 0xffffffff;
    @!p not.b32 %r1231, %r1231;
}

	// end inline asm
	and.b32  	%r1253, %r1231, %r1252;
	mov.b32 	%r1236, 8;
	// begin inline asm
	{
    .reg .pred p;
    and.b32 %r1234, %r1247, %r1236;    setp.ne.u32 p, %r1234, 0;
    vote.ballot.sync.b32 %r1234, p, 0xffffffff;
    @!p not.b32 %r1234, %r1234;
}

	// end inline asm
	and.b32  	%r1254, %r1234, %r1253;
	mov.b32 	%r1239, 16;
	// begin inline asm
	{
    .reg .pred p;
    and.b32 %r1237, %r1247, %r1239;    setp.ne.u32 p, %r1237, 0;
    vote.ballot.sync.b32 %r1237, p, 0xffffffff;
    @!p not.b32 %r1237, %r1237;
}

	// end inline asm
	and.b32  	%r1255, %r1237, %r1254;
	mov.b32 	%r1242, 32;
	// begin inline asm
	{
    .reg .pred p;
    and.b32 %r1240, %r1247, %r1242;    setp.ne.u32 p, %r1240, 0;
    vote.ballot.sync.b32 %r1240, p, 0xffffffff;
    @!p not.b32 %r1240, %r1240;
}

	// end inline asm
	and.b32  	%r1256, %r1240, %r1255;
	mov.b32 	%r1245, 64;
	// begin inline asm
	{
    .reg .pred p;
    and.b32 %r1243, %r1247, %r1245;    setp.ne.u32 p, %r1243, 0;
    vote.ballot.sync.b32 %r1243, p, 0xffffffff;
    @!p not.b32 %r1243, %r1243;
}

	// end inline asm
	and.b32  	%r1257, %r1243, %r1256;
	mov.b32 	%r1248, 128;
	// begin inline asm
	{
    .reg .pred p;
    and.b32 %r1246, %r1247, %r1248;    setp.ne.u32 p, %r1246, 0;
    vote.ballot.sync.b32 %r1246, p, 0xffffffff;
    @!p not.b32 %r1246, %r1246;
}

	// end inline asm
	and.b32  	%r1258, %r1246, %r1257;
	clz.b32 	%r1259, %r1258;
	sub.s32 	%r277, 31, %r1259;
	and.b32  	%r1260, %r878, %r1258;
	popc.b32 	%r278, %r1260;
	setp.ne.s32 	%p123, %r443, %r277;
	mov.b32 	%r2238, 0;
	@%p123 bra 	$L__BB34_199;
	shl.b32 	%r1265, %r1247, 2;
	add.s32 	%r1266, %r219, %r1265;
	atom.shared.add.u32 	%r2238, [%r1266], %r278;
$L__BB34_199:
	ld.param.u32 	%r2105, [_ZN3cub18CUB_300001_SM_10006detail10radix_sort29DeviceRadixSortOnesweepKernelINS1_5radix10policy_hubIiiyE10Policy1000ELNS0_9SortOrderE0EiiyiiNS1_21identity_decomposer_tEEEvPT5_SB_PT3_PKSC_PT1_PKSG_PT2_PKSK_T4_iiT6__param_9];
	shfl.sync.idx.b32	%r1292|%p124, %r2238, %r277, 31, -1;
	add.s32 	%r281, %r278, %r1292;
	shr.u32 	%r1293, %r2218, %r2105;
	and.b32  	%r1289, %r1293, %r221;
	mov.b32 	%r1269, 1;
	// begin inline asm
	{
    .reg .pred p;
    and.b32 %r1267, %r1289, %r1269;    setp.ne.u32 p, %r1267, 0;
    vote.ballot.sync.b32 %r1267, p, 0xffffffff;
    @!p not.b32 %r1267, %r1267;
}

	// end inline asm
	mov.b32 	%r1272, 2;
	// begin inline asm
	{
    .reg .pred p;
    and.b32 %r1270, %r1289, %r1272;    setp.ne.u32 p, %r1270, 0;
    vote.ballot.sync.b32 %r1270, p, 0xffffffff;
    @!p not.b32 %r1270, %r1270;
}

	// end inline asm
	and.b32  	%r1294, %r1270, %r1267;
	mov.b32 	%r1275, 4;
	// begin inline asm
	{
    .reg .pred p;
    and.b32 %r1273, %r1289, %r1275;    setp.ne.u32 p, %r1273, 0;
    vote.ballot.sync.b32 %r1273, p, 0xffffffff;
    @!p not.b32 %r1273, %r1273;
}

	// end inline asm
	and.b32  	%r1295, %r1273, %r1294;
	mov.b32 	%r1278, 8;
	// begin inline asm
	{
    .reg .pred p;
    and.b32 %r1276, %r1289, %r1278;    setp.ne.u32 p, %r1276, 0;
    vote.ballot.sync.b32 %r1276, p, 0xffffffff;
    @!p not.b32 %r1276, %r1276;
}

	// end inline asm
	and.b32  	%r1296, %r1276, %r1295;
	mov.b32 	%r1281, 16;
	// begin inline asm
	{
    .reg .pred p;
    and.b32 %r1279, %r1289, %r1281;    setp.ne.u32 p, %r1279, 0;
    vote.ballot.sync.b32 %r1279, p, 0xffffffff;
    @!p not.b32 %r1279, %r1279;
}

	// end inline asm
	and.b32  	%r1297, %r1279, %r1296;
	mov.b32 	%r1284, 32;
	// begin inline asm
	{
    .reg .pred p;
    and.b32 %r1282, %r1289, %r1284;    setp.ne.u32 p, %r1282, 0;
    vote.ballot.sync.b32 %r1282, p, 0xffffffff;
    @!p not.b32 %r1282, %r1282;
}

	// end inline asm
	and.b32  	%r1298, %r1282, %r1297;
	mov.b32 	%r1287, 64;
	// begin inline asm
	{
    .reg .pred p;
    and.b32 %r1285, %r1289, %r1287;    setp.ne.u32 p, %r1285, 0;
    vote.ballot.sync.b32 %r1285, p, 0xffffffff;
    @!p not.b32 %r1285, %r1285;
}

	// end inline asm
	and.b32  	%r1299, %r1285, %r1298;
	mov.b32 	%r1290, 128;
	// begin inline asm
	{
    .reg .pred p;
    and.b32 %r1288, %r1289, %r1290;    setp.ne.u32 p, %r1288, 0;
    vote.ballot.sync.b32 %r1288, p, 0xffffffff;
    @!p not.b32 %r1288, %r1288;
}

	// end inline asm
	and.b32  	%r1300, %r1288, %r1299;
	clz.b32 	%r1301, %r1300;
	sub.s32 	%r283, 31, %r1301;
	and.b32  	%r1302, %r878, %r1300;
	popc.b32 	%r284, %r1302;
	setp.ne.s32 	%p125, %r443, %r283;
	mov.b32 	%r2239, 0;
	@%p125 bra 	$L__BB34_201;
	shl.b32 	%r1307, %r1289, 2;
	add.s32 	%r1308, %r219, %r1307;
	atom.shared.add.u32 	%r2239, [%r1308], %r284;
$L__BB34_201:
	ld.param.u32 	%r2106, [_ZN3cub18CUB_300001_SM_10006detail10radix_sort29DeviceRadixSortOnesweepKernelINS1_5radix10policy_hubIiiyE10Policy1000ELNS0_9SortOrderE0EiiyiiNS1_21identity_decomposer_tEEEvPT5_SB_PT3_PKSC_PT1_PKSG_PT2_PKSK_T4_iiT6__param_9];
	shfl.sync.idx.b32	%r1334|%p126, %r2239, %r283, 31, -1;
	add.s32 	%r287, %r284, %r1334;
	shr.u32 	%r1335, %r2217, %r2106;
	and.b32  	%r1331, %r1335, %r221;
	mov.b32 	%r1311, 1;
	// begin inline asm
	{
    .reg .pred p;
    and.b32 %r1309, %r1331, %r1311;    setp.ne.u32 p, %r1309, 0;
    vote.ballot.sync.b32 %r1309, p, 0xffffffff;
    @!p not.b32 %r1309, %r1309;
}

	// end inline asm
	mov.b32 	%r1314, 2;
	// begin inline asm
	{
    .reg .pred p;
    and.b32 %r1312, %r1331, %r1314;    setp.ne.u32 p, %r1312, 0;
    vote.ballot.sync.b32 %r1312, p, 0xffffffff;
    @!p not.b32 %r1312, %r1312;
}

	// end inline asm
	and.b32  	%r1336, %r1312, %r1309;
	mov.b32 	%r1317, 4;
	// begin inline asm
	{
    .reg .pred p;
    and.b32 %r1315, %r1331, %r1317;    setp.ne.u32 p, %r1315, 0;
    vote.ballot.sync.b32 %r1315, p, 0xffffffff;
    @!p not.b32 %r1315, %r1315;
}

	// end inline asm
	and.b32  	%r1337, %r1315, %r1336;
	mov.b32 	%r1320, 8;
	// begin inline asm
	{
    .reg .pred p;
    and.b32 %r1318, %r1331, %r1320;    setp.ne.u32 p, %r1318, 0;
    vote.ballot.sync.b32 %r1318, p, 0xffffffff;
    @!p not.b32 %r1318, %r1318;
}

	// end inline asm
	and.b32  	%r1338, %r1318, %r1337;
	mov.b32 	%r1323, 16;
	// begin inline asm
	{
    .reg .pred p;
    and.b32 %r1321, %r1331, %r1323;    setp.ne.u32 p, %r1321, 0;
    vote.ballot.sync.b32 %r1321, p, 0xffffffff;
    @!p not.b32 %r1321, %r1321;
}

	// end inline asm
	and.b32  	%r1339, %r1321, %r1338;
	mov.b32 	%r1326, 32;
	// begin inline asm
	{
    .reg .pred p;
    and.b32 %r1324, %r1331, %r1326;    setp.ne.u32 p, %r1324, 0;
    vote.ballot.sync.b32 %r1324, p, 0xffffffff;
    @!p not.b32 %r1324, %r1324;
}

	// end inline asm
	and.b32  	%r1340, %r1324, %r1339;
	mov.b32 	%r1329, 64;
	// begin inline asm
	{
    .reg .pred p;
    and.b32 %r1327, %r1331, %r1329;    setp.ne.u32 p, %r1327, 0;
    vote.ballot.sync.b32 %r1327, p, 0xffffffff;
    @!p not.b32 %r1327, %r1327;
}

	// end inline asm
	and.b32  	%r1341, %r1327, %r1340;
	mov.b32 	%r1332, 128;
	// begin inline asm
	{
    .reg .pred p;
    and.b32 %r1330, %r1331, %r1332;    setp.ne.u32 p, %r1330, 0;
    vote.ballot.sync.b32 %r1330, p, 0xffffffff;
    @!p not.b32 %r1330, %r1330;
}

	// end inline asm
	and.b32  	%r1342, %r1330, %r1341;
	clz.b32 	%r1343, %r1342;
	sub.s32 	%r289, 31, %r1343;
	and.b32  	%r1344, %r878, %r1342;
	popc.b32 	%r290, %r1344;
	setp.ne.s32 	%p127, %r443, %r289;
	mov.b32 	%r2240, 0;
	@%p127 bra 	$L__BB34_203;
	shl.b32 	%r1349, %r1331, 2;
	add.s32 	%r1350, %r219, %r1349;
	atom.shared.add.u32 	%r2240, [%r1350], %r290;
$L__BB34_203:
	ld.param.u32 	%r2107, [_ZN3cub18CUB_300001_SM_10006detail10radix_sort29DeviceRadixSortOnesweepKernelINS1_5radix10policy_hubIiiyE10Policy1000ELNS0_9SortOrderE0EiiyiiNS1_21identity_decomposer_tEEEvPT5_SB_PT3_PKSC_PT1_PKSG_PT2_PKSK_T4_iiT6__param_9];
	shfl.sync.idx.b32	%r1376|%p128, %r2240, %r289, 31, -1;
	add.s32 	%r293, %r290, %r1376;
	shr.u32 	%r1377, %r2216, %r2107;
	and.b32  	%r1373, %r1377, %r221;
	mov.b32 	%r1353, 1;
	// begin inline asm
	{
    .reg .pred p;
    and.b32 %r1351, %r1373, %r1353;    setp.ne.u32 p, %r1351, 0;
    vote.ballot.sync.b32 %r1351, p, 0xffffffff;
    @!p not.b32 %r1351, %r1351;
}

	// end inline asm
	mov.b32 	%r1356, 2;
	// begin inline asm
	{
    .reg .pred p;
    and.b32 %r1354, %r1373, %r1356;    setp.ne.u32 p, %r1354, 0;
    vote.ballot.sync.b32 %r1354, p, 0xffffffff;
    @!p not.b32 %r1354, %r1354;
}

	// end inline asm
	and.b32  	%r1378, %r1354, %r1351;
	mov.b32 	%r1359, 4;
	// begin inline asm
	{
    .reg .pred p;
    and.b32 %r1357, %r1373, %r1359;    setp.ne.u32 p, %r1357, 0;
    vote.ballot.sync.b32 %r1357, p, 0xffffffff;
    @!p not.b32 %r1357, %r1357;
}

	// end inline asm
	and.b32  	%r1379, %r1357, %r1378;
	mov.b32 	%r1362, 8;
	// begin inline asm
	{
    .reg .pred p;
    and.b32 %r1360, %r1373, %r1362;    setp.ne.u32 p, %r1360, 0;
    vote.ballot.sync.b32 %r1360, p, 0xffffffff;
    @!p not.b32 %r1360, %r1360;
}

	// end inline asm
	and.b32  	%r1380, %r1360, %r1379;
	mov.b32 	%r1365, 16;
	// begin inline asm
	{
    .reg .pred p;
    and.b32 %r1363, %r1373, %r1365;    setp.ne.u32 p, %r1363, 0;
    vote.ballot.sync.b32 %r1363, p, 0xffffffff;
    @!p not.b32 %r1363, %r1363;
}

	// end inline asm
	and.b32  	%r1381, %r1363, %r1380;
	mov.b32 	%r1368, 32;
	// begin inline asm
	{
    .reg .pred p;
    and.b32 %r1366, %r1373, %r1368;    setp.ne.u32 p, %r1366, 0;
    vote.ballot.sync.b32 %r1366, p, 0xffffffff;
    @!p not.b32 %r1366, %r1366;
}

	// end inline asm
	and.b32  	%r1382, %r1366, %r1381;
	mov.b32 	%r1371, 64;
	// begin inline asm
	{
    .reg .pred p;
    and.b32 %r1369, %r1373, %r1371;    setp.ne.u32 p, %r1369, 0;
    vote.ballot.sync.b32 %r1369, p, 0xffffffff;
    @!p not.b32 %r1369, %r1369;
}

	// end inline asm
	and.b32  	%r1383, %r1369, %r1382;
	mov.b32 	%r1374, 128;
	// begin inline asm
	{
    .reg .pred p;
    and.b32 %r1372, %r1373, %r1374;    setp.ne.u32 p, %r1372, 0;
    vote.ballot.sync.b32 %r1372, p, 0xffffffff;
    @!p not.b32 %r1372, %r1372;
}

	// end inline asm
	and.b32  	%r1384, %r1372, %r1383;
	clz.b32 	%r1385, %r1384;
	sub.s32 	%r295, 31, %r1385;
	and.b32  	%r1386, %r878, %r1384;
	popc.b32 	%r296, %r1386;
	setp.ne.s32 	%p129, %r443, %r295;
	mov.b32 	%r2241, 0;
	@%p129 bra 	$L__BB34_205;
	shl.b32 	%r1391, %r1373, 2;
	add.s32 	%r1392, %r219, %r1391;
	atom.shared.add.u32 	%r2241, [%r1392], %r296;
$L__BB34_205:
	ld.param.u32 	%r2108, [_ZN3cub18CUB_300001_SM_10006detail10radix_sort29DeviceRadixSortOnesweepKernelINS1_5radix10policy_hubIiiyE10Policy1000ELNS0_9SortOrderE0EiiyiiNS1_21identity_decomposer_tEEEvPT5_SB_PT3_PKSC_PT1_PKSG_PT2_PKSK_T4_iiT6__param_9];
	shfl.sync.idx.b32	%r1418|%p130, %r2241, %r295, 31, -1;
	add.s32 	%r299, %r296, %r1418;
	shr.u32 	%r1419, %r2215, %r2108;
	and.b32  	%r1415, %r1419, %r221;
	mov.b32 	%r1395, 1;
	// begin inline asm
	{
    .reg .pred p;
    and.b32 %r1393, %r1415, %r1395;    setp.ne.u32 p, %r1393, 0;
    vote.ballot.sync.b32 %r1393, p, 0xffffffff;
    @!p not.b32 %r1393, %r1393;
}

	// end inline asm
	mov.b32 	%r1398, 2;
	// begin inline asm
	{
    .reg .pred p;
    and.b32 %r1396, %r1415, %r1398;    setp.ne.u32 p, %r1396, 0;
    vote.ballot.sync.b32 %r1396, p, 0xffffffff;
    @!p not.b32 %r1396, %r1396;
}

	// end inline asm
	and.b32  	%r1420, %r1396, %r1393;
	mov.b32 	%r1401, 4;
	// begin inline asm
	{
    .reg .pred p;
    and.b32 %r1399, %r1415, %r1401;    setp.ne.u32 p, %r1399, 0;
    vote.ballot.sync.b32 %r1399, p, 0xffffffff;
    @!p not.b32 %r1399, %r1399;
}

	// end inline asm
	and.b32  	%r1421, %r1399, %r1420;
	mov.b32 	%r1404, 8;
	// begin inline asm
	{
    .reg .pred p;
    and.b32 %r1402, %r1415, %r1404;    setp.ne.u32 p, %r1402, 0;
    vote.ballot.sync.b32 %r1402, p, 0xffffffff;
    @!p not.b32 %r1402, %r1402;
}

	// end inline asm
	and.b32  	%r1422, %r1402, %r1421;
	mov.b32 	%r1407, 16;
	// begin inline asm
	{
    .reg .pred p;
    and.b32 %r1405, %r1415, %r1407;    setp.ne.u32 p, %r1405, 0;
    vote.ballot.sync.b32 %r1405, p, 0xffffffff;
    @!p not.b32 %r1405, %r1405;
}

	// end inline asm
	and.b32  	%r1423, %r1405, %r1422;
	mov.b32 	%r1410, 32;
	// begin inline asm
	{
    .reg .pred p;
    and.b32 %r1408, %r1415, %r1410;    setp.ne.u32 p, %r1408, 0;
    vote.ballot.sync.b32 %r1408, p, 0xffffffff;
    @!p not.b32 %r1408, %r1408;
}

	// end inline asm
	and.b32  	%r1424, %r1408, %r1423;
	mov.b32 	%r1413, 64;
	// begin inline asm
	{
    .reg .pred p;
    and.b32 %r1411, %r1415, %r1413;    setp.ne.u32 p, %r1411, 0;
    vote.ballot.sync.b32 %r1411, p, 0xffffffff;
    @!p not.b32 %r1411, %r1411;
}

	// end inline asm
	and.b32  	%r1425, %r1411, %r1424;
	mov.b32 	%r1416, 128;
	// begin inline asm
	{
    .reg .pred p;
    and.b32 %r1414, %r1415, %r1416;    setp.ne.u32 p, %r1414, 0;
    vote.ballot.sync.b32 %r1414, p, 0xffffffff;
    @!p not.b32 %r1414, %r1414;
}

	// end inline asm
	and.b32  	%r1426, %r1414, %r1425;
	clz.b32 	%r1427, %r1426;
	sub.s32 	%r301, 31, %r1427;
	and.b32  	%r1428, %r878, %r1426;
	popc.b32 	%r302, %r1428;
	setp.ne.s32 	%p131, %r443, %r301;
	mov.b32 	%r2242, 0;
	@%p131 bra 	$L__BB34_207;
	shl.b32 	%r1433, %r1415, 2;
	add.s32 	%r1434, %r219, %r1433;
	atom.shared.add.u32 	%r2242, [%r1434], %r302;
$L__BB34_207:
	ld.param.u32 	%r2109, [_ZN3cub18CUB_300001_SM_10006detail10radix_sort29DeviceRadixSortOnesweepKernelINS1_5radix10policy_hubIiiyE10Policy1000ELNS0_9SortOrderE0EiiyiiNS1_21identity_decomposer_tEEEvPT5_SB_PT3_PKSC_PT1_PKSG_PT2_PKSK_T4_iiT6__param_9];
	shfl.sync.idx.b32	%r1460|%p132, %r2242, %r301, 31, -1;
	add.s32 	%r305, %r302, %r1460;
	shr.u32 	%r1461, %r2214, %r2109;
	and.b32  	%r1457, %r1461, %r221;
	mov.b32 	%r1437, 1;
	// begin inline asm
	{
    .reg .pred p;
    and.b32 %r1435, %r1457, %r1437;    setp.ne.u32 p, %r1435, 0;
    vote.ballot.sync.b32 %r1435, p, 0xffffffff;
    @!p not.b32 %r1435, %r1435;
}

	// end inline asm
	mov.b32 	%r1440, 2;
	// begin inline asm
	{
    .reg .pred p;
    and.b32 %r1438, %r1457, %r1440;    setp.ne.u32 p, %r1438, 0;
    vote.ballot.sync.b32 %r1438, p, 0xffffffff;
    @!p not.b32 %r1438, %r1438;
}

	// end inline asm
	and.b32  	%r1462, %r1438, %r1435;
	mov.b32 	%r1443, 4;
	// begin inline asm
	{
    .reg .pred p;
    and.b32 %r1441, %r1457, %r1443;    setp.ne.u32 p, %r1441, 0;
    vote.ballot.sync.b32 %r1441, p, 0xffffffff;
    @!p not.b32 %r1441, %r1441;
}

	// end inline asm
	and.b32  	%r1463, %r1441, %r1462;
	mov.b32 	%r1446, 8;
	// begin inline asm
	{
    .reg .pred p;
    and.b32 %r1444, %r1457, %r1446;    setp.ne.u32 p, %r1444, 0;
    vote.ballot.sync.b32 %r1444, p, 0xffffffff;
    @!p not.b32 %r1444, %r1444;
}

	// end inline asm
	and.b32  	%r1464, %r1444, %r1463;
	mov.b32 	%r1449, 16;
	// begin inline asm
	{
    .reg .pred p;
    and.b32 %r1447, %r1457, %r1449;    setp.ne.u32 p, %r1447, 0;
    vote.ballot.sync.b32 %r1447, p, 0xffffffff;
    @!p not.b32 %r1447, %r1447;
}

	// end inline asm
	and.b32  	%r1465, %r1447, %r1464;
	mov.b32 	%r1452, 32;
	// begin inline asm
	{
    .reg .pred p;
    and.b32 %r1450, %r1457, %r1452;    setp.ne.u32 p, %r1450, 0;
    vote.ballot.sync.b32 %r1450, p, 0xffffffff;
    @!p not.b32 %r1450, %r1450;
}

	// end inline asm
	and.b32  	%r1466, %r1450, %r1465;
	mov.b32 	%r1455, 64;
	// begin inline asm
	{
    .reg .pred p;
    and.b32 %r1453, %r1457, %r1455;    setp.ne.u32 p, %r1453, 0;
    vote.ballot.sync.b32 %r1453, p, 0xffffffff;
    @!p not.b32 %r1453, %r1453;
}

	// end inline asm
	and.b32  	%r1467, %r1453, %r1466;
	mov.b32 	%r1458, 128;
	// begin inline asm
	{
    .reg .pred p;
    and.b32 %r1456, %r1457, %r1458;    setp.ne.u32 p, %r1456, 0;
    vote.ballot.sync.b32 %r1456, p, 0xffffffff;
    @!p not.b32 %r1456, %r1456;
}

	// end inline asm
	and.b32  	%r1468, %r1456, %r1467;
	clz.b32 	%r1469, %r1468;
	sub.s32 	%r307, 31, %r1469;
	and.b32  	%r1470, %r878, %r1468;
	popc.b32 	%r308, %r1470;
	setp.ne.s32 	%p133, %r443, %r307;
	mov.b32 	%r2243, 0;
	@%p133 bra 	$L__BB34_209;
	shl.b32 	%r1475, %r1457, 2;
	add.s32 	%r1476, %r219, %r1475;
	atom.shared.add.u32 	%r2243, [%r1476], %r308;
$L__BB34_209:
	ld.param.u32 	%r2110, [_ZN3cub18CUB_300001_SM_10006detail10radix_sort29DeviceRadixSortOnesweepKernelINS1_5radix10policy_hubIiiyE10Policy1000ELNS0_9SortOrderE0EiiyiiNS1_21identity_decomposer_tEEEvPT5_SB_PT3_PKSC_PT1_PKSG_PT2_PKSK_T4_iiT6__param_9];
	shfl.sync.idx.b32	%r1502|%p134, %r2243, %r307, 31, -1;
	add.s32 	%r311, %r308, %r1502;
	shr.u32 	%r1503, %r2213, %r2110;
	and.b32  	%r1499, %r1503, %r221;
	mov.b32 	%r1479, 1;
	// begin inline asm
	{
    .reg .pred p;
    and.b32 %r1477, %r1499, %r1479;    setp.ne.u32 p, %r1477, 0;
    vote.ballot.sync.b32 %r1477, p, 0xffffffff;
    @!p not.b32 %r1477, %r1477;
}

	// end inline asm
	mov.b32 	%r1482, 2;
	// begin inline asm
	{
    .reg .pred p;
    and.b32 %r1480, %r1499, %r1482;    setp.ne.u32 p, %r1480, 0;
    vote.ballot.sync.b32 %r1480, p, 0xffffffff;
    @!p not.b32 %r1480, %r1480;
}

	// end inline asm
	and.b32  	%r1504, %r1480, %r1477;
	mov.b32 	%r1485, 4;
	// begin inline asm
	{
    .reg .pred p;
    and.b32 %r1483, %r1499, %r1485;    setp.ne.u32 p, %r1483, 0;
    vote.ballot.sync.b32 %r1483, p, 0xffffffff;
    @!p not.b32 %r1483, %r1483;
}

	// end inline asm
	and.b32  	%r1505, %r1483, %r1504;
	mov.b32 	%r1488, 8;
	// begin inline asm
	{
    .reg .pred p;
    and.b32 %r1486, %r1499, %r1488;    setp.ne.u32 p, %r1486, 0;
    vote.ballot.sync.b32 %r1486, p, 0xffffffff;
    @!p not.b32 %r1486, %r1486;
}

	// end inline asm
	and.b32  	%r1506, %r1486, %r1505;
	mov.b32 	%r1491, 16;
	// begin inline asm
	{
    .reg .pred p;
    and.b32 %r1489, %r1499, %r1491;    setp.ne.u32 p, %r1489, 0;
    vote.ballot.sync.b32 %r1489, p, 0xffffffff;
    @!p not.b32 %r1489, %r1489;
}

	// end inline asm
	and.b32  	%r1507, %r1489, %r1506;
	mov.b32 	%r1494, 32;
	// begin inline asm
	{
    .reg .pred p;
    and.b32 %r1492, %r1499, %r1494;    setp.ne.u32 p, %r1492, 0;
    vote.ballot.sync.b32 %r1492, p, 0xffffffff;
    @!p not.b32 %r1492, %r1492;
}

	// end inline asm
	and.b32  	%r1508, %r1492, %r1507;
	mov.b32 	%r1497, 64;
	// begin inline asm
	{
    .reg .pred p;
    and.b32 %r1495, %r1499, %r1497;    setp.ne.u32 p, %r1495, 0;
    vote.ballot.sync.b32 %r1495, p, 0xffffffff;
    @!p not.b32 %r1495, %r1495;
}

	// end inline asm
	and.b32  	%r1509, %r1495, %r1508;
	mov.b32 	%r1500, 128;
	// begin inline asm
	{
    .reg .pred p;
    and.b32 %r1498, %r1499, %r1500;    setp.ne.u32 p, %r1498, 0;
    vote.ballot.sync.b32 %r1498, p, 0xffffffff;
    @!p not.b32 %r1498, %r1498;
}

	// end inline asm
	and.b32  	%r1510, %r1498, %r1509;
	clz.b32 	%r1511, %r1510;
	sub.s32 	%r313, 31, %r1511;
	and.b32  	%r1512, %r878, %r1510;
	popc.b32 	%r314, %r1512;
	setp.ne.s32 	%p135, %r443, %r313;
	mov.b32 	%r2244, 0;
	@%p135 bra 	$L__BB34_211;
	shl.b32 	%r1517, %r1499, 2;
	add.s32 	%r1518, %r219, %r1517;
	atom.shared.add.u32 	%r2244, [%r1518], %r314;
$L__BB34_211:
	ld.param.u32 	%r2111, [_ZN3cub18CUB_300001_SM_10006detail10radix_sort29DeviceRadixSortOnesweepKernelINS1_5radix10policy_hubIiiyE10Policy1000ELNS0_9SortOrderE0EiiyiiNS1_21identity_decomposer_tEEEvPT5_SB_PT3_PKSC_PT1_PKSG_PT2_PKSK_T4_iiT6__param_9];
	shfl.sync.idx.b32	%r1544|%p136, %r2244, %r313, 31, -1;
	add.s32 	%r317, %r314, %r1544;
	shr.u32 	%r1545, %r2212, %r2111;
	and.b32  	%r1541, %r1545, %r221;
	mov.b32 	%r1521, 1;
	// begin inline asm
	{
    .reg .pred p;
    and.b32 %r1519, %r1541, %r1521;    setp.ne.u32 p, %r1519, 0;
    vote.ballot.sync.b32 %r1519, p, 0xffffffff;
    @!p not.b32 %r1519, %r1519;
}

	// end inline asm
	mov.b32 	%r1524, 2;
	// begin inline asm
	{
    .reg .pred p;
    and.b32 %r1522, %r1541, %r1524;    setp.ne.u32 p, %r1522, 0;
    vote.ballot.sync.b32 %r1522, p, 0xffffffff;
    @!p not.b32 %r1522, %r1522;
}

	// end inline asm
	and.b32  	%r1546, %r1522, %r1519;
	mov.b32 	%r1527, 4;
	// begin inline asm
	{
    .reg .pred p;
    and.b32 %r1525, %r1541, %r1527;    setp.ne.u32 p, %r1525, 0;
    vote.ballot.sync.b32 %r1525, p, 0xffffffff;
    @!p not.b32 %r1525, %r1525;
}

	// end inline asm
	and.b32  	%r1547, %r1525, %r1546;
	mov.b32 	%r1530, 8;
	// begin inline asm
	{
    .reg .pred p;
    and.b32 %r1528, %r1541, %r1530;    setp.ne.u32 p, %r1528, 0;
    vote.ballot.sync.b32 %r1528, p, 0xffffffff;
    @!p not.b32 %r1528, %r1528;
}

	// end inline asm
	and.b32  	%r1548, %r1528, %r1547;
	mov.b32 	%r1533, 16;
	// begin inline asm
	{
    .reg .pred p;
    and.b32 %r1531, %r1541, %r1533;    setp.ne.u32 p, %r1531, 0;
    vote.ballot.sync.b32 %r1531, p, 0xffffffff;
    @!p not.b32 %r1531, %r1531;
}

	// end inline asm
	and.b32  	%r1549, %r1531, %r1548;
	mov.b32 	%r1536, 32;
	// begin inline asm
	{
    .reg .pred p;
    and.b32 %r1534, %r1541, %r1536;    setp.ne.u32 p, %r1534, 0;
    vote.ballot.sync.b32 %r1534, p, 0xffffffff;
    @!p not.b32 %r1534, %r1534;
}

	// end inline asm
	and.b32  	%r1550, %r1534, %r1549;
	mov.b32 	%r1539, 64;
	// begin inline asm
	{
    .reg .pred p;
    and.b32 %r1537, %r1541, %r1539;    setp.ne.u32 p, %r1537, 0;
    vote.ballot.sync.b32 %r1537, p, 0xffffffff;
    @!p not.b32 %r1537, %r1537;
}

	// end inline asm
	and.b32  	%r1551, %r1537, %r1550;
	mov.b32 	%r1542, 128;
	// begin inline asm
	{
    .reg .pred p;
    and.b32 %r1540, %r1541, %r1542;    setp.ne.u32 p, %r1540, 0;
    vote.ballot.sync.b32 %r1540, p, 0xffffffff;
    @!p not.b32 %r1540, %r1540;
}

	// end inline asm
	and.b32  	%r1552, %r1540, %r1551;
	clz.b32 	%r1553, %r1552;
	sub.s32 	%r319, 31, %r1553;
	and.b32  	%r1554, %r878, %r1552;
	popc.b32 	%r320, %r1554;
	setp.ne.s32 	%p137, %r443, %r319;
	mov.b32 	%r2245, 0;
	@%p137 bra 	$L__BB34_213;
	shl.b32 	%r1559, %r1541, 2;
	add.s32 	%r1560, %r219, %r1559;
	atom.shared.add.u32 	%r2245, [%r1560], %r320;
$L__BB34_213:
	setp.gt.u32 	%p138, %r1, 255;
	shfl.sync.idx.b32	%r1561|%p139, %r2245, %r319, 31, -1;
	add.s32 	%r1562, %r320, %r1561;
	bar.sync 	0;
	shl.b32 	%r1563, %r227, 2;
	add.s32 	%r323, %r783, %r1563;
	st.shared.u32 	[%r323+-4], %r2228;
	shl.b32 	%r1565, %r233, 2;
	add.s32 	%r324, %r783, %r1565;
	st.shared.u32 	[%r324+-4], %r2227;
	shl.b32 	%r1566, %r239, 2;
	add.s32 	%r325, %r783, %r1566;
	st.shared.u32 	[%r325+-4], %r2226;
	shl.b32 	%r1567, %r245, 2;
	add.s32 	%r326, %r783, %r1567;
	st.shared.u32 	[%r326+-4], %r2225;
	shl.b32 	%r1568, %r251, 2;
	add.s32 	%r327, %r783, %r1568;
	st.shared.u32 	[%r327+-4], %r2224;
	shl.b32 	%r1569, %r257, 2;
	add.s32 	%r328, %r783, %r1569;
	st.shared.u32 	[%r328+-4], %r2223;
	shl.b32 	%r1570, %r263, 2;
	add.s32 	%r329, %r783, %r1570;
	st.shared.u32 	[%r329+-4], %r2222;
	shl.b32 	%r1571, %r269, 2;
	add.s32 	%r330, %r783, %r1571;
	st.shared.u32 	[%r330+-4], %r2221;
	shl.b32 	%r1572, %r275, 2;
	add.s32 	%r331, %r783, %r1572;
	st.shared.u32 	[%r331+-4], %r2220;
	shl.b32 	%r1573, %r281, 2;
	add.s32 	%r332, %r783, %r1573;
	st.shared.u32 	[%r332+-4], %r2219;
	shl.b32 	%r1574, %r287, 2;
	add.s32 	%r333, %r783, %r1574;
	st.shared.u32 	[%r333+-4], %r2218;
	shl.b32 	%r1575, %r293, 2;
	add.s32 	%r334, %r783, %r1575;
	st.shared.u32 	[%r334+-4], %r2217;
	shl.b32 	%r1576, %r299, 2;
	add.s32 	%r335, %r783, %r1576;
	st.shared.u32 	[%r335+-4], %r2216;
	shl.b32 	%r1577, %r305, 2;
	add.s32 	%r336, %r783, %r1577;
	st.shared.u32 	[%r336+-4], %r2215;
	shl.b32 	%r1578, %r311, 2;
	add.s32 	%r337, %r783, %r1578;
	st.shared.u32 	[%r337+-4], %r2214;
	shl.b32 	%r1579, %r317, 2;
	add.s32 	%r338, %r783, %r1579;
	st.shared.u32 	[%r338+-4], %r2213;
	shl.b32 	%r1580, %r1562, 2;
	add.s32 	%r339, %r783, %r1580;
	st.shared.u32 	[%r339+-4], %r2212;
	shl.b32 	%r1581, %r1, 3;
	add.s32 	%r1582, %r783, %r1581;
	add.s32 	%r340, %r1582, 26112;
	@%p138 bra 	$L__BB34_221;
	ld.param.u64 	%rd437, [_ZN3cub18CUB_300001_SM_10006detail10radix_sort29DeviceRadixSortOnesweepKernelINS1_5radix10policy_hubIiiyE10Policy1000ELNS0_9SortOrderE0EiiyiiNS1_21identity_decomposer_tEEEvPT5_SB_PT3_PKSC_PT1_PKSG_PT2_PKSK_T4_iiT6__param_3];
	cvta.to.global.u64 	%rd93, %rd437;
	shl.b64 	%rd94, %rd9, 3;
	add.s64 	%rd95, %rd93, %rd94;
	ld.global.u64 	%rd96, [%rd95];
	cvt.s64.s32 	%rd97, %r218;
	sub.s64 	%rd456, %rd96, %rd97;
	st.shared.u64 	[%r340], %rd456;
	setp.lt.s32 	%p140, %r3, 1;
	mov.u32 	%r2249, %r2174;
	@%p140 bra 	$L__BB34_220;
	mov.b32 	%r2247, -1;
	mov.u32 	%r2246, %r3;
	mov.u32 	%r2249, %r2174;
$L__BB34_216:
	ld.param.u64 	%rd430, [_ZN3cub18CUB_300001_SM_10006detail10radix_sort29DeviceRadixSortOnesweepKernelINS1_5radix10policy_hubIiiyE10Policy1000ELNS0_9SortOrderE0EiiyiiNS1_21identity_decomposer_tEEEvPT5_SB_PT3_PKSC_PT1_PKSG_PT2_PKSK_T4_iiT6__param_0];
	add.s32 	%r344, %r2246, -1;
	shl.b32 	%r1584, %r344, 8;
	add.s32 	%r1585, %r1584, %r1;
	cvta.to.global.u64 	%rd98, %rd430;
	mul.wide.s32 	%rd99, %r1585, 4;
	add.s64 	%rd19, %rd98, %rd99;
$L__BB34_217:
	membar.cta;
	ld.volatile.global.u32 	%r345, [%rd19];
	setp.eq.s32 	%p141, %r345, 0;
	@%p141 bra 	$L__BB34_217;
	and.b32  	%r1586, %r345, 1073741823;
	add.s32 	%r2249, %r1586, %r2249;
	setp.gt.s32 	%p142, %r345, -1;
	vote.sync.ballot.b32 	%r2247, %p142, %r2247;
	setp.gt.u32 	%p144, %r2246, 1;
	and.pred  	%p145, %p142, %p144;
	mov.u32 	%r2246, %r344;
	@%p145 bra 	$L__BB34_216;
	ld.shared.u64 	%rd456, [%r340];
$L__BB34_220:
	ld.param.u64 	%rd431, [_ZN3cub18CUB_300001_SM_10006detail10radix_sort29DeviceRadixSortOnesweepKernelINS1_5radix10policy_hubIiiyE10Policy1000ELNS0_9SortOrderE0EiiyiiNS1_21identity_decomposer_tEEEvPT5_SB_PT3_PKSC_PT1_PKSG_PT2_PKSK_T4_iiT6__param_0];
	or.b32  	%r1587, %r2249, -2147483648;
	cvta.to.global.u64 	%rd100, %rd431;
	shl.b32 	%r1588, %r3, 8;
	add.s32 	%r1589, %r1588, %r1;
	mul.wide.s32 	%rd101, %r1589, 4;
	add.s64 	%rd102, %rd100, %rd101;
	st.volatile.global.u32 	[%rd102], %r1587;
	sub.s32 	%r1590, %r2249, %r2174;
	cvt.s64.s32 	%rd103, %r1590;
	add.s64 	%rd104, %rd456, %rd103;
	st.shared.u64 	[%r340], %rd104;
$L__BB34_221:
	ld.param.u32 	%r2087, [_ZN3cub18CUB_300001_SM_10006detail10radix_sort29DeviceRadixSortOnesweepKernelINS1_5radix10policy_hubIiiyE10Policy1000ELNS0_9SortOrderE0EiiyiiNS1_21identity_decomposer_tEEEvPT5_SB_PT3_PKSC_PT1_PKSG_PT2_PKSK_T4_iiT6__param_8];
	ld.param.u64 	%rd434, [_ZN3cub18CUB_300001_SM_10006detail10radix_sort29DeviceRadixSortOnesweepKernelINS1_5radix10policy_hubIiiyE10Policy1000ELNS0_9SortOrderE0EiiyiiNS1_21identity_decomposer_tEEEvPT5_SB_PT3_PKSC_PT1_PKSG_PT2_PKSK_T4_iiT6__param_2];
	setp.gt.u32 	%p146, %r1, 255;
	mad.lo.s32 	%r349, %r3, 6528, 6528;
	setp.lt.s32 	%p147, %r349, %r2087;
	setp.eq.s64 	%p148, %rd434, 0;
	or.pred  	%p149, %p148, %p147;
	or.pred  	%p150, %p146, %p149;
	@%p150 bra 	$L__BB34_223;
	ld.param.u64 	%rd435, [_ZN3cub18CUB_300001_SM_10006detail10radix_sort29DeviceRadixSortOnesweepKernelINS1_5radix10policy_hubIiiyE10Policy1000ELNS0_9SortOrderE0EiiyiiNS1_21identity_decomposer_tEEEvPT5_SB_PT3_PKSC_PT1_PKSG_PT2_PKSK_T4_iiT6__param_2];
	ld.shared.u64 	%rd105, [%r340];
	cvt.s64.s32 	%rd106, %r2174;
	cvt.s64.s32 	%rd107, %r218;
	add.s64 	%rd108, %rd107, %rd106;
	add.s64 	%rd109, %rd108, %rd105;
	cvta.to.global.u64 	%rd110, %rd435;
	shl.b64 	%rd111, %rd9, 3;
	add.s64 	%rd112, %rd110, %rd111;
	st.global.u64 	[%rd112], %rd109;
$L__BB34_223:
	ld.param.u32 	%r2088, [_ZN3cub18CUB_300001_SM_10006detail10radix_sort29DeviceRadixSortOnesweepKernelINS1_5radix10policy_hubIiiyE10Policy1000ELNS0_9SortOrderE0EiiyiiNS1_21identity_decomposer_tEEEvPT5_SB_PT3_PKSC_PT1_PKSG_PT2_PKSK_T4_iiT6__param_8];
	ld.param.u64 	%rd438, [_ZN3cub18CUB_300001_SM_10006detail10radix_sort29DeviceRadixSortOnesweepKernelINS1_5radix10policy_hubIiiyE10Policy1000ELNS0_9SortOrderE0EiiyiiNS1_21identity_decomposer_tEEEvPT5_SB_PT3_PKSC_PT1_PKSG_PT2_PKSK_T4_iiT6__param_4];
	cvta.to.global.u64 	%rd22, %rd438;
	shl.b32 	%r1591, %r1, 2;
	add.s32 	%r350, %r783, %r1591;
	setp.gt.s32 	%p151, %r349, %r2088;
	bar.sync 	0;
	@%p151 bra 	$L__BB34_225;
	ld.param.u32 	%r2112, [_ZN3cub18CUB_300001_SM_10006detail10radix_sort29DeviceRadixSortOnesweepKernelINS1_5radix10policy_hubIiiyE10Policy1000ELNS0_9SortOrderE0EiiyiiNS1_21identity_decomposer_tEEEvPT5_SB_PT3_PKSC_PT1_PKSG_PT2_PKSK_T4_iiT6__param_9];
	ld.shared.u32 	%r1593, [%r350];
	shr.u32 	%r1594, %r1593, %r2112;
	and.b32  	%r1595, %r1594, %r221;
	shl.b32 	%r1596, %r1595, 3;
	add.s32 	%r1598, %r783, 26112;
	add.s32 	%r1599, %r1598, %r1596;
	ld.shared.u64 	%rd113, [%r1599];
	add.s64 	%rd114, %rd113, %rd9;
	xor.b32  	%r1600, %r1593, -2147483648;
	shl.b64 	%rd115, %rd114, 2;
	add.s64 	%rd116, %rd22, %rd115;
	st.global.u32 	[%rd116], %r1600;
	bar.warp.sync 	-1;
	ld.shared.u32 	%r1601, [%r350+1536];
	shr.u32 	%r1602, %r1601, %r2112;
	and.b32  	%r1603, %r1602, %r221;
	shl.b32 	%r1604, %r1603, 3;
	add.s32 	%r1605, %r1598, %r1604;
	ld.shared.u64 	%rd117, [%r1605];
	add.s64 	%rd118, %rd117, %rd9;
	xor.b32  	%r1606, %r1601, -2147483648;
	shl.b64 	%rd119, %rd118, 2;
	add.s64 	%rd120, %rd22, %rd119;
	st.global.u32 	[%rd120+1536], %r1606;
	bar.warp.sync 	-1;
	ld.shared.u32 	%r1607, [%r350+3072];
	shr.u32 	%r1608, %r1607, %r2112;
	and.b32  	%r1609, %r1608, %r221;
	shl.b32 	%r1610, %r1609, 3;
	add.s32 	%r1611, %r1598, %r1610;
	ld.shared.u64 	%rd121, [%r1611];
	add.s64 	%rd122, %rd121, %rd9;
	xor.b32  	%r1612, %r1607, -2147483648;
	shl.b64 	%rd123, %rd122, 2;
	add.s64 	%rd124, %rd22, %rd123;
	st.global.u32 	[%rd124+3072], %r1612;
	bar.warp.sync 	-1;
	ld.shared.u32 	%r1613, [%r350+4608];
	shr.u32 	%r1614, %r1613, %r2112;
	and.b32  	%r1615, %r1614, %r221;
	shl.b32 	%r1616, %r1615, 3;
	add.s32 	%r1617, %r1598, %r1616;
	ld.shared.u64 	%rd125, [%r1617];
	add.s64 	%rd126, %rd125, %rd9;
	xor.b32  	%r1618, %r1613, -2147483648;
	shl.b64 	%rd127, %rd126, 2;
	add.s64 	%rd128, %rd22, %rd127;
	st.global.u32 	[%rd128+4608], %r1618;
	bar.warp.sync 	-1;
	ld.shared.u32 	%r1619, [%r350+6144];
	shr.u32 	%r1620, %r1619, %r2112;
	and.b32  	%r1621, %r1620, %r221;
	shl.b32 	%r1622, %r1621, 3;
	add.s32 	%r1623, %r1598, %r1622;
	ld.shared.u64 	%rd129, [%r1623];
	add.s64 	%rd130, %rd129, %rd9;
	xor.b32  	%r1624, %r1619, -2147483648;
	shl.b64 	%rd131, %rd130, 2;
	add.s64 	%rd132, %rd22, %rd131;
	st.global.u32 	[%rd132+6144], %r1624;
	bar.warp.sync 	-1;
	ld.shared.u32 	%r1625, [%r350+7680];
	shr.u32 	%r1626, %r1625, %r2112;
	and.b32  	%r1627, %r1626, %r221;
	shl.b32 	%r1628, %r1627, 3;
	add.s32 	%r1629, %r1598, %r1628;
	ld.shared.u64 	%rd133, [%r1629];
	add.s64 	%rd134, %rd133, %rd9;
	xor.b32  	%r1630, %r1625, -2147483648;
	shl.b64 	%rd135, %rd134, 2;
	add.s64 	%rd136, %rd22, %rd135;
	st.global.u32 	[%rd136+7680], %r1630;
	bar.warp.sync 	-1;
	ld.shared.u32 	%r1631, [%r350+9216];
	shr.u32 	%r1632, %r1631, %r2112;
	and.b32  	%r1633, %r1632, %r221;
	shl.b32 	%r1634, %r1633, 3;
	add.s32 	%r1635, %r1598, %r1634;
	ld.shared.u64 	%rd137, [%r1635];
	add.s64 	%rd138, %rd137, %rd9;
	xor.b32  	%r1636, %r1631, -2147483648;
	shl.b64 	%rd139, %rd138, 2;
	add.s64 	%rd140, %rd22, %rd139;
	st.global.u32 	[%rd140+9216], %r1636;
	bar.warp.sync 	-1;
	ld.shared.u32 	%r1637, [%r350+10752];
	shr.u32 	%r1638, %r1637, %r2112;
	and.b32  	%r1639, %r1638, %r221;
	shl.b32 	%r1640, %r1639, 3;
	add.s32 	%r1641, %r1598, %r1640;
	ld.shared.u64 	%rd141, [%r1641];
	add.s64 	%rd142, %rd141, %rd9;
	xor.b32  	%r1642, %r1637, -2147483648;
	shl.b64 	%rd143, %rd142, 2;
	add.s64 	%rd144, %rd22, %rd143;
	st.global.u32 	[%rd144+10752], %r1642;
	bar.warp.sync 	-1;
	ld.shared.u32 	%r1643, [%r350+12288];
	shr.u32 	%r1644, %r1643, %r2112;
	and.b32  	%r1645, %r1644, %r221;
	shl.b32 	%r1646, %r1645, 3;
	add.s32 	%r1647, %r1598, %r1646;
	ld.shared.u64 	%rd145, [%r1647];
	add.s64 	%rd146, %rd145, %rd9;
	xor.b32  	%r1648, %r1643, -2147483648;
	shl.b64 	%rd147, %rd146, 2;
	add.s64 	%rd148, %rd22, %rd147;
	st.global.u32 	[%rd148+12288], %r1648;
	bar.warp.sync 	-1;
	ld.shared.u32 	%r1649, [%r350+13824];
	shr.u32 	%r1650, %r1649, %r2112;
	and.b32  	%r1651, %r1650, %r221;
	shl.b32 	%r1652, %r1651, 3;
	add.s32 	%r1653, %r1598, %r1652;
	ld.shared.u64 	%rd149, [%r1653];
	add.s64 	%rd150, %rd149, %rd9;
	xor.b32  	%r1654, %r1649, -2147483648;
	shl.b64 	%rd151, %rd150, 2;
	add.s64 	%rd152, %rd22, %rd151;
	st.global.u32 	[%rd152+13824], %r1654;
	bar.warp.sync 	-1;
	ld.shared.u32 	%r1655, [%r350+15360];
	shr.u32 	%r1656, %r1655, %r2112;
	and.b32  	%r1657, %r1656, %r221;
	shl.b32 	%r1658, %r1657, 3;
	add.s32 	%r1659, %r1598, %r1658;
	ld.shared.u64 	%rd153, [%r1659];
	add.s64 	%rd154, %rd153, %rd9;
	xor.b32  	%r1660, %r1655, -2147483648;
	shl.b64 	%rd155, %rd154, 2;
	add.s64 	%rd156, %rd22, %rd155;
	st.global.u32 	[%rd156+15360], %r1660;
	bar.warp.sync 	-1;
	ld.shared.u32 	%r1661, [%r350+16896];
	shr.u32 	%r1662, %r1661, %r2112;
	and.b32  	%r1663, %r1662, %r221;
	shl.b32 	%r1664, %r1663, 3;
	add.s32 	%r1665, %r1598, %r1664;
	ld.shared.u64 	%rd157, [%r1665];
	add.s64 	%rd158, %rd157, %rd9;
	xor.b32  	%r1666, %r1661, -2147483648;
	shl.b64 	%rd159, %rd158, 2;
	add.s64 	%rd160, %rd22, %rd159;
	st.global.u32 	[%rd160+16896], %r1666;
	bar.warp.sync 	-1;
	ld.shared.u32 	%r1667, [%r350+18432];
	shr.u32 	%r1668, %r1667, %r2112;
	and.b32  	%r1669, %r1668, %r221;
	shl.b32 	%r1670, %r1669, 3;
	add.s32 	%r1671, %r1598, %r1670;
	ld.shared.u64 	%rd161, [%r1671];
	add.s64 	%rd162, %rd161, %rd9;
	xor.b32  	%r1672, %r1667, -2147483648;
	shl.b64 	%rd163, %rd162, 2;
	add.s64 	%rd164, %rd22, %rd163;
	st.global.u32 	[%rd164+18432], %r1672;
	bar.warp.sync 	-1;
	ld.shared.u32 	%r1673, [%r350+19968];
	shr.u32 	%r1674, %r1673, %r2112;
	and.b32  	%r1675, %r1674, %r221;
	shl.b32 	%r1676, %r1675, 3;
	add.s32 	%r1677, %r1598, %r1676;
	ld.shared.u64 	%rd165, [%r1677];
	add.s64 	%rd166, %rd165, %rd9;
	xor.b32  	%r1678, %r1673, -2147483648;
	shl.b64 	%rd167, %rd166, 2;
	add.s64 	%rd168, %rd22, %rd167;
	st.global.u32 	[%rd168+19968], %r1678;
	bar.warp.sync 	-1;
	ld.shared.u32 	%r1679, [%r350+21504];
	shr.u32 	%r1680, %r1679, %r2112;
	and.b32  	%r1681, %r1680, %r221;
	shl.b32 	%r1682, %r1681, 3;
	add.s32 	%r1683, %r1598, %r1682;
	ld.shared.u64 	%rd169, [%r1683];
	add.s64 	%rd170, %rd169, %rd9;
	xor.b32  	%r1684, %r1679, -2147483648;
	shl.b64 	%rd171, %rd170, 2;
	add.s64 	%rd172, %rd22, %rd171;
	st.global.u32 	[%rd172+21504], %r1684;
	bar.warp.sync 	-1;
	ld.shared.u32 	%r1685, [%r350+23040];
	shr.u32 	%r1686, %r1685, %r2112;
	and.b32  	%r1687, %r1686, %r221;
	shl.b32 	%r1688, %r1687, 3;
	add.s32 	%r1689, %r1598, %r1688;
	ld.shared.u64 	%rd173, [%r1689];
	add.s64 	%rd174, %rd173, %rd9;
	xor.b32  	%r1690, %r1685, -2147483648;
	shl.b64 	%rd175, %rd174, 2;
	add.s64 	%rd176, %rd22, %rd175;
	st.global.u32 	[%rd176+23040], %r1690;
	bar.warp.sync 	-1;
	ld.shared.u32 	%r1691, [%r350+24576];
	shr.u32 	%r1692, %r1691, %r2112;
	and.b32  	%r1693, %r1692, %r221;
	shl.b32 	%r1694, %r1693, 3;
	add.s32 	%r1695, %r1598, %r1694;
	ld.shared.u64 	%rd177, [%r1695];
	add.s64 	%rd178, %rd177, %rd9;
	xor.b32  	%r1696, %r1691, -2147483648;
	shl.b64 	%rd179, %rd178, 2;
	add.s64 	%rd180, %rd22, %rd179;
	st.global.u32 	[%rd180+24576], %r1696;
	bar.warp.sync 	-1;
	bra.uni 	$L__BB34_260;
$L__BB34_225:
	ld.param.u32 	%r2089, [_ZN3cub18CUB_300001_SM_10006detail10radix_sort29DeviceRadixSortOnesweepKernelINS1_5radix10policy_hubIiiyE10Policy1000ELNS0_9SortOrderE0EiiyiiNS1_21identity_decomposer_tEEEvPT5_SB_PT3_PKSC_PT1_PKSG_PT2_PKSK_T4_iiT6__param_8];
	mad.lo.s32 	%r351, %r3, -6528, %r2089;
	setp.ge.s32 	%p152, %r1, %r351;
	@%p152 bra 	$L__BB34_227;
	ld.param.u32 	%r2113, [_ZN3cub18CUB_300001_SM_10006detail10radix_sort29DeviceRadixSortOnesweepKernelINS1_5radix10policy_hubIiiyE10Policy1000ELNS0_9SortOrderE0EiiyiiNS1_21identity_decomposer_tEEEvPT5_SB_PT3_PKSC_PT1_PKSG_PT2_PKSK_T4_iiT6__param_9];
	ld.shared.u32 	%r1697, [%r350];
	shr.u32 	%r1698, %r1697, %r2113;
	and.b32  	%r1699, %r1698, %r221;
	shl.b32 	%r1700, %r1699, 3;
	add.s32 	%r1702, %r783, %r1700;
	ld.shared.u64 	%rd181, [%r1702+26112];
	xor.b32  	%r1703, %r1697, -2147483648;
	add.s64 	%rd182, %rd181, %rd9;
	shl.b64 	%rd183, %rd182, 2;
	add.s64 	%rd184, %rd22, %rd183;
	st.global.u32 	[%rd184], %r1703;
$L__BB34_227:
	bar.warp.sync 	-1;
	add.s32 	%r1704, %r1, 384;
	setp.ge.s32 	%p153, %r1704, %r351;
	@%p153 bra 	$L__BB34_229;
	ld.param.u32 	%r2114, [_ZN3cub18CUB_300001_SM_10006detail10radix_sort29DeviceRadixSortOnesweepKernelINS1_5radix10policy_hubIiiyE10Policy1000ELNS0_9SortOrderE0EiiyiiNS1_21identity_decomposer_tEEEvPT5_SB_PT3_PKSC_PT1_PKSG_PT2_PKSK_T4_iiT6__param_9];
	ld.shared.u32 	%r1705, [%r350+1536];
	shr.u32 	%r1706, %r1705, %r2114;
	and.b32  	%r1707, %r1706, %r221;
	shl.b32 	%r1708, %r1707, 3;
	add.s32 	%r1710, %r783, %r1708;
	ld.shared.u64 	%rd185, [%r1710+26112];
	xor.b32  	%r1711, %r1705, -2147483648;
	add.s64 	%rd186, %rd185, %rd9;
	shl.b64 	%rd187, %rd186, 2;
	add.s64 	%rd188, %rd22, %rd187;
	st.global.u32 	[%rd188+1536], %r1711;
$L__BB34_229:
	bar.warp.sync 	-1;
	add.s32 	%r1712, %r1, 768;
	setp.ge.s32 	%p154, %r1712, %r351;
	@%p154 bra 	$L__BB34_231;
	ld.param.u32 	%r2115, [_ZN3cub18CUB_300001_SM_10006detail10radix_sort29DeviceRadixSortOnesweepKernelINS1_5radix10policy_hubIiiyE10Policy1000ELNS0_9SortOrderE0EiiyiiNS1_21identity_decomposer_tEEEvPT5_SB_PT3_PKSC_PT1_PKSG_PT2_PKSK_T4_iiT6__param_9];
	ld.shared.u32 	%r1713, [%r350+3072];
	shr.u32 	%r1714, %r1713, %r2115;
	and.b32  	%r1715, %r1714, %r221;
	shl.b32 	%r1716, %r1715, 3;
	add.s32 	%r1718, %r783, %r1716;
	ld.shared.u64 	%rd189, [%r1718+26112];
	xor.b32  	%r1719, %r1713, -2147483648;
	add.s64 	%rd190, %rd189, %rd9;
	shl.b64 	%rd191, %rd190, 2;
	add.s64 	%rd192, %rd22, %rd191;
	st.global.u32 	[%rd192+3072], %r1719;
$L__BB34_231:
	bar.warp.sync 	-1;
	add.s32 	%r1720, %r1, 1152;
	setp.ge.s32 	%p155, %r1720, %r351;
	@%p155 bra 	$L__BB34_233;
	ld.param.u32 	%r2116, [_ZN3cub18CUB_300001_SM_10006detail10radix_sort29DeviceRadixSortOnesweepKernelINS1_5radix10policy_hubIiiyE10Policy1000ELNS0_9SortOrderE0EiiyiiNS1_21identity_decomposer_tEEEvPT5_SB_PT3_PKSC_PT1_PKSG_PT2_PKSK_T4_iiT6__param_9];
	ld.shared.u32 	%r1721, [%r350+4608];
	shr.u32 	%r1722, %r1721, %r2116;
	and.b32  	%r1723, %r1722, %r221;
	shl.b32 	%r1724, %r1723, 3;
	add.s32 	%r1726, %r783, %r1724;
	ld.shared.u64 	%rd193, [%r1726+26112];
	xor.b32  	%r1727, %r1721, -2147483648;
	add.s64 	%rd194, %rd193, %rd9;
	shl.b64 	%rd195, %rd194, 2;
	add.s64 	%rd196, %rd22, %rd195;
	st.global.u32 	[%rd196+4608], %r1727;
$L__BB34_233:
	bar.warp.sync 	-1;
	add.s32 	%r1728, %r1, 1536;
	setp.ge.s32 	%p156, %r1728, %r351;
	@%p156 bra 	$L__BB34_235;
	ld.param.u32 	%r2117, [_ZN3cub18CUB_300001_SM_10006detail10radix_sort29DeviceRadixSortOnesweepKernelINS1_5radix10policy_hubIiiyE10Policy1000ELNS0_9SortOrderE0EiiyiiNS1_21identity_decomposer_tEEEvPT5_SB_PT3_PKSC_PT1_PKSG_PT2_PKSK_T4_iiT6__param_9];
	ld.shared.u32 	%r1729, [%r350+6144];
	shr.u32 	%r1730, %r1729, %r2117;
	and.b32  	%r1731, %r1730, %r221;
	shl.b32 	%r1732, %r1731, 3;
	add.s32 	%r1734, %r783, %r1732;
	ld.shared.u64 	%rd197, [%r1734+26112];
	xor.b32  	%r1735, %r1729, -2147483648;
	add.s64 	%rd198, %rd197, %rd9;
	shl.b64 	%rd199, %rd198, 2;
	add.s64 	%rd200, %rd22, %rd199;
	st.global.u32 	[%rd200+6144], %r1735;
$L__BB34_235:
	bar.warp.sync 	-1;
	add.s32 	%r1736, %r1, 1920;
	setp.ge.s32 	%p157, %r1736, %r351;
	@%p157 bra 	$L__BB34_237;
	ld.param.u32 	%r2118, [_ZN3cub18CUB_300001_SM_10006detail10radix_sort29DeviceRadixSortOnesweepKernelINS1_5radix10policy_hubIiiyE10Policy1000ELNS0_9SortOrderE0EiiyiiNS1_21identity_decomposer_tEEEvPT5_SB_PT3_PKSC_PT1_PKSG_PT2_PKSK_T4_iiT6__param_9];
	ld.shared.u32 	%r1737, [%r350+7680];
	shr.u32 	%r1738, %r1737, %r2118;
	and.b32  	%r1739, %r1738, %r221;
	shl.b32 	%r1740, %r1739, 3;
	add.s32 	%r1742, %r783, %r1740;
	ld.shared.u64 	%rd201, [%r1742+26112];
	xor.b32  	%r1743, %r1737, -2147483648;
	add.s64 	%rd202, %rd201, %rd9;
	shl.b64 	%rd203, %rd202, 2;
	add.s64 	%rd204, %rd22, %rd203;
	st.global.u32 	[%rd204+7680], %r1743;
$L__BB34_237:
	bar.warp.sync 	-1;
	add.s32 	%r1744, %r1, 2304;
	setp.ge.s32 	%p158, %r1744, %r351;
	@%p158 bra 	$L__BB34_239;
	ld.param.u32 	%r2119, [_ZN3cub18CUB_300001_SM_10006detail10radix_sort29DeviceRadixSortOnesweepKernelINS1_5radix10policy_hubIiiyE10Policy1000ELNS0_9SortOrderE0EiiyiiNS1_21identity_decomposer_tEEEvPT5_SB_PT3_PKSC_PT1_PKSG_PT2_PKSK_T4_iiT6__param_9];
	ld.shared.u32 	%r1745, [%r350+9216];
	shr.u32 	%r1746, %r1745, %r2119;
	and.b32  	%r1747, %r1746, %r221;
	shl.b32 	%r1748, %r1747, 3;
	add.s32 	%r1750, %r783, %r1748;
	ld.shared.u64 	%rd205, [%r1750+26112];
	xor.b32  	%r1751, %r1745, -2147483648;
	add.s64 	%rd206, %rd205, %rd9;
	shl.b64 	%rd207, %rd206, 2;
	add.s64 	%rd208, %rd22, %rd207;
	st.global.u32 	[%rd208+9216], %r1751;
$L__BB34_239:
	bar.warp.sync 	-1;
	add.s32 	%r1752, %r1, 2688;
	setp.ge.s32 	%p159, %r1752, %r351;
	@%p159 bra 	$L__BB34_241;
	ld.param.u32 	%r2120, [_ZN3cub18CUB_300001_SM_10006detail10radix_sort29DeviceRadixSortOnesweepKernelINS1_5radix10policy_hubIiiyE10Policy1000ELNS0_9SortOrderE0EiiyiiNS1_21identity_decomposer_tEEEvPT5_SB_PT3_PKSC_PT1_PKSG_PT2_PKSK_T4_iiT6__param_9];
	ld.shared.u32 	%r1753, [%r350+10752];
	shr.u32 	%r1754, %r1753, %r2120;
	and.b32  	%r1755, %r1754, %r221;
	shl.b32 	%r1756, %r1755, 3;
	add.s32 	%r1758, %r783, %r1756;
	ld.shared.u64 	%rd209, [%r1758+26112];
	xor.b32  	%r1759, %r1753, -2147483648;
	add.s64 	%rd210, %rd209, %rd9;
	shl.b64 	%rd211, %rd210, 2;
	add.s64 	%rd212, %rd22, %rd211;
	st.global.u32 	[%rd212+10752], %r1759;
$L__BB34_241:
	bar.warp.sync 	-1;
	or.b32  	%r1760, %r1, 3072;
	setp.ge.s32 	%p160, %r1760, %r351;
	@%p160 bra 	$L__BB34_243;
	ld.param.u32 	%r2121, [_ZN3cub18CUB_300001_SM_10006detail10radix_sort29DeviceRadixSortOnesweepKernelINS1_5radix10policy_hubIiiyE10Policy1000ELNS0_9SortOrderE0EiiyiiNS1_21identity_decomposer_tEEEvPT5_SB_PT3_PKSC_PT1_PKSG_PT2_PKSK_T4_iiT6__param_9];
	ld.shared.u32 	%r1761, [%r350+12288];
	shr.u32 	%r1762, %r1761, %r2121;
	and.b32  	%r1763, %r1762, %r221;
	shl.b32 	%r1764, %r1763, 3;
	add.s32 	%r1766, %r783, %r1764;
	ld.shared.u64 	%rd213, [%r1766+26112];
	xor.b32  	%r1767, %r1761, -2147483648;
	add.s64 	%rd214, %rd213, %rd9;
	shl.b64 	%rd215, %rd214, 2;
	add.s64 	%rd216, %rd22, %rd215;
	st.global.u32 	[%rd216+12288], %r1767;
$L__BB34_243:
	bar.warp.sync 	-1;
	add.s32 	%r1768, %r1, 3456;
	setp.ge.s32 	%p161, %r1768, %r351;
	@%p161 bra 	$L__BB34_245;
	ld.param.u32 	%r2122, [_ZN3cub18CUB_300001_SM_10006detail10radix_sort29DeviceRadixSortOnesweepKernelINS1_5radix10policy_hubIiiyE10Policy1000ELNS0_9SortOrderE0EiiyiiNS1_21identity_decomposer_tEEEvPT5_SB_PT3_PKSC_PT1_PKSG_PT2_PKSK_T4_iiT6__param_9];
	ld.shared.u32 	%r1769, [%r350+13824];
	shr.u32 	%r1770, %r1769, %r2122;
	and.b32  	%r1771, %r1770, %r221;
	shl.b32 	%r1772, %r1771, 3;
	add.s32 	%r1774, %r783, %r1772;
	ld.shared.u64 	%rd217, [%r1774+26112];
	xor.b32  	%r1775, %r1769, -2147483648;
	add.s64 	%rd218, %rd217, %rd9;
	shl.b64 	%rd219, %rd218, 2;
	add.s64 	%rd220, %rd22, %rd219;
	st.global.u32 	[%rd220+13824], %r1775;
$L__BB34_245:
	bar.warp.sync 	-1;
	add.s32 	%r1776, %r1, 3840;
	setp.ge.s32 	%p162, %r1776, %r351;
	@%p162 bra 	$L__BB34_247;
	ld.param.u32 	%r2123, [_ZN3cub18CUB_300001_SM_10006detail10radix_sort29DeviceRadixSortOnesweepKernelINS1_5radix10policy_hubIiiyE10Policy1000ELNS0_9SortOrderE0EiiyiiNS1_21identity_decomposer_tEEEvPT5_SB_PT3_PKSC_PT1_PKSG_PT2_PKSK_T4_iiT6__param_9];
	ld.shared.u32 	%r1777, [%r350+15360];
	shr.u32 	%r1778, %r1777, %r2123;
	and.b32  	%r1779, %r1778, %r221;
	shl.b32 	%r1780, %r1779, 3;
	add.s32 	%r1782, %r783, %r1780;
	ld.shared.u64 	%rd221, [%r1782+26112];
	xor.b32  	%r1783, %r1777, -2147483648;
	add.s64 	%rd222, %rd221, %rd9;
	shl.b64 	%rd223, %rd222, 2;
	add.s64 	%rd224, %rd22, %rd223;
	st.global.u32 	[%rd224+15360], %r1783;
$L__BB34_247:
	bar.warp.sync 	-1;
	add.s32 	%r1784, %r1, 4224;
	setp.ge.s32 	%p163, %r1784, %r351;
	@%p163 bra 	$L__BB34_249;
	ld.param.u32 	%r2124, [_ZN3cub18CUB_300001_SM_10006detail10radix_sort29DeviceRadixSortOnesweepKernelINS1_5radix10policy_hubIiiyE10Policy1000ELNS0_9SortOrderE0EiiyiiNS1_21identity_decomposer_tEEEvPT5_SB_PT3_PKSC_PT1_PKSG_PT2_PKSK_T4_iiT6__param_9];
	ld.shared.u32 	%r1785, [%r350+16896];
	shr.u32 	%r1786, %r1785, %r2124;
	and.b32  	%r1787, %r1786, %r221;
	shl.b32 	%r1788, %r1787, 3;
	add.s32 	%r1790, %r783, %r1788;
	ld.shared.u64 	%rd225, [%r1790+26112];
	xor.b32  	%r1791, %r1785, -2147483648;
	add.s64 	%rd226, %rd225, %rd9;
	shl.b64 	%rd227, %rd226, 2;
	add.s64 	%rd228, %rd22, %rd227;
	st.global.u32 	[%rd228+16896], %r1791;
$L__BB34_249:
	bar.warp.sync 	-1;
	add.s32 	%r1792, %r1, 4608;
	setp.ge.s32 	%p164, %r1792, %r351;
	@%p164 bra 	$L__BB34_251;
	ld.param.u32 	%r2125, [_ZN3cub18CUB_300001_SM_10006detail10radix_sort29DeviceRadixSortOnesweepKernelINS1_5radix10policy_hubIiiyE10Policy1000ELNS0_9SortOrderE0EiiyiiNS1_21identity_decomposer_tEEEvPT5_SB_PT3_PKSC_PT1_PKSG_PT2_PKSK_T4_iiT6__param_9];
	ld.shared.u32 	%r1793, [%r350+18432];
	shr.u32 	%r1794, %r1793, %r2125;
	and.b32  	%r1795, %r1794, %r221;
	shl.b32 	%r1796, %r1795, 3;
	add.s32 	%r1798, %r783, %r1796;
	ld.shared.u64 	%rd229, [%r1798+26112];
	xor.b32  	%r1799, %r1793, -2147483648;
	add.s64 	%rd230, %rd229, %rd9;
	shl.b64 	%rd231, %rd230, 2;
	add.s64 	%rd232, %rd22, %rd231;
	st.global.u32 	[%rd232+18432], %r1799;
$L__BB34_251:
	bar.warp.sync 	-1;
	add.s32 	%r1800, %r1, 4992;
	setp.ge.s32 	%p165, %r1800, %r351;
	@%p165 bra 	$L__BB34_253;
	ld.param.u32 	%r2126, [_ZN3cub18CUB_300001_SM_10006detail10radix_sort29DeviceRadixSortOnesweepKernelINS1_5radix10policy_hubIiiyE10Policy1000ELNS0_9SortOrderE0EiiyiiNS1_21identity_decomposer_tEEEvPT5_SB_PT3_PKSC_PT1_PKSG_PT2_PKSK_T4_iiT6__param_9];
	ld.shared.u32 	%r1801, [%r350+19968];
	shr.u32 	%r1802, %r1801, %r2126;
	and.b32  	%r1803, %r1802, %r221;
	shl.b32 	%r1804, %r1803, 3;
	add.s32 	%r1806, %r783, %r1804;
	ld.shared.u64 	%rd233, [%r1806+26112];
	xor.b32  	%r1807, %r1801, -2147483648;
	add.s64 	%rd234, %rd233, %rd9;
	shl.b64 	%rd235, %rd234, 2;
	add.s64 	%rd236, %rd22, %rd235;
	st.global.u32 	[%rd236+19968], %r1807;
$L__BB34_253:
	bar.warp.sync 	-1;
	add.s32 	%r1808, %r1, 5376;
	setp.ge.s32 	%p166, %r1808, %r351;
	@%p166 bra 	$L__BB34_255;
	ld.param.u32 	%r2127, [_ZN3cub18CUB_300001_SM_10006detail10radix_sort29DeviceRadixSortOnesweepKernelINS1_5radix10policy_hubIiiyE10Policy1000ELNS0_9SortOrderE0EiiyiiNS1_21identity_decomposer_tEEEvPT5_SB_PT3_PKSC_PT1_PKSG_PT2_PKSK_T4_iiT6__param_9];
	ld.shared.u32 	%r1809, [%r350+21504];
	shr.u32 	%r1810, %r1809, %r2127;
	and.b32  	%r1811, %r1810, %r221;
	shl.b32 	%r1812, %r1811, 3;
	add.s32 	%r1814, %r783, %r1812;
	ld.shared.u64 	%rd237, [%r1814+26112];
	xor.b32  	%r1815, %r1809, -2147483648;
	add.s64 	%rd238, %rd237, %rd9;
	shl.b64 	%rd239, %rd238, 2;
	add.s64 	%rd240, %rd22, %rd239;
	st.global.u32 	[%rd240+21504], %r1815;
$L__BB34_255:
	bar.warp.sync 	-1;
	add.s32 	%r1816, %r1, 5760;
	setp.ge.s32 	%p167, %r1816, %r351;
	@%p167 bra 	$L__BB34_257;
	ld.param.u32 	%r2128, [_ZN3cub18CUB_300001_SM_10006detail10radix_sort29DeviceRadixSortOnesweepKernelINS1_5radix10policy_hubIiiyE10Policy1000ELNS0_9SortOrderE0EiiyiiNS1_21identity_decomposer_tEEEvPT5_SB_PT3_PKSC_PT1_PKSG_PT2_PKSK_T4_iiT6__param_9];
	ld.shared.u32 	%r1817, [%r350+23040];
	shr.u32 	%r1818, %r1817, %r2128;
	and.b32  	%r1819, %r1818, %r221;
	shl.b32 	%r1820, %r1819, 3;
	add.s32 	%r1822, %r783, %r1820;
	ld.shared.u64 	%rd241, [%r1822+26112];
	xor.b32  	%r1823, %r1817, -2147483648;
	add.s64 	%rd242, %rd241, %rd9;
	shl.b64 	%rd243, %rd242, 2;
	add.s64 	%rd244, %rd22, %rd243;
	st.global.u32 	[%rd244+23040], %r1823;
$L__BB34_257:
	bar.warp.sync 	-1;
	or.b32  	%r1824, %r1, 6144;
	setp.ge.s32 	%p168, %r1824, %r351;
	@%p168 bra 	$L__BB34_259;
	ld.param.u32 	%r2129, [_ZN3cub18CUB_300001_SM_10006detail10radix_sort29DeviceRadixSortOnesweepKernelINS1_5radix10policy_hubIiiyE10Policy1000ELNS0_9SortOrderE0EiiyiiNS1_21identity_decomposer_tEEEvPT5_SB_PT3_PKSC_PT1_PKSG_PT2_PKSK_T4_iiT6__param_9];
	ld.shared.u32 	%r1825, [%r350+24576];
	shr.u32 	%r1826, %r1825, %r2129;
	and.b32  	%r1827, %r1826, %r221;
	shl.b32 	%r1828, %r1827, 3;
	add.s32 	%r1830, %r783, %r1828;
	ld.shared.u64 	%rd245, [%r1830+26112];
	xor.b32  	%r1831, %r1825, -2147483648;
	add.s64 	%rd246, %rd245, %rd9;
	shl.b64 	%rd247, %rd246, 2;
	add.s64 	%rd248, %rd22, %rd247;
	st.global.u32 	[%rd248+24576], %r1831;
$L__BB34_259:
	bar.warp.sync 	-1;
$L__BB34_260:
	ld.param.u32 	%r2130, [_ZN3cub18CUB_300001_SM_10006detail10radix_sort29DeviceRadixSortOnesweepKernelINS1_5radix10policy_hubIiiyE10Policy1000ELNS0_9SortOrderE0EiiyiiNS1_21identity_decomposer_tEEEvPT5_SB_PT3_PKSC_PT1_PKSG_PT2_PKSK_T4_iiT6__param_9];
	ld.param.u32 	%r2090, [_ZN3cub18CUB_300001_SM_10006detail10radix_sort29DeviceRadixSortOnesweepKernelINS1_5radix10policy_hubIiiyE10Policy1000ELNS0_9SortOrderE0EiiyiiNS1_21identity_decomposer_tEEEvPT5_SB_PT3_PKSC_PT1_PKSG_PT2_PKSK_T4_iiT6__param_8];
	setp.gt.s32 	%p169, %r349, %r2090;
	ld.shared.u32 	%r1832, [%r350];
	shr.u32 	%r1833, %r1832, %r2130;
	and.b32  	%r352, %r1833, %r221;
	ld.shared.u32 	%r1834, [%r350+1536];
	shr.u32 	%r1835, %r1834, %r2130;
	and.b32  	%r353, %r1835, %r221;
	ld.shared.u32 	%r1836, [%r350+3072];
	shr.u32 	%r1837, %r1836, %r2130;
	and.b32  	%r354, %r1837, %r221;
	ld.shared.u32 	%r1838, [%r350+4608];
	shr.u32 	%r1839, %r1838, %r2130;
	and.b32  	%r355, %r1839, %r221;
	ld.shared.u32 	%r1840, [%r350+6144];
	shr.u32 	%r1841, %r1840, %r2130;
	and.b32  	%r356, %r1841, %r221;
	ld.shared.u32 	%r1842, [%r350+7680];
	shr.u32 	%r1843, %r1842, %r2130;
	and.b32  	%r357, %r1843, %r221;
	ld.shared.u32 	%r1844, [%r350+9216];
	shr.u32 	%r1845, %r1844, %r2130;
	and.b32  	%r358, %r1845, %r221;
	ld.shared.u32 	%r1846, [%r350+10752];
	shr.u32 	%r1847, %r1846, %r2130;
	and.b32  	%r359, %r1847, %r221;
	ld.shared.u32 	%r1848, [%r350+12288];
	shr.u32 	%r1849, %r1848, %r2130;
	and.b32  	%r360, %r1849, %r221;
	ld.shared.u32 	%r1850, [%r350+13824];
	shr.u32 	%r1851, %r1850, %r2130;
	and.b32  	%r361, %r1851, %r221;
	ld.shared.u32 	%r1852, [%r350+15360];
	shr.u32 	%r1853, %r1852, %r2130;
	and.b32  	%r362, %r1853, %r221;
	ld.shared.u32 	%r1854, [%r350+16896];
	shr.u32 	%r1855, %r1854, %r2130;
	and.b32  	%r363, %r1855, %r221;
	ld.shared.u32 	%r1856, [%r350+18432];
	shr.u32 	%r1857, %r1856, %r2130;
	and.b32  	%r364, %r1857, %r221;
	ld.shared.u32 	%r1858, [%r350+19968];
	shr.u32 	%r1859, %r1858, %r2130;
	and.b32  	%r365, %r1859, %r221;
	ld.shared.u32 	%r1860, [%r350+21504];
	shr.u32 	%r1861, %r1860, %r2130;
	and.b32  	%r366, %r1861, %r221;
	ld.shared.u32 	%r1862, [%r350+23040];
	shr.u32 	%r1863, %r1862, %r2130;
	and.b32  	%r367, %r1863, %r221;
	ld.shared.u32 	%r1864, [%r350+24576];
	shr.u32 	%r1865, %r1864, %r2130;
	and.b32  	%r368, %r1865, %r221;
	@%p169 bra 	$L__BB34_262;
	ld.param.u64 	%rd443, [_ZN3cub18CUB_300001_SM_10006detail10radix_sort29DeviceRadixSortOnesweepKernelINS1_5radix10policy_hubIiiyE10Policy1000ELNS0_9SortOrderE0EiiyiiNS1_21identity_decomposer_tEEEvPT5_SB_PT3_PKSC_PT1_PKSG_PT2_PKSK_T4_iiT6__param_7];
	cvta.to.global.u64 	%rd249, %rd443;
	and.b32  	%r1869, %r1, 31;
	or.b32  	%r1870, %r647, %r1869;
	cvt.u64.u32 	%rd250, %r1870;
	mul.lo.s32 	%r1871, %r3, 6528;
	cvt.s64.s32 	%rd251, %r1871;
	add.s64 	%rd252, %rd250, %rd251;
	shl.b64 	%rd253, %rd252, 2;
	add.s64 	%rd254, %rd249, %rd253;
	ld.global.u32 	%r2266, [%rd254];
	ld.global.u32 	%r2267, [%rd254+128];
	ld.global.u32 	%r2268, [%rd254+256];
	ld.global.u32 	%r2269, [%rd254+384];
	ld.global.u32 	%r2270, [%rd254+512];
	ld.global.u32 	%r2271, [%rd254+640];
	ld.global.u32 	%r2272, [%rd254+768];
	ld.global.u32 	%r2273, [%rd254+896];
	ld.global.u32 	%r2274, [%rd254+1024];
	ld.global.u32 	%r2275, [%rd254+1152];
	ld.global.u32 	%r2276, [%rd254+1280];
	ld.global.u32 	%r2277, [%rd254+1408];
	ld.global.u32 	%r2278, [%rd254+1536];
	ld.global.u32 	%r2279, [%rd254+1664];
	ld.global.u32 	%r2280, [%rd254+1792];
	ld.global.u32 	%r2281, [%rd254+1920];
	ld.global.u32 	%r2282, [%rd254+2048];
	bra.uni 	$L__BB34_296;
$L__BB34_262:
	ld.param.u32 	%r2091, [_ZN3cub18CUB_300001_SM_10006detail10radix_sort29DeviceRadixSortOnesweepKernelINS1_5radix10policy_hubIiiyE10Policy1000ELNS0_9SortOrderE0EiiyiiNS1_21identity_decomposer_tEEEvPT5_SB_PT3_PKSC_PT1_PKSG_PT2_PKSK_T4_iiT6__param_8];
	ld.param.u64 	%rd444, [_ZN3cub18CUB_300001_SM_10006detail10radix_sort29DeviceRadixSortOnesweepKernelINS1_5radix10policy_hubIiiyE10Policy1000ELNS0_9SortOrderE0EiiyiiNS1_21identity_decomposer_tEEEvPT5_SB_PT3_PKSC_PT1_PKSG_PT2_PKSK_T4_iiT6__param_7];
	cvta.to.global.u64 	%rd255, %rd444;
	add.s64 	%rd23, %rd255, %rd63;
	cvt.u32.u64 	%r1874, %rd7;
	sub.s32 	%r386, %r2091, %r649;
	setp.ge.s32 	%p170, %r1874, %r386;
	@%p170 bra 	$L__BB34_264;
	ld.global.u32 	%r2266, [%rd23];
$L__BB34_264:
	add.s32 	%r1877, %r1874, 32;
	setp.ge.s32 	%p171, %r1877, %r386;
	@%p171 bra 	$L__BB34_266;
	ld.global.u32 	%r2267, [%rd23+128];
$L__BB34_266:
	add.s32 	%r1880, %r1874, 64;
	setp.ge.s32 	%p172, %r1880, %r386;
	@%p172 bra 	$L__BB34_268;
	ld.global.u32 	%r2268, [%rd23+256];
$L__BB34_268:
	add.s32 	%r1883, %r1874, 96;
	setp.ge.s32 	%p173, %r1883, %r386;
	@%p173 bra 	$L__BB34_270;
	ld.global.u32 	%r2269, [%rd23+384];
$L__BB34_270:
	add.s32 	%r1886, %r1874, 128;
	setp.ge.s32 	%p174, %r1886, %r386;
	@%p174 bra 	$L__BB34_272;
	ld.global.u32 	%r2270, [%rd23+512];
$L__BB34_272:
	add.s32 	%r1889, %r1874, 160;
	setp.ge.s32 	%p175, %r1889, %r386;
	@%p175 bra 	$L__BB34_274;
	ld.global.u32 	%r2271, [%rd23+640];
$L__BB34_274:
	add.s32 	%r1892, %r1874, 192;
	setp.ge.s32 	%p176, %r1892, %r386;
	@%p176 bra 	$L__BB34_276;
	ld.global.u32 	%r2272, [%rd23+768];
$L__BB34_276:
	add.s32 	%r1895, %r1874, 224;
	setp.ge.s32 	%p177, %r1895, %r386;
	@%p177 bra 	$L__BB34_278;
	ld.param.u64 	%rd445, [_ZN3cub18CUB_300001_SM_10006detail10radix_sort29DeviceRadixSortOnesweepKernelINS1_5radix10policy_hubIiiyE10Policy1000ELNS0_9SortOrderE0EiiyiiNS1_21identity_decomposer_tEEEvPT5_SB_PT3_PKSC_PT1_PKSG_PT2_PKSK_T4_iiT6__param_7];
	cvta.to.global.u64 	%rd259, %rd445;
	cvt.s64.s32 	%rd260, %r649;
	add.s64 	%rd261, %rd7, %rd260;
	shl.b64 	%rd262, %rd261, 2;
	add.s64 	%rd263, %rd259, %rd262;
	ld.global.u32 	%r2273, [%rd263+896];
$L__BB34_278:
	add.s32 	%r1899, %r1874, 256;
	setp.ge.s32 	%p178, %r1899, %r386;
	@%p178 bra 	$L__BB34_280;
	ld.param.u64 	%rd446, [_ZN3cub18CUB_300001_SM_10006detail10radix_sort29DeviceRadixSortOnesweepKernelINS1_5radix10policy_hubIiiyE10Policy1000ELNS0_9SortOrderE0EiiyiiNS1_21identity_decomposer_tEEEvPT5_SB_PT3_PKSC_PT1_PKSG_PT2_PKSK_T4_iiT6__param_7];
	cvta.to.global.u64 	%rd264, %rd446;
	cvt.s64.s32 	%rd265, %r649;
	add.s64 	%rd266, %rd7, %rd265;
	shl.b64 	%rd267, %rd266, 2;
	add.s64 	%rd268, %rd264, %rd267;
	ld.global.u32 	%r2274, [%rd268+1024];
$L__BB34_280:
	add.s32 	%r1903, %r1874, 288;
	setp.ge.s32 	%p179, %r1903, %r386;
	@%p179 bra 	$L__BB34_282;
	ld.param.u64 	%rd447, [_ZN3cub18CUB_300001_SM_10006detail10radix_sort29DeviceRadixSortOnesweepKernelINS1_5radix10policy_hubIiiyE10Policy1000ELNS0_9SortOrderE0EiiyiiNS1_21identity_decomposer_tEEEvPT5_SB_PT3_PKSC_PT1_PKSG_PT2_PKSK_T4_iiT6__param_7];
	cvta.to.global.u64 	%rd269, %rd447;
	cvt.s64.s32 	%rd270, %r649;
	add.s64 	%rd271, %rd7, %rd270;
	shl.b64 	%rd272, %rd271, 2;
	add.s64 	%rd273, %rd269, %rd272;
	ld.global.u32 	%r2275, [%rd273+1152];
$L__BB34_282:
	add.s32 	%r1907, %r1874, 320;
	setp.ge.s32 	%p180, %r1907, %r386;
	@%p180 bra 	$L__BB34_284;
	ld.param.u64 	%rd448, [_ZN3cub18CUB_300001_SM_10006detail10radix_sort29DeviceRadixSortOnesweepKernelINS1_5radix10policy_hubIiiyE10Policy1000ELNS0_9SortOrderE0EiiyiiNS1_21identity_decomposer_tEEEvPT5_SB_PT3_PKSC_PT1_PKSG_PT2_PKSK_T4_iiT6__param_7];
	cvta.to.global.u64 	%rd274, %rd448;
	cvt.s64.s32 	%rd275, %r649;
	add.s64 	%rd276, %rd7, %rd275;
	shl.b64 	%rd277, %rd276, 2;
	add.s64 	%rd278, %rd274, %rd277;
	ld.global.u32 	%r2276, [%rd278+1280];
$L__BB34_284:
	add.s32 	%r1911, %r1874, 352;
	setp.ge.s32 	%p181, %r1911, %r386;
	@%p181 bra 	$L__BB34_286;
	ld.param.u64 	%rd449, [_ZN3cub18CUB_300001_SM_10006detail10radix_sort29DeviceRadixSortOnesweepKernelINS1_5radix10policy_hubIiiyE10Policy1000ELNS0_9SortOrderE0EiiyiiNS1_21identity_decomposer_tEEEvPT5_SB_PT3_PKSC_PT1_PKSG_PT2_PKSK_T4_iiT6__param_7];
	cvta.to.global.u64 	%rd279, %rd449;
	mul.lo.s32 	%r1912, %r3, 6528;
	cvt.s64.s32 	%rd280, %r1912;
	add.s64 	%rd281, %rd7, %rd280;
	shl.b64 	%rd282, %rd281, 2;
	add.s64 	%rd283, %rd279, %rd282;
	ld.global.u32 	%r2277, [%rd283+1408];
$L__BB34_286:
	add.s32 	%r1915, %r1874, 384;
	setp.ge.s32 	%p182, %r1915, %r386;
	@%p182 bra 	$L__BB34_288;
	ld.param.u64 	%rd450, [_ZN3cub18CUB_300001_SM_10006detail10radix_sort29DeviceRadixSortOnesweepKernelINS1_5radix10policy_hubIiiyE10Policy1000ELNS0_9SortOrderE0EiiyiiNS1_21identity_decomposer_tEEEvPT5_SB_PT3_PKSC_PT1_PKSG_PT2_PKSK_T4_iiT6__param_7];
	cvta.to.global.u64 	%rd284, %rd450;
	mul.lo.s32 	%r1916, %r3, 6528;
	cvt.s64.s32 	%rd285, %r1916;
	add.s64 	%rd286, %rd7, %rd285;
	shl.b64 	%rd287, %rd286, 2;
	add.s64 	%rd288, %rd284, %rd287;
	ld.global.u32 	%r2278, [%rd288+1536];
$L__BB34_288:
	cvt.u32.u64 	%r1918, %rd7;
	add.s32 	%r1919, %r1918, 416;
	setp.ge.s32 	%p183, %r1919, %r386;
	@%p183 bra 	$L__BB34_290;
	ld.param.u64 	%rd451, [_ZN3cub18CUB_300001_SM_10006detail10radix_sort29DeviceRadixSortOnesweepKernelINS1_5radix10policy_hubIiiyE10Policy1000ELNS0_9SortOrderE0EiiyiiNS1_21identity_decomposer_tEEEvPT5_SB_PT3_PKSC_PT1_PKSG_PT2_PKSK_T4_iiT6__param_7];
	cvta.to.global.u64 	%rd289, %rd451;
	mul.lo.s32 	%r1920, %r3, 6528;
	cvt.s64.s32 	%rd290, %r1920;
	add.s64 	%rd291, %rd7, %rd290;
	shl.b64 	%rd292, %rd291, 2;
	add.s64 	%rd293, %rd289, %rd292;
	ld.global.u32 	%r2279, [%rd293+1664];
$L__BB34_290:
	cvt.u32.u64 	%r1922, %rd7;
	add.s32 	%r1923, %r1922, 448;
	setp.ge.s32 	%p184, %r1923, %r386;
	@%p184 bra 	$L__BB34_292;
	ld.param.u64 	%rd452, [_ZN3cub18CUB_300001_SM_10006detail10radix_sort29DeviceRadixSortOnesweepKernelINS1_5radix10policy_hubIiiyE10Policy1000ELNS0_9SortOrderE0EiiyiiNS1_21identity_decomposer_tEEEvPT5_SB_PT3_PKSC_PT1_PKSG_PT2_PKSK_T4_iiT6__param_7];
	cvta.to.global.u64 	%rd294, %rd452;
	mul.lo.s32 	%r1924, %r3, 6528;
	cvt.s64.s32 	%rd295, %r1924;
	add.s64 	%rd296, %rd7, %rd295;
	shl.b64 	%rd297, %rd296, 2;
	add.s64 	%rd298, %rd294, %rd297;
	ld.global.u32 	%r2280, [%rd298+1792];
$L__BB34_292:
	cvt.u32.u64 	%r1926, %rd7;
	add.s32 	%r1927, %r1926, 480;
	setp.ge.s32 	%p185, %r1927, %r386;
	@%p185 bra 	$L__BB34_294;
	ld.param.u64 	%rd453, [_ZN3cub18CUB_300001_SM_10006detail10radix_sort29DeviceRadixSortOnesweepKernelINS1_5radix10policy_hubIiiyE10Policy1000ELNS0_9SortOrderE0EiiyiiNS1_21identity_decomposer_tEEEvPT5_SB_PT3_PKSC_PT1_PKSG_PT2_PKSK_T4_iiT6__param_7];
	cvta.to.global.u64 	%rd299, %rd453;
	mul.lo.s32 	%r1928, %r3, 6528;
	cvt.s64.s32 	%rd300, %r1928;
	add.s64 	%rd301, %rd7, %rd300;
	shl.b64 	%rd302, %rd301, 2;
	add.s64 	%rd303, %rd299, %rd302;
	ld.global.u32 	%r2281, [%rd303+1920];
$L__BB34_294:
	cvt.u32.u64 	%r1930, %rd7;
	add.s32 	%r1931, %r1930, 512;
	setp.ge.s32 	%p186, %r1931, %r386;
	@%p186 bra 	$L__BB34_296;
	ld.param.u64 	%rd454, [_ZN3cub18CUB_300001_SM_10006detail10radix_sort29DeviceRadixSortOnesweepKernelINS1_5radix10policy_hubIiiyE10Policy1000ELNS0_9SortOrderE0EiiyiiNS1_21identity_decomposer_tEEEvPT5_SB_PT3_PKSC_PT1_PKSG_PT2_PKSK_T4_iiT6__param_7];
	cvta.to.global.u64 	%rd304, %rd454;
	mov.u32 	%r1932, %tid.x;
	and.b32  	%r1933, %r1932, 992;
	mul.lo.s32 	%r1934, %r1933, 17;
	and.b32  	%r1935, %r1932, 31;
	or.b32  	%r1936, %r1934, %r1935;
	cvt.u64.u32 	%rd305, %r1936;
	mul.lo.s32 	%r1937, %r3, 6528;
	cvt.s64.s32 	%rd306, %r1937;
	add.s64 	%rd307, %rd305, %rd306;
	shl.b64 	%rd308, %rd307, 2;
	add.s64 	%rd309, %rd304, %rd308;
	ld.global.u32 	%r2282, [%rd309+2048];
$L__BB34_296:
	ld.param.u32 	%r2092, [_ZN3cub18CUB_300001_SM_10006detail10radix_sort29DeviceRadixSortOnesweepKernelINS1_5radix10policy_hubIiiyE10Policy1000ELNS0_9SortOrderE0EiiyiiNS1_21identity_decomposer_tEEEvPT5_SB_PT3_PKSC_PT1_PKSG_PT2_PKSK_T4_iiT6__param_8];
	ld.param.u64 	%rd441, [_ZN3cub18CUB_300001_SM_10006detail10radix_sort29DeviceRadixSortOnesweepKernelINS1_5radix10policy_hubIiiyE10Policy1000ELNS0_9SortOrderE0EiiyiiNS1_21identity_decomposer_tEEEvPT5_SB_PT3_PKSC_PT1_PKSG_PT2_PKSK_T4_iiT6__param_6];
	cvta.to.global.u64 	%rd24, %rd441;
	mov.u32 	%r437, %tid.x;
	cvt.u64.u32 	%rd25, %r437;
	shl.b32 	%r1938, %r437, 2;
	mov.u32 	%r1939, _ZZN3cub18CUB_300001_SM_10006detail10radix_sort29DeviceRadixSortOnesweepKernelINS1_5radix10policy_hubIiiyE10Policy1000ELNS0_9SortOrderE0EiiyiiNS1_21identity_decomposer_tEEEvPT5_SB_PT3_PKSC_PT1_PKSG_PT2_PKSK_T4_iiT6_E1s;
	add.s32 	%r438, %r1939, %r1938;
	mad.lo.s32 	%r1940, %r3, 6528, 6528;
	setp.gt.s32 	%p187, %r1940, %r2092;
	bar.sync 	0;
	st.shared.u32 	[%r323+-4], %r2266;
	st.shared.u32 	[%r324+-4], %r2267;
	st.shared.u32 	[%r325+-4], %r2268;
	st.shared.u32 	[%r326+-4], %r2269;
	st.shared.u32 	[%r327+-4], %r2270;
	st.shared.u32 	[%r328+-4], %r2271;
	st.shared.u32 	[%r329+-4], %r2272;
	st.shared.u32 	[%r330+-4], %r2273;
	st.shared.u32 	[%r331+-4], %r2274;
	st.shared.u32 	[%r332+-4], %r2275;
	st.shared.u32 	[%r333+-4], %r2276;
	st.shared.u32 	[%r334+-4], %r2277;
	st.shared.u32 	[%r335+-4], %r2278;
	st.shared.u32 	[%r336+-4], %r2279;
	st.shared.u32 	[%r337+-4], %r2280;
	st.shared.u32 	[%r338+-4], %r2281;
	st.shared.u32 	[%r339+-4], %r2282;
	bar.sync 	0;
	@%p187 bra 	$L__BB34_298;
	ld.shared.u32 	%r1941, [%r438];
	shl.b32 	%r1942, %r352, 3;
	add.s32 	%r1944, %r1939, 26112;
	add.s32 	%r1945, %r1944, %r1942;
	ld.shared.u64 	%rd310, [%r1945];
	add.s64 	%rd311, %rd310, %rd25;
	shl.b64 	%rd312, %rd311, 2;
	add.s64 	%rd313, %rd24, %rd312;
	st.global.u32 	[%rd313], %r1941;
	bar.warp.sync 	-1;
	ld.shared.u32 	%r1946, [%r438+1536];
	shl.b32 	%r1947, %r353, 3;
	add.s32 	%r1948, %r1944, %r1947;
	ld.shared.u64 	%rd314, [%r1948];
	add.s64 	%rd315, %rd314, %rd25;
	shl.b64 	%rd316, %rd315, 2;
	add.s64 	%rd317, %rd24, %rd316;
	st.global.u32 	[%rd317+1536], %r1946;
	bar.warp.sync 	-1;
	ld.shared.u32 	%r1949, [%r438+3072];
	shl.b32 	%r1950, %r354, 3;
	add.s32 	%r1951, %r1944, %r1950;
	ld.shared.u64 	%rd318, [%r1951];
	add.s64 	%rd319, %rd318, %rd25;
	shl.b64 	%rd320, %rd319, 2;
	add.s64 	%rd321, %rd24, %rd320;
	st.global.u32 	[%rd321+3072], %r1949;
	bar.warp.sync 	-1;
	ld.shared.u32 	%r1952, [%r438+4608];
	shl.b32 	%r1953, %r355, 3;
	add.s32 	%r1954, %r1944, %r1953;
	ld.shared.u64 	%rd322, [%r1954];
	add.s64 	%rd323, %rd322, %rd25;
	shl.b64 	%rd324, %rd323, 2;
	add.s64 	%rd325, %rd24, %rd324;
	st.global.u32 	[%rd325+4608], %r1952;
	bar.warp.sync 	-1;
	ld.shared.u32 	%r1955, [%r438+6144];
	shl.b32 	%r1956, %r356, 3;
	add.s32 	%r1957, %r1944, %r1956;
	ld.shared.u64 	%rd326, [%r1957];
	add.s64 	%rd327, %rd326, %rd25;
	shl.b64 	%rd328, %rd327, 2;
	add.s64 	%rd329, %rd24, %rd328;
	st.global.u32 	[%rd329+6144], %r1955;
	bar.warp.sync 	-1;
	ld.shared.u32 	%r1958, [%r438+7680];
	shl.b32 	%r1959, %r357, 3;
	add.s32 	%r1960, %r1944, %r1959;
	ld.shared.u64 	%rd330, [%r1960];
	add.s64 	%rd331, %rd330, %rd25;
	shl.b64 	%rd332, %rd331, 2;
	add.s64 	%rd333, %rd24, %rd332;
	st.global.u32 	[%rd333+7680], %r1958;
	bar.warp.sync 	-1;
	ld.shared.u32 	%r1961, [%r438+9216];
	shl.b32 	%r1962, %r358, 3;
	add.s32 	%r1963, %r1944, %r1962;
	ld.shared.u64 	%rd334, [%r1963];
	add.s64 	%rd335, %rd334, %rd25;
	shl.b64 	%rd336, %rd335, 2;
	add.s64 	%rd337, %rd24, %rd336;
	st.global.u32 	[%rd337+9216], %r1961;
	bar.warp.sync 	-1;
	ld.shared.u32 	%r1964, [%r438+10752];
	shl.b32 	%r1965, %r359, 3;
	add.s32 	%r1966, %r1944, %r1965;
	ld.shared.u64 	%rd338, [%r1966];
	add.s64 	%rd339, %rd338, %rd25;
	shl.b64 	%rd340, %rd339, 2;
	add.s64 	%rd341, %rd24, %rd340;
	st.global.u32 	[%rd341+10752], %r1964;
	bar.warp.sync 	-1;
	ld.shared.u32 	%r1967, [%r438+12288];
	shl.b32 	%r1968, %r360, 3;
	add.s32 	%r1969, %r1944, %r1968;
	ld.shared.u64 	%rd342, [%r1969];
	add.s64 	%rd343, %rd342, %rd25;
	shl.b64 	%rd344, %rd343, 2;
	add.s64 	%rd345, %rd24, %rd344;
	st.global.u32 	[%rd345+12288], %r1967;
	bar.warp.sync 	-1;
	ld.shared.u32 	%r1970, [%r438+13824];
	shl.b32 	%r1971, %r361, 3;
	add.s32 	%r1972, %r1944, %r1971;
	ld.shared.u64 	%rd346, [%r1972];
	add.s64 	%rd347, %rd346, %rd25;
	shl.b64 	%rd348, %rd347, 2;
	add.s64 	%rd349, %rd24, %rd348;
	st.global.u32 	[%rd349+13824], %r1970;
	bar.warp.sync 	-1;
	ld.shared.u32 	%r1973, [%r438+15360];
	shl.b32 	%r1974, %r362, 3;
	add.s32 	%r1975, %r1944, %r1974;
	ld.shared.u64 	%rd350, [%r1975];
	add.s64 	%rd351, %rd350, %rd25;
	shl.b64 	%rd352, %rd351, 2;
	add.s64 	%rd353, %rd24, %rd352;
	st.global.u32 	[%rd353+15360], %r1973;
	bar.warp.sync 	-1;
	ld.shared.u32 	%r1976, [%r438+16896];
	shl.b32 	%r1977, %r363, 3;
	add.s32 	%r1978, %r1944, %r1977;
	ld.shared.u64 	%rd354, [%r1978];
	add.s64 	%rd355, %rd354, %rd25;
	shl.b64 	%rd356, %rd355, 2;
	add.s64 	%rd357, %rd24, %rd356;
	st.global.u32 	[%rd357+16896], %r1976;
	bar.warp.sync 	-1;
	ld.shared.u32 	%r1979, [%r438+18432];
	shl.b32 	%r1980, %r364, 3;
	add.s32 	%r1981, %r1944, %r1980;
	ld.shared.u64 	%rd358, [%r1981];
	add.s64 	%rd359, %rd358, %rd25;
	shl.b64 	%rd360, %rd359, 2;
	add.s64 	%rd361, %rd24, %rd360;
	st.global.u32 	[%rd361+18432], %r1979;
	bar.warp.sync 	-1;
	ld.shared.u32 	%r1982, [%r438+19968];
	shl.b32 	%r1983, %r365, 3;
	add.s32 	%r1984, %r1944, %r1983;
	ld.shared.u64 	%rd362, [%r1984];
	add.s64 	%rd363, %rd362, %rd25;
	shl.b64 	%rd364, %rd363, 2;
	add.s64 	%rd365, %rd24, %rd364;
	st.global.u32 	[%rd365+19968], %r1982;
	bar.warp.sync 	-1;
	ld.shared.u32 	%r1985, [%r438+21504];
	shl.b32 	%r1986, %r366, 3;
	add.s32 	%r1987, %r1944, %r1986;
	ld.shared.u64 	%rd366, [%r1987];
	add.s64 	%rd367, %rd366, %rd25;
	shl.b64 	%rd368, %rd367, 2;
	add.s64 	%rd369, %rd24, %rd368;
	st.global.u32 	[%rd369+21504], %r1985;
	bar.warp.sync 	-1;
	ld.shared.u32 	%r1988, [%r438+23040];
	shl.b32 	%r1989, %r367, 3;
	add.s32 	%r1990, %r1944, %r1989;
	ld.shared.u64 	%rd370, [%r1990];
	add.s64 	%rd371, %rd370, %rd25;
	shl.b64 	%rd372, %rd371, 2;
	add.s64 	%rd373, %rd24, %rd372;
	st.global.u32 	[%rd373+23040], %r1988;
	bar.warp.sync 	-1;
	ld.shared.u32 	%r1991, [%r438+24576];
	shl.b32 	%r1992, %r368, 3;
	add.s32 	%r1993, %r1944, %r1992;
	ld.shared.u64 	%rd374, [%r1993];
	add.s64 	%rd375, %rd374, %rd25;
	shl.b64 	%rd376, %rd375, 2;
	add.s64 	%rd377, %rd24, %rd376;
	st.global.u32 	[%rd377+24576], %r1991;
	bar.warp.sync 	-1;
	bra.uni 	$L__BB34_333;
$L__BB34_298:
	ld.param.u32 	%r2093, [_ZN3cub18CUB_300001_SM_10006detail10radix_sort29DeviceRadixSortOnesweepKernelINS1_5radix10policy_hubIiiyE10Policy1000ELNS0_9SortOrderE0EiiyiiNS1_21identity_decomposer_tEEEvPT5_SB_PT3_PKSC_PT1_PKSG_PT2_PKSK_T4_iiT6__param_8];
	mad.lo.s32 	%r439, %r3, -6528, %r2093;
	shl.b32 	%r1994, %r352, 3;
	add.s32 	%r1996, %r1939, %r1994;
	ld.shared.u64 	%rd26, [%r1996+26112];
	setp.ge.s32 	%p188, %r437, %r439;
	@%p188 bra 	$L__BB34_300;
	ld.shared.u32 	%r1997, [%r438];
	add.s64 	%rd378, %rd26, %rd25;
	shl.b64 	%rd379, %rd378, 2;
	add.s64 	%rd380, %rd24, %rd379;
	st.global.u32 	[%rd380], %r1997;
$L__BB34_300:
	bar.warp.sync 	-1;
	shl.b32 	%r1998, %r353, 3;
	add.s32 	%r2000, %r1939, %r1998;
	ld.shared.u64 	%rd27, [%r2000+26112];
	add.s32 	%r2001, %r437, 384;
	setp.ge.s32 	%p189, %r2001, %r439;
	@%p189 bra 	$L__BB34_302;
	ld.shared.u32 	%r2002, [%r438+1536];
	add.s64 	%rd381, %rd27, %rd25;
	shl.b64 	%rd382, %rd381, 2;
	add.s64 	%rd383, %rd24, %rd382;
	st.global.u32 	[%rd383+1536], %r2002;
$L__BB34_302:
	bar.warp.sync 	-1;
	shl.b32 	%r2003, %r354, 3;
	add.s32 	%r2005, %r1939, %r2003;
	ld.shared.u64 	%rd28, [%r2005+26112];
	add.s32 	%r2006, %r437, 768;
	setp.ge.s32 	%p190, %r2006, %r439;
	@%p190 bra 	$L__BB34_304;
	ld.shared.u32 	%r2007, [%r438+3072];
	add.s64 	%rd384, %rd28, %rd25;
	shl.b64 	%rd385, %rd384, 2;
	add.s64 	%rd386, %rd24, %rd385;
	st.global.u32 	[%rd386+3072], %r2007;
$L__BB34_304:
	bar.warp.sync 	-1;
	shl.b32 	%r2008, %r355, 3;
	add.s32 	%r2010, %r1939, %r2008;
	ld.shared.u64 	%rd29, [%r2010+26112];
	add.s32 	%r2011, %r437, 1152;
	setp.ge.s32 	%p191, %r2011, %r439;
	@%p191 bra 	$L__BB34_306;
	ld.shared.u32 	%r2012, [%r438+4608];
	add.s64 	%rd387, %rd29, %rd25;
	shl.b64 	%rd388, %rd387, 2;
	add.s64 	%rd389, %rd24, %rd388;
	st.global.u32 	[%rd389+4608], %r2012;
$L__BB34_306:
	bar.warp.sync 	-1;
	shl.b32 	%r2013, %r356, 3;
	add.s32 	%r2015, %r1939, %r2013;
	ld.shared.u64 	%rd30, [%r2015+26112];
	add.s32 	%r2016, %r437, 1536;
	setp.ge.s32 	%p192, %r2016, %r439;
	@%p192 bra 	$L__BB34_308;
	ld.shared.u32 	%r2017, [%r438+6144];
	add.s64 	%rd390, %rd30, %rd25;
	shl.b64 	%rd391, %rd390, 2;
	add.s64 	%rd392, %rd24, %rd391;
	st.global.u32 	[%rd392+6144], %r2017;
$L__BB34_308:
	bar.warp.sync 	-1;
	shl.b32 	%r2018, %r357, 3;
	add.s32 	%r2020, %r1939, %r2018;
	ld.shared.u64 	%rd31, [%r2020+26112];
	add.s32 	%r2021, %r437, 1920;
	setp.ge.s32 	%p193, %r2021, %r439;
	@%p193 bra 	$L__BB34_310;
	ld.shared.u32 	%r2022, [%r438+7680];
	add.s64 	%rd393, %rd31, %rd25;
	shl.b64 	%rd394, %rd393, 2;
	add.s64 	%rd395, %rd24, %rd394;
	st.global.u32 	[%rd395+7680], %r2022;
$L__BB34_310:
	bar.warp.sync 	-1;
	shl.b32 	%r2023, %r358, 3;
	add.s32 	%r2025, %r1939, %r2023;
	ld.shared.u64 	%rd32, [%r2025+26112];
	add.s32 	%r2026, %r437, 2304;
	setp.ge.s32 	%p194, %r2026, %r439;
	@%p194 bra 	$L__BB34_312;
	ld.shared.u32 	%r2027, [%r438+9216];
	add.s64 	%rd396, %rd32, %rd25;
	shl.b64 	%rd397, %rd396, 2;
	add.s64 	%rd398, %rd24, %rd397;
	st.global.u32 	[%rd398+9216], %r2027;
$L__BB34_312:
	bar.warp.sync 	-1;
	shl.b32 	%r2028, %r359, 3;
	add.s32 	%r2030, %r1939, %r2028;
	ld.shared.u64 	%rd33, [%r2030+26112];
	add.s32 	%r2031, %r437, 2688;
	setp.ge.s32 	%p195, %r2031, %r439;
	@%p195 bra 	$L__BB34_314;
	ld.shared.u32 	%r2032, [%r438+10752];
	add.s64 	%rd399, %rd33, %rd25;
	shl.b64 	%rd400, %rd399, 2;
	add.s64 	%rd401, %rd24, %rd400;
	st.global.u32 	[%rd401+10752], %r2032;
$L__BB34_314:
	bar.warp.sync 	-1;
	shl.b32 	%r2033, %r360, 3;
	add.s32 	%r2035, %r1939, %r2033;
	ld.shared.u64 	%rd34, [%r2035+26112];
	or.b32  	%r2036, %r437, 3072;
	setp.ge.s32 	%p196, %r2036, %r439;
	@%p196 bra 	$L__BB34_316;
	ld.shared.u32 	%r2037, [%r438+12288];
	add.s64 	%rd402, %rd34, %rd25;
	shl.b64 	%rd403, %rd402, 2;
	add.s64 	%rd404, %rd24, %rd403;
	st.global.u32 	[%rd404+12288], %r2037;
$L__BB34_316:
	bar.warp.sync 	-1;
	shl.b32 	%r2038, %r361, 3;
	add.s32 	%r2040, %r1939, %r2038;
	ld.shared.u64 	%rd35, [%r2040+26112];
	add.s32 	%r2041, %r437, 3456;
	setp.ge.s32 	%p197, %r2041, %r439;
	@%p197 bra 	$L__BB34_318;
	ld.shared.u32 	%r2042, [%r438+13824];
	add.s64 	%rd405, %rd35, %rd25;
	shl.b64 	%rd406, %rd405, 2;
	add.s64 	%rd407, %rd24, %rd406;
	st.global.u32 	[%rd407+13824], %r2042;
$L__BB34_318:
	bar.warp.sync 	-1;
	shl.b32 	%r2043, %r362, 3;
	add.s32 	%r2045, %r1939, %r2043;
	ld.shared.u64 	%rd36, [%r2045+26112];
	add.s32 	%r2046, %r437, 3840;
	setp.ge.s32 	%p198, %r2046, %r439;
	@%p198 bra 	$L__BB34_320;
	ld.shared.u32 	%r2047, [%r438+15360];
	add.s64 	%rd408, %rd36, %rd25;
	shl.b64 	%rd409, %rd408, 2;
	add.s64 	%rd410, %rd24, %rd409;
	st.global.u32 	[%rd410+15360], %r2047;
$L__BB34_320:
	bar.warp.sync 	-1;
	shl.b32 	%r2048, %r363, 3;
	add.s32 	%r2050, %r1939, %r2048;
	ld.shared.u64 	%rd37, [%r2050+26112];
	add.s32 	%r2051, %r437, 4224;
	setp.ge.s32 	%p199, %r2051, %r439;
	@%p199 bra 	$L__BB34_322;
	ld.shared.u32 	%r2052, [%r438+16896];
	add.s64 	%rd411, %rd37, %rd25;
	shl.b64 	%rd412, %rd411, 2;
	add.s64 	%rd413, %rd24, %rd412;
	st.global.u32 	[%rd413+16896], %r2052;
$L__BB34_322:
	bar.warp.sync 	-1;
	shl.b32 	%r2053, %r364, 3;
	add.s32 	%r2055, %r1939, %r2053;
	ld.shared.u64 	%rd38, [%r2055+26112];
	add.s32 	%r2056, %r437, 4608;
	setp.ge.s32 	%p200, %r2056, %r439;
	@%p200 bra 	$L__BB34_324;
	ld.shared.u32 	%r2057, [%r438+18432];
	add.s64 	%rd414, %rd38, %rd25;
	shl.b64 	%rd415, %rd414, 2;
	add.s64 	%rd416, %rd24, %rd415;
	st.global.u32 	[%rd416+18432], %r2057;
$L__BB34_324:
	bar.warp.sync 	-1;
	shl.b32 	%r2058, %r365, 3;
	add.s32 	%r2060, %r1939, %r2058;
	ld.shared.u64 	%rd39, [%r2060+26112];
	add.s32 	%r2061, %r437, 4992;
	setp.ge.s32 	%p201, %r2061, %r439;
	@%p201 bra 	$L__BB34_326;
	ld.shared.u32 	%r2062, [%r438+19968];
	add.s64 	%rd417, %rd39, %rd25;
	shl.b64 	%rd418, %rd417, 2;
	add.s64 	%rd419, %rd24, %rd418;
	st.global.u32 	[%rd419+19968], %r2062;
$L__BB34_326:
	bar.warp.sync 	-1;
	shl.b32 	%r2063, %r366, 3;
	add.s32 	%r2065, %r1939, %r2063;
	ld.shared.u64 	%rd40, [%r2065+26112];
	add.s32 	%r2066, %r437, 5376;
	setp.ge.s32 	%p202, %r2066, %r439;
	@%p202 bra 	$L__BB34_328;
	ld.shared.u32 	%r2067, [%r438+21504];
	add.s64 	%rd420, %rd40, %rd25;
	shl.b64 	%rd421, %rd420, 2;
	add.s64 	%rd422, %rd24, %rd421;
	st.global.u32 	[%rd422+21504], %r2067;
$L__BB34_328:
	bar.warp.sync 	-1;
	shl.b32 	%r2068, %r367, 3;
	add.s32 	%r2070, %r1939, %r2068;
	ld.shared.u64 	%rd41, [%r2070+26112];
	add.s32 	%r2071, %r437, 5760;
	setp.ge.s32 	%p203, %r2071, %r439;
	@%p203 bra 	$L__BB34_330;
	ld.shared.u32 	%r2072, [%r438+23040];
	add.s64 	%rd423, %rd41, %rd25;
	shl.b64 	%rd424, %rd423, 2;
	add.s64 	%rd425, %rd24, %rd424;
	st.global.u32 	[%rd425+23040], %r2072;
$L__BB34_330:
	bar.warp.sync 	-1;
	shl.b32 	%r2073, %r368, 3;
	add.s32 	%r2075, %r1939, %r2073;
	ld.shared.u64 	%rd426, [%r2075+26112];
	add.s64 	%rd42, %rd426, %rd25;
	or.b32  	%r2076, %r437, 6144;
	setp.ge.s32 	%p204, %r2076, %r439;
	@%p204 bra 	$L__BB34_332;
	ld.shared.u32 	%r2077, [%r438+24576];
	shl.b64 	%rd427, %rd42, 2;
	add.s64 	%rd428, %rd24, %rd427;
	st.global.u32 	[%rd428+24576], %r2077;
$L__BB34_332:
	bar.warp.sync 	-1;
$L__BB34_333:
	ret;

}


// ===== COMPILED SASS (sm_100) =====

	.target	sm_100

	.elftype	@"ET_EXEC"


//--------------------- .note.nv.tkinfo           --------------------------
	.section	.note.nv.tkinfo,"",@"SHT_NOTE"
	.sectionflags	@"SHF_NOTE_NV_TKINFO"
	.tkinfo
        /*0018*/ 	.word	0x00000002
        /*0030*/ 	.string	""
        /*0030*/ 	.string	"ptxas"
        /*0030*/ 	.string	"Cuda compilation tools, release 13.0, V13.0.88"
        /*0030*/ 	.string	"Build cuda_13.0.r13.0/compiler.36424714_0"
        /*0030*/ 	.string	"-arch sm_100 -m 64 "



//--------------------- .note.nv.cuinfo           --------------------------
	.section	.note.nv.cuinfo,"",@"SHT_NOTE"
	.sectionflags	@"SHF_NOTE_NV_CUINFO"
        /*0018*/ 	.short	0x0002
        /*001a*/ 	.short	0x0064
        /*001c*/ 	.short	0x0082
	.zero		2


//--------------------- .nv.info                  --------------------------
	.section	.nv.info,"",@"SHT_CUDA_INFO"
	.align	4


	//----- nvinfo : EIATTR_REGCOUNT
	.align		4
        /*0000*/ 	.byte	0x04, 0x2f
        /*0002*/ 	.short	(.L_57 - .L_56)
	.align		4
.L_56:
        /*0004*/ 	.word	index@(build_grid_kernel)
        /*0008*/ 	.word	0x00000013


	//----- nvinfo : EIATTR_FRAME_SIZE
	.align		4
.L_57:
        /*000c*/ 	.byte	0x04, 0x11
        /*000e*/ 	.short	(.L_59 - .L_58)
	.align		4
.L_58:
        /*0010*/ 	.word	index@($__internal_17_$__cuda_sm3x_div_rn_noftz_f32_slowpath)
        /*0014*/ 	.word	0x00000000


	//----- nvinfo : EIATTR_FRAME_SIZE
	.align		4
.L_59:
        /*0018*/ 	.byte	0x04, 0x11
        /*001a*/ 	.short	(.L_61 - .L_60)
	.align		4
.L_60:
        /*001c*/ 	.word	index@(build_grid_kernel)
        /*0020*/ 	.word	0x00000000


	//----- nvinfo : EIATTR_REGCOUNT
	.align		4
.L_61:
        /*0024*/ 	.byte	0x04, 0x2f
        /*0026*/ 	.short	(.L_63 - .L_62)
	.align		4
.L_62:
        /*0028*/ 	.word	index@(compute_cell_bounds_kernel)
        /*002c*/ 	.word	0x0000000c


	//----- nvinfo : EIATTR_FRAME_SIZE
	.align		4
.L_63:
        /*0030*/ 	.byte	0x04, 0x11
        /*0032*/ 	.short	(.L_65 - .L_64)
	.align		4
.L_64:
        /*0034*/ 	.word	index@(compute_cell_bounds_kernel)
        /*0038*/ 	.word	0x00000000


	//----- nvinfo : EIATTR_REGCOUNT
	.align		4
.L_65:
        /*003c*/ 	.byte	0x04, 0x2f
        /*003e*/ 	.short	(.L_67 - .L_66)
	.align		4
.L_66:
        /*0040*/ 	.word	index@(force_pass_kernel)
        /*0044*/ 	.word	0x00000030


	//----- nvinfo : EIATTR_FRAME_SIZE
	.align		4
.L_67:
        /*0048*/ 	.byte	0x04, 0x11
        /*004a*/ 	.short	(.L_69 - .L_68)
	.align		4
.L_68:
        /*004c*/ 	.word	index@($__internal_16_$__cuda_sm3x_div_rn_noftz_f32_slowpath)
        /*0050*/ 	.word	0x00000000


	//----- nvinfo : EIATTR_FRAME_SIZE
	.align		4
.L_69:
        /*0054*/ 	.byte	0x04, 0x11
        /*0056*/ 	.short	(.L_71 - .L_70)
	.align		4
.L_70:
        /*0058*/ 	.word	index@($__internal_15_$__cuda_sm20_sqrt_rn_f32_slowpath)
        /*005c*/ 	.word	0x00000000


	//----- nvinfo : EIATTR_FRAME_SIZE
	.align		4
.L_71:
        /*0060*/ 	.byte	0x04, 0x11
        /*0062*/ 	.short	(.L_73 - .L_72)
	.align		4
.L_72:
        /*0064*/ 	.word	index@(force_pass_kernel)
        /*0068*/ 	.word	0x00000000


	//----- nvinfo : EIATTR_REGCOUNT
	.align		4
.L_73:
        /*006c*/ 	.byte	0x04, 0x2f
        /*006e*/ 	.short	(.L_75 - .L_74)
	.align		4
.L_74:
        /*0070*/ 	.word	index@(relaxation_step_kernel)
        /*0074*/ 	.word	0x0000000e


	//----- nvinfo : EIATTR_FRAME_SIZE
	.align		4
.L_75:
        /*0078*/ 	.byte	0x04, 0x11
        /*007a*/ 	.short	(.L_77 - .L_76)
	.align		4
.L_76:
        /*007c*/ 	.word	index@(relaxation_step_kernel)
        /*0080*/ 	.word	0x00000000


	//----- nvinfo : EIATTR_REGCOUNT
	.align		4
.L_77:
        /*0084*/ 	.byte	0x04, 0x2f
        /*0086*/ 	.short	(.L_79 - .L_78)
	.align		4
.L_78:
        /*0088*/ 	.word	index@(integrate_pass_kernel)
        /*008c*/ 	.word	0x0000001e


	//----- nvinfo : EIATTR_FRAME_SIZE
	.align		4
.L_79:
        /*0090*/ 	.byte	0x04, 0x11
        /*0092*/ 	.short	(.L_81 - .L_80)
	.align		4
.L_80:
        /*0094*/ 	.word	index@($__internal_14_$__cuda_sm3x_div_rn_noftz_f32_slowpath)
        /*0098*/ 	.word	0x00000000


	//----- nvinfo : EIATTR_FRAME_SIZE
	.align		4
.L_81:
        /*009c*/ 	.byte	0x04, 0x11
        /*009e*/ 	.short	(.L_83 - .L_82)
	.align		4
.L_82:
        /*00a0*/ 	.word	index@($__internal_13_$__cuda_sm20_sqrt_rn_f32_slowpath)
        /*00a4*/ 	.word	0x00000000


	//----- nvinfo : EIATTR_FRAME_SIZE
	.align		4
.L_83:
        /*00a8*/ 	.byte	0x04, 0x11
        /*00aa*/ 	.short	(.L_85 - .L_84)
	.align		4
.L_84:
        /*00ac*/ 	.word	index@(integrate_pass_kernel)
        /*00b0*/ 	.word	0x00000000


	//----- nvinfo : EIATTR_REGCOUNT
	.align		4
.L_85:
        /*00b4*/ 	.byte	0x04, 0x2f
        /*00b6*/ 	.short	(.L_87 - .L_86)
	.align		4
.L_86:
        /*00b8*/ 	.word	index@(compact_frontier_kernel)
        /*00bc*/ 	.word	0x0000000e


	//----- nvinfo : EIATTR_FRAME_SIZE
	.align		4
.L_87:
        /*00c0*/ 	.byte	0x04, 0x11
        /*00c2*/ 	.short	(.L_89 - .L_88)
	.align		4
.L_88:
        /*00c4*/ 	.word	index@(compact_frontier_kernel)
        /*00c8*/ 	.word	0x00000000


	//----- nvinfo : EIATTR_REGCOUNT
	.align		4
.L_89:
        /*00cc*/ 	.byte	0x04, 0x2f
        /*00ce*/ 	.short	(.L_91 - .L_90)
	.align		4
.L_90:
        /*00d0*/ 	.word	index@(init_centroids_kernel)
        /*00d4*/ 	.word	0x00000020


	//----- nvinfo : EIATTR_FRAME_SIZE
	.align		4
.L_91:
        /*00d8*/ 	.byte	0x04, 0x11
        /*00da*/ 	.short	(.L_93 - .L_92)
	.align		4
.L_92:
        /*00dc*/ 	.word	index@(init_centroids_kernel)
        /*00e0*/ 	.word	0x00000000


	//----- nvinfo : EIATTR_REGCOUNT
	.align		4
.L_93:
        /*00e4*/ 	.byte	0x04, 0x2f
        /*00e6*/ 	.short	(.L_95 - .L_94)
	.align		4
.L_94:
        /*00e8*/ 	.word	index@(assign_clusters_kernel)
        /*00ec*/ 	.word	0x00000020


	//----- nvinfo : EIATTR_FRAME_SIZE
	.align		4
.L_95:
        /*00f0*/ 	.byte	0x04, 0x11
        /*00f2*/ 	.short	(.L_97 - .L_96)
	.align		4
.L_96:
        /*00f4*/ 	.word	index@($__internal_12_$__cuda_sm20_sqrt_rn_f32_slowpath)
        /*00f8*/ 	.word	0x00000000


	//----- nvinfo : EIATTR_FRAME_SIZE
	.align		4
.L_97:
        /*00fc*/ 	.byte	0x04, 0x11
        /*00fe*/ 	.short	(.L_99 - .L_98)
	.align		4
.L_98:
        /*0100*/ 	.word	index@(assign_clusters_kernel)
        /*0104*/ 	.word	0x00000000


	//----- nvinfo : EIATTR_REGCOUNT
	.align		4
.L_99:
        /*0108*/ 	.byte	0x04, 0x2f
        /*010a*/ 	.short	(.L_101 - .L_100)
	.align		4
.L_100:
        /*010c*/ 	.word	index@(update_centroids_kernel)
        /*0110*/ 	.word	0x00000020


	//----- nvinfo : EIATTR_FRAME_SIZE
	.align		4
.L_101:
        /*0114*/ 	.byte	0x04, 0x11
        /*0116*/ 	.short	(.L_103 - .L_102)
	.align		4
.L_102:
        /*0118*/ 	.word	index@($__internal_11_$__cuda_sm3x_div_rn_noftz_f32_slowpath)
        /*011c*/ 	.word	0x00000000


	//----- nvinfo : EIATTR_FRAME_SIZE
	.align		4
.L_103:
        /*0120*/ 	.byte	0x04, 0x11
        /*0122*/ 	.short	(.L_105 - .L_104)
	.align		4
.L_104:
        /*0124*/ 	.word	index@(update_centroids_kernel)
        /*0128*/ 	.word	0x00000000


	//----- nvinfo : EIATTR_REGCOUNT
	.align		4
.L_105:
        /*012c*/ 	.byte	0x04, 0x2f
        /*012e*/ 	.short	(.L_107 - .L_106)
	.align		4
.L_106:
        /*0130*/ 	.word	index@(compute_inertia_kernel)
        /*0134*/ 	.word	0x00000020


	//----- nvinfo : EIATTR_FRAME_SIZE
	.align		4
.L_107:
        /*0138*/ 	.byte	0x04, 0x11
        /*013a*/ 	.short	(.L_109 - .L_108)
	.align		4
.L_108:
        /*013c*/ 	.word	index@(compute_inertia_kernel)
        /*0140*/ 	.word	0x00000000


	//----- nvinfo : EIATTR_REGCOUNT
	.align		4
.L_109:
        /*0144*/ 	.byte	0x04, 0x2f
        /*0146*/ 	.short	(.L_111 - .L_110)
	.align		4
.L_110:
        /*0148*/ 	.word	index@(compute_lof_kernel)
        /*014c*/ 	.word	0x00000020


	//----- nvinfo : EIATTR_FRAME_SIZE
	.align		4
.L_111:
        /*0150*/ 	.byte	0x04, 0x11
        /*0152*/ 	.short	(.L_113 - .L_112)
	.align		4
.L_112:
        /*0154*/ 	.word	index@($__internal_10_$__cuda_sm3x_div_rn_noftz_f32_slowpath)
        /*0158*/ 	.word	0x00000100


	//----- nvinfo : EIATTR_FRAME_SIZE
	.align		4
.L_113:
        /*015c*/ 	.byte	0x04, 0x11
        /*015e*/ 	.short	(.L_115 - .L_114)
	.align		4
.L_114:
        /*0160*/ 	.word	index@($__internal_9_$__cuda_sm20_sqrt_rn_f32_slowpath)
        /*0164*/ 	.word	0x00000100


	//----- nvinfo : EIATTR_FRAME_SIZE
	.align		4
.L_115:
        /*0168*/ 	.byte	0x04, 0x11
        /*016a*/ 	.short	(.L_117 - .L_116)
	.align		4
.L_116:
        /*016c*/ 	.word	index@(compute_lof_kernel)
        /*0170*/ 	.word	0x00000100


	//----- nvinfo : EIATTR_REGCOUNT
	.align		4
.L_117:
        /*0174*/ 	.byte	0x04, 0x2f
        /*0176*/ 	.short	(.L_119 - .L_118)
	.align		4
.L_118:
        /*0178*/ 	.word	index@(compute_zscore_kernel)
        /*017c*/ 	.word	0x00000010


	//----- nvinfo : EIATTR_FRAME_SIZE
	.align		4
.L_119:
        /*0180*/ 	.byte	0x04, 0x11
        /*0182*/ 	.short	(.L_121 - .L_120)
	.align		4
.L_120:
        /*0184*/ 	.word	index@($__internal_8_$__cuda_sm3x_div_rn_noftz_f32_slowpath)
        /*0188*/ 	.word	0x00000000


	//----- nvinfo : EIATTR_FRAME_SIZE
	.align		4
.L_121:
        /*018c*/ 	.byte	0x04, 0x11
        /*018e*/ 	.short	(.L_123 - .L_122)
	.align		4
.L_122:
        /*0190*/ 	.word	index@(compute_zscore_kernel)
        /*0194*/ 	.word	0x00000000


	//----- nvinfo : EIATTR_REGCOUNT
	.align		4
.L_123:
        /*0198*/ 	.byte	0x04, 0x2f
        /*019a*/ 	.short	(.L_125 - .L_124)
	.align		4
.L_124:
        /*019c*/ 	.word	index@(compute_feature_stats_kernel)
        /*01a0*/ 	.word	0x00000010


	//----- nvinfo : EIATTR_FRAME_SIZE
	.align		4
.L_125:
        /*01a4*/ 	.byte	0x04, 0x11
        /*01a6*/ 	.short	(.L_127 - .L_126)
	.align		4
.L_126:
        /*01a8*/ 	.word	index@(compute_feature_stats_kernel)
        /*01ac*/ 	.word	0x00000000


	//----- nvinfo : EIATTR_REGCOUNT
	.align		4
.L_127:
        /*01b0*/ 	.byte	0x04, 0x2f
        /*01b2*/ 	.short	(.L_129 - .L_128)
	.align		4
.L_128:
        /*01b4*/ 	.word	index@(init_labels_kernel)
        /*01b8*/ 	.word	0x00000008


	//----- nvinfo : EIATTR_FRAME_SIZE
	.align		4
.L_129:
        /*01bc*/ 	.byte	0x04, 0x11
        /*01be*/ 	.short	(.L_131 - .L_130)
	.align		4
.L_130:
        /*01c0*/ 	.word	index@(init_labels_kernel)
        /*01c4*/ 	.word	0x00000000


	//----- nvinfo : EIATTR_REGCOUNT
	.align		4
.L_131:
        /*01c8*/ 	.byte	0x04, 0x2f
        /*01ca*/ 	.short	(.L_133 - .L_132)
	.align		4
.L_132:
        /*01cc*/ 	.word	index@(propagate_labels_sync_kernel)
        /*01d0*/ 	.word	0x0000001c


	//----- nvinfo : EIATTR_FRAME_SIZE
	.align		4
.L_133:
        /*01d4*/ 	.byte	0x04, 0x11
        /*01d6*/ 	.short	(.L_135 - .L_134)
	.align		4
.L_134:
        /*01d8*/ 	.word	index@(propagate_labels_sync_kernel)
        /*01dc*/ 	.word	0x00000000


	//----- nvinfo : EIATTR_REGCOUNT
	.align		4
.L_135:
        /*01e0*/ 	.byte	0x04, 0x2f
        /*01e2*/ 	.short	(.L_137 - .L_136)
	.align		4
.L_136:
        /*01e4*/ 	.word	index@(propagate_labels_async_kernel)
        /*01e8*/ 	.word	0x0000001c


	//----- nvinfo : EIATTR_FRAME_SIZE
	.align		4
.L_137:
        /*01ec*/ 	.byte	0x04, 0x11
        /*01ee*/ 	.short	(.L_139 - .L_138)
	.align		4
.L_138:
        /*01f0*/ 	.word	index@(propagate_labels_async_kernel)
        /*01f4*/ 	.word	0x00000000


	//----- nvinfo : EIATTR_REGCOUNT
	.align		4
.L_139:
        /*01f8*/ 	.byte	0x04, 0x2f
        /*01fa*/ 	.short	(.L_141 - .L_140)
	.align		4
.L_140:
        /*01fc*/ 	.word	index@(check_convergence_kernel)
        /*0200*/ 	.word	0x0000000a


	//----- nvinfo : EIATTR_FRAME_SIZE
	.align		4
.L_141:
        /*0204*/ 	.byte	0x04, 0x11
        /*0206*/ 	.short	(.L_143 - .L_142)
	.align		4
.L_142:
        /*0208*/ 	.word	index@(check_convergence_kernel)
        /*020c*/ 	.word	0x00000000


	//----- nvinfo : EIATTR_REGCOUNT
	.align		4
.L_143:
        /*0210*/ 	.byte	0x04, 0x2f
        /*0212*/ 	.short	(.L_145 - .L_144)
	.align		4
.L_144:
        /*0214*/ 	.word	index@(compute_modularity_kernel)
        /*0218*/ 	.word	0x00000027


	//----- nvinfo : EIATTR_FRAME_SIZE
	.align		4
.L_145:
        /*021c*/ 	.byte	0x04, 0x11
        /*021e*/ 	.short	(.L_147 - .L_146)
	.align		4
.L_146:
        /*0220*/ 	.word	index@($__internal_7_$__cuda_sm3x_div_rn_noftz_f32_slowpath)
        /*0224*/ 	.word	0x00000000


	//----- nvinfo : EIATTR_FRAME_SIZE
	.align		4
.L_147:
        /*0228*/ 	.byte	0x04, 0x11
        /*022a*/ 	.short	(.L_149 - .L_148)
	.align		4
.L_148:
        /*022c*/ 	.word	index@(compute_modularity_kernel)
        /*0230*/ 	.word	0x00000000


	//----- nvinfo : EIATTR_REGCOUNT
	.align		4
.L_149:
        /*0234*/ 	.byte	0x04, 0x2f
        /*0236*/ 	.short	(.L_151 - .L_150)
	.align		4
.L_150:
        /*0238*/ 	.word	index@(init_random_states_kernel)
        /*023c*/ 	.word	0x0000001f


	//----- nvinfo : EIATTR_FRAME_SIZE
	.align		4
.L_151:
        /*0240*/ 	.byte	0x04, 0x11
        /*0242*/ 	.short	(.L_153 - .L_152)
	.align		4
.L_152:
        /*0244*/ 	.word	index@(init_random_states_kernel)
        /*0248*/ 	.word	0x00000000


	//----- nvinfo : EIATTR_REGCOUNT
	.align		4
.L_153:
        /*024c*/ 	.byte	0x04, 0x2f
        /*024e*/ 	.short	(.L_155 - .L_154)
	.align		4
.L_154:
        /*0250*/ 	.word	index@(compute_node_degrees_kernel)
        /*0254*/ 	.word	0x0000001e


	//----- nvinfo : EIATTR_FRAME_SIZE
	.align		4
.L_155:
        /*0258*/ 	.byte	0x04, 0x11
        /*025a*/ 	.short	(.L_157 - .L_156)
	.align		4
.L_156:
        /*025c*/ 	.word	index@(compute_node_degrees_kernel)
        /*0260*/ 	.word	0x00000000


	//----- nvinfo : EIATTR_REGCOUNT
	.align		4
.L_157:
        /*0264*/ 	.byte	0x04, 0x2f
        /*0266*/ 	.short	(.L_159 - .L_158)
	.align		4
.L_158:
        /*0268*/ 	.word	index@(count_community_sizes_kernel)
        /*026c*/ 	.word	0x0000000a


	//----- nvinfo : EIATTR_FRAME_SIZE
	.align		4
.L_159:
        /*0270*/ 	.byte	0x04, 0x11
        /*0272*/ 	.short	(.L_161 - .L_160)
	.align		4
.L_160:
        /*0274*/ 	.word	index@(count_community_sizes_kernel)
        /*0278*/ 	.word	0x00000000


	//----- nvinfo : EIATTR_REGCOUNT
	.align		4
.L_161:
        /*027c*/ 	.byte	0x04, 0x2f
        /*027e*/ 	.short	(.L_163 - .L_162)
	.align		4
.L_162:
        /*0280*/ 	.word	index@(relabel_communities_kernel)
        /*0284*/ 	.word	0x0000000a


	//----- nvinfo : EIATTR_FRAME_SIZE
	.align		4
.L_163:
        /*0288*/ 	.byte	0x04, 0x11
        /*028a*/ 	.short	(.L_165 - .L_164)
	.align		4
.L_164:
        /*028c*/ 	.word	index@(relabel_communities_kernel)
        /*0290*/ 	.word	0x00000000


	//----- nvinfo : EIATTR_REGCOUNT
	.align		4
.L_165:
        /*0294*/ 	.byte	0x04, 0x2f
        /*0296*/ 	.short	(.L_167 - .L_166)
	.align		4
.L_166:
        /*0298*/ 	.word	index@(apply_semantic_forces)
        /*029c*/ 	.word	0x00000026


	//----- nvinfo : EIATTR_FRAME_SIZE
	.align		4
.L_167:
        /*02a0*/ 	.byte	0x04, 0x11
        /*02a2*/ 	.short	(.L_169 - .L_168)
	.align		4
.L_168:
        /*02a4*/ 	.word	index@($__internal_6_$__cuda_sm3x_div_rn_noftz_f32_slowpath)
        /*02a8*/ 	.word	0x00000000


	//----- nvinfo : EIATTR_FRAME_SIZE
	.align		4
.L_169:
        /*02ac*/ 	.byte	0x04, 0x11
        /*02ae*/ 	.short	(.L_171 - .L_170)
	.align		4
.L_170:
        /*02b0*/ 	.word	index@($__internal_5_$__cuda_sm20_sqrt_rn_f32_slowpath)
        /*02b4*/ 	.word	0x00000000


	//----- nvinfo : EIATTR_FRAME_SIZE
	.align		4
.L_171:
        /*02b8*/ 	.byte	0x04, 0x11
        /*02ba*/ 	.short	(.L_173 - .L_172)
	.align		4
.L_172:
        /*02bc*/ 	.word	index@($__internal_4_$__cuda_sm20_rcp_rn_f32_slowpath)
        /*02c0*/ 	.word	0x00000000


	//----- nvinfo : EIATTR_FRAME_SIZE
	.align		4
.L_173:
        /*02c4*/ 	.byte	0x04, 0x11
        /*02c6*/ 	.short	(.L_175 - .L_174)
	.align		4
.L_174:
        /*02c8*/ 	.word	index@(apply_semantic_forces)
        /*02cc*/ 	.word	0x00000000


	//----- nvinfo : EIATTR_REGCOUNT
	.align		4
.L_175:
        /*02d0*/ 	.byte	0x04, 0x2f
        /*02d2*/ 	.short	(.L_177 - .L_176)
	.align		4
.L_176:
        /*02d4*/ 	.word	index@(blend_semantic_physics_forces)
        /*02d8*/ 	.word	0x0000001a


	//----- nvinfo : EIATTR_FRAME_SIZE
	.align		4
.L_177:
        /*02dc*/ 	.byte	0x04, 0x11
        /*02de*/ 	.short	(.L_179 - .L_178)
	.align		4
.L_178:
        /*02e0*/ 	.word	index@($__internal_3_$__cuda_sm3x_div_rn_noftz_f32_slowpath)
        /*02e4*/ 	.word	0x00000000


	//----- nvinfo : EIATTR_FRAME_SIZE
	.align		4
.L_179:
        /*02e8*/ 	.byte	0x04, 0x11
        /*02ea*/ 	.short	(.L_181 - .L_180)
	.align		4
.L_180:
        /*02ec*/ 	.word	index@(blend_semantic_physics_forces)
        /*02f0*/ 	.word	0x00000000


	//----- nvinfo : EIATTR_REGCOUNT
	.align		4
.L_181:
        /*02f4*/ 	.byte	0x04, 0x2f
        /*02f6*/ 	.short	(.L_183 - .L_182)
	.align		4
.L_182:
        /*02f8*/ 	.word	index@(calculate_kinetic_energy_kernel)
        /*02fc*/ 	.word	0x00000012


	//----- nvinfo : EIATTR_FRAME_SIZE
	.align		4
.L_183:
        /*0300*/ 	.byte	0x04, 0x11
        /*0302*/ 	.short	(.L_185 - .L_184)
	.align		4
.L_184:
        /*0304*/ 	.word	index@(calculate_kinetic_energy_kernel)
        /*0308*/ 	.word	0x00000000


	//----- nvinfo : EIATTR_REGCOUNT
	.align		4
.L_185:
        /*030c*/ 	.byte	0x04, 0x2f
        /*030e*/ 	.short	(.L_187 - .L_186)
	.align		4
.L_186:
        /*0310*/ 	.word	index@(check_system_stability_kernel)
        /*0314*/ 	.word	0x00000018


	//----- nvinfo : EIATTR_FRAME_SIZE
	.align		4
.L_187:
        /*0318*/ 	.byte	0x04, 0x11
        /*031a*/ 	.short	(.L_189 - .L_188)
	.align		4
.L_188:
        /*031c*/ 	.word	index@($__internal_2_$__cuda_sm3x_div_rn_noftz_f32_slowpath)
        /*0320*/ 	.word	0x00000010


	//----- nvinfo : EIATTR_FRAME_SIZE
	.align		4
.L_189:
        /*0324*/ 	.byte	0x04, 0x11
        /*0326*/ 	.short	(.L_191 - .L_190)
	.align		4
.L_190:
        /*0328*/ 	.word	index@(check_system_stability_kernel)
        /*032c*/ 	.word	0x00000010


	//----- nvinfo : EIATTR_REGCOUNT
	.align		4
.L_191:
        /*0330*/ 	.byte	0x04, 0x2f
        /*0332*/ 	.short	(.L_193 - .L_192)
	.align		4
.L_192:
        /*0334*/ 	.word	index@(force_pass_with_stability_kernel)
        /*0338*/ 	.word	0x0000002c


	//----- nvinfo : EIATTR_FRAME_SIZE
	.align		4
.L_193:
        /*033c*/ 	.byte	0x04, 0x11
        /*033e*/ 	.short	(.L_195 - .L_194)
	.align		4
.L_194:
        /*0340*/ 	.word	index@($__internal_1_$__cuda_sm3x_div_rn_noftz_f32_slowpath)
        /*0344*/ 	.word	0x00000000


	//----- nvinfo : EIATTR_FRAME_SIZE
	.align		4
.L_195:
        /*0348*/ 	.byte	0x04, 0x11
        /*034a*/ 	.short	(.L_197 - .L_196)
	.align		4
.L_196:
        /*034c*/ 	.word	index@($__internal_0_$__cuda_sm20_sqrt_rn_f32_slowpath)
        /*0350*/ 	.word	0x00000000


	//----- nvinfo : EIATTR_FRAME_SIZE
	.align		4
.L_197:
        /*0354*/ 	.byte	0x04, 0x11
        /*0356*/ 	.short	(.L_199 - .L_198)
	.align		4
.L_198:
        /*0358*/ 	.word	index@(force_pass_with_stability_kernel)
        /*035c*/ 	.word	0x00000000


	//----- nvinfo : EIATTR_REGCOUNT
	.align		4
.L_199:
        /*0360*/ 	.byte	0x04, 0x2f
        /*0362*/ 	.short	(.L_201 - .L_200)
	.align		4
.L_200:
        /*0364*/ 	.word	index@(_ZN3cub18CUB_300001_SM_10006detail11EmptyKernelIvEEvv)
        /*0368*/ 	.word	0x00000004


	//----- nvinfo : EIATTR_FRAME_SIZE
	.align		4
.L_201:
        /*036c*/ 	.byte	0x04, 0x11
        /*036e*/ 	.short	(.L_203 - .L_202)
	.align		4
.L_202:
        /*0370*/ 	.word	index@(_ZN3cub18CUB_300001_SM_10006detail11EmptyKernelIvEEvv)
        /*0374*/ 	.word	0x00000000


	//----- nvinfo : EIATTR_REGCOUNT
	.align		4
.L_203:
        /*0378*/ 	.byte	0x04, 0x2f
        /*037a*/ 	.short	(.L_205 - .L_204)
	.align		4
.L_204:
        /*037c*/ 	.word	index@(_ZN3cub18CUB_300001_SM_10006detail4scan20DeviceScanInitKernelINS0_13ScanTileStateIiLb1EEEEEvT_i)
        /*0380*/ 	.word	0x00000008


	//----- nvinfo : EIATTR_FRAME_SIZE
	.align		4
.L_205:
        /*0384*/ 	.byte	0x04, 0x11
        /*0386*/ 	.short	(.L_207 - .L_206)
	.align		4
.L_206:
        /*0388*/ 	.word	index@(_ZN3cub18CUB_300001_SM_10006detail4scan20DeviceScanInitKernelINS0_13ScanTileStateIiLb1EEEEEvT_i)
        /*038c*/ 	.word	0x00000000


	//----- nvinfo : EIATTR_REGCOUNT
	.align		4
.L_207:
        /*0390*/ 	.byte	0x04, 0x2f
        /*0392*/ 	.short	(.L_209 - .L_208)
	.align		4
.L_208:
        /*0394*/ 	.word	index@(_ZN3cub18CUB_300001_SM_10006detail4scan16DeviceScanKernelINS2_10policy_hubIiiijN4cuda3std3__44plusIvEEE10Policy1000EN6thrust24THRUST_300001_SM_1000_NS10device_ptrIiEESF_NS0_13ScanTileStateIiLb1EEES9_NS1_10InputValueIiPiEEjiLb0EiEEvT0_T1_T2_iT3_T4_T5_)
        /*0398*/ 	.word	0x00000038


	//----- nvinfo : EIATTR_FRAME_SIZE
	.align		4
.L_209:
        /*039c*/ 	.byte	0x04, 0x11
        /*039e*/ 	.short	(.L_211 - .L_210)
	.align		4
.L_210:
        /*03a0*/ 	.word	index@(_ZN3cub18CUB_300001_SM_10006detail4scan16DeviceScanKernelINS2_10policy_hubIiiijN4cuda3std3__44plusIvEEE10Policy1000EN6thrust24THRUST_300001_SM_1000_NS10device_ptrIiEESF_NS0_13ScanTileStateIiLb1EEES9_NS1_10InputValueIiPiEEjiLb0EiEEvT0_T1_T2_iT3_T4_T5_)
        /*03a4*/ 	.word	0x00000000


	//----- nvinfo : EIATTR_REGCOUNT
	.align		4
.L_211:
        /*03a8*/ 	.byte	0x04, 0x2f
        /*03aa*/ 	.short	(.L_213 - .L_212)
	.align		4
.L_212:
        /*03ac*/ 	.word	index@(_ZN3cub18CUB_300001_SM_10006detail4scan16DeviceScanKernelINS2_10policy_hubIiiimN4cuda3std3__44plusIvEEE10Policy1000EN6thrust24THRUST_300001_SM_1000_NS10device_ptrIiEESF_NS0_13ScanTileStateIiLb1EEES9_NS1_10InputValueIiPiEEmiLb0EiEEvT0_T1_T2_iT3_T4_T5_)
        /*03b0*/ 	.word	0x00000030


	//----- nvinfo : EIATTR_FRAME_SIZE
	.align		4
.L_213:
        /*03b4*/ 	.byte	0x04, 0x11
        /*03b6*/ 	.short	(.L_215 - .L_214)
	.align		4
.L_214:
        /*03b8*/ 	.word	index@(_ZN3cub18CUB_300001_SM_10006detail4scan16DeviceScanKernelINS2_10policy_hubIiiimN4cuda3std3__44plusIvEEE10Policy1000EN6thrust24THRUST_300001_SM_1000_NS10device_ptrIiEESF_NS0_13ScanTileStateIiLb1EEES9_NS1_10InputValueIiPiEEmiLb0EiEEvT0_T1_T2_iT3_T4_T5_)
        /*03bc*/ 	.word	0x00000000


	//----- nvinfo : EIATTR_REGCOUNT
	.align		4
.L_215:
        /*03c0*/ 	.byte	0x04, 0x2f
        /*03c2*/ 	.short	(.L_217 - .L_216)
	.align		4
.L_216:
        /*03c4*/ 	.word	index@(_ZN3cub18CUB_300001_SM_10006detail10radix_sort31DeviceRadixSortSingleTileKernelINS1_5radix10policy_hubIiiyE10Policy1000ELNS0_9SortOrderE0EiiyNS1_21identity_decomposer_tEEEvPKT1_PSA_PKT2_PSE_T3_iiT4_)
        /*03c8*/ 	.word	0x00000099


	//----- nvinfo : EIATTR_FRAME_SIZE
	.align		4
.L_217:
        /*03cc*/ 	.byte	0x04, 0x11
        /*03ce*/ 	.short	(.L_219 - .L_218)
	.align		4
.L_218:
        /*03d0*/ 	.word	index@(_ZN3cub18CUB_300001_SM_10006detail10radix_sort31DeviceRadixSortSingleTileKernelINS1_5radix10policy_hubIiiyE10Policy1000ELNS0_9SortOrderE0EiiyNS1_21identity_decomposer_tEEEvPKT1_PSA_PKT2_PSE_T3_iiT4_)
        /*03d4*/ 	.word	0x00000000


	//----- nvinfo : EIATTR_REGCOUNT
	.align		4
.L_219:
        /*03d8*/ 	.byte	0x04, 0x2f
        /*03da*/ 	.short	(.L_221 - .L_220)
	.align		4
.L_220:
        /*03dc*/ 	.word	index@(_ZN3cub18CUB_300001_SM_10006detail10radix_sort30DeviceRadixSortHistogramKernelINS1_5radix10policy_hubIiiyE10Policy1000ELNS0_9SortOrderE0EiyNS1_21identity_decomposer_tEEEvPT2_PKT1_SA_iiT3_)
        /*03e0*/ 	.word	0x00000020


	//----- nvinfo : EIATTR_FRAME_SIZE
	.align		4
.L_221:
        /*03e4*/ 	.byte	0x04, 0x11
        /*03e6*/ 	.short	(.L_223 - .L_222)
	.align		4
.L_222:
        /*03e8*/ 	.word	index@(_ZN3cub18CUB_300001_SM_10006detail10radix_sort30DeviceRadixSortHistogramKernelINS1_5radix10policy_hubIiiyE10Policy1000ELNS0_9SortOrderE0EiyNS1_21identity_decomposer_tEEEvPT2_PKT1_SA_iiT3_)
        /*03ec*/ 	.word	0x00000000


	//----- nvinfo : EIATTR_REGCOUNT
	.align		4
.L_223:
        /*03f0*/ 	.byte	0x04, 0x2f
        /*03f2*/ 	.short	(.L_225 - .L_224)
	.align		4
.L_224:
        /*03f4*/ 	.word	index@(_ZN3cub18CUB_300001_SM_10006detail10radix_sort33DeviceRadixSortExclusiveSumKernelINS1_5radix10policy_hubIiiyE10Policy1000EyEEvPT0_)
        /*03f8*/ 	.word	0x00000020


	//----- nvinfo : EIATTR_FRAME_SIZE
	.align		4
.L_225:
        /*03fc*/ 	.byte	0x04, 0x11
        /*03fe*/ 	.short	(.L_227 - .L_226)
	.align		4
.L_226:
        /*0400*/ 	.word	index@(_ZN3cub18CUB_300001_SM_10006detail10radix_sort33DeviceRadixSortExclusiveSumKernelINS1_5radix10policy_hubIiiyE10Policy1000EyEEvPT0_)
        /*0404*/ 	.word	0x00000000


	//----- nvinfo : EIATTR_REGCOUNT
	.align		4
.L_227:
        /*0408*/ 	.byte	0x04, 0x2f
        /*040a*/ 	.short	(.L_229 - .L_228)
	.align		4
.L_228:
        /*040c*/ 	.word	index@(_ZN3cub18CUB_300001_SM_10006detail10radix_sort29DeviceRadixSortOnesweepKernelINS1_5radix10policy_hubIiiyE10Policy1000ELNS0_9SortOrderE0EiiyiiNS1_21identity_decomposer_tEEEvPT5_SB_PT3_PKSC_PT1_PKSG_PT2_PKSK_T4_iiT6_)
        /*0410*/ 	.word	0x00000049


	//----- nvinfo : EIATTR_FRAME_SIZE
	.align		4
.L_229:
        /*0414*/ 	.byte	0x04, 0x11
        /*0416*/ 	.short	(.L_231 - .L_230)
	.align		4
.L_230:
        /*0418*/ 	.word	index@(_ZN3cub18CUB_300001_SM_10006detail10radix_sort29DeviceRadixSortOnesweepKernelINS1_5radix10policy_hubIiiyE10Policy1000ELNS0_9SortOrderE0EiiyiiNS1_21identity_decomposer_tEEEvPT5_SB_PT3_PKSC_PT1_PKSG_PT2_PKSK_T4_iiT6_)
        /*041c*/ 	.word	0x00000000


	//----- nvinfo : EIATTR_MIN_STACK_SIZE
	.align		4
.L_231:
        /*0420*/ 	.byte	0x04, 0x12
        /*0422*/ 	.short	(.L_233 - .L_232)
	.align		4
.L_232:
        /*0424*/ 	.word	index@(_ZN3cub18CUB_300001_SM_10006detail10radix_sort29DeviceRadixSortOnesweepKernelINS1_5radix10policy_hubIiiyE10Policy1000ELNS0_9SortOrderE0EiiyiiNS1_21identity_decomposer_tEEEvPT5_SB_PT3_PKSC_PT1_PKSG_PT2_PKSK_T4_iiT6_)
        /*0428*/ 	.word	0x00000000


	//----- nvinfo : EIATTR_MIN_STACK_SIZE
	.align		4
.L_233:
        /*042c*/ 	.byte	0x04, 0x12
        /*042e*/ 	.short	(.L_235 - .L_234)
	.align		4
.L_234:
        /*0430*/ 	.word	index@(_ZN3cub18CUB_300001_SM_10006detail10radix_sort33DeviceRadixSortExclusiveSumKernelINS1_5radix10policy_hubIiiyE10Policy1000EyEEvPT0_)
        /*0434*/ 	.word	0x00000000


	//----- nvinfo : EIATTR_MIN_STACK_SIZE
	.align		4
.L_235:
        /*0438*/ 	.byte	0x04, 0x12
        /*043a*/ 	.short	(.L_237 - .L_236)
	.align		4
.L_236:
        /*043c*/ 	.word	index@(_ZN3cub18CUB_300001_SM_10006detail10radix_sort30DeviceRadixSortHistogramKernelINS1_5radix10policy_hubIiiyE10Policy1000ELNS0_9SortOrderE0EiyNS1_21identity_decomposer_tEEEvPT2_PKT1_SA_iiT3_)
        /*0440*/ 	.word	0x00000000


	//----- nvinfo : EIATTR_MIN_STACK_SIZE
	.align		4
.L_237:
        /*0444*/ 	.byte	0x04, 0x12
        /*0446*/ 	.short	(.L_239 - .L_238)
	.align		4
.L_238:
        /*0448*/ 	.word	index@(_ZN3cub18CUB_300001_SM_10006detail10radix_sort31DeviceRadixSortSingleTileKernelINS1_5radix10policy_hubIiiyE10Policy1000ELNS0_9SortOrderE0EiiyNS1_21identity_decomposer_tEEEvPKT1_PSA_PKT2_PSE_T3_iiT4_)
        /*044c*/ 	.word	0x00000000


	//----- nvinfo : EIATTR_MIN_STACK_SIZE
	.align		4
.L_239:
        /*0450*/ 	.byte	0x04, 0x12
        /*0452*/ 	.short	(.L_241 - .L_240)
	.align		4
.L_240:
        /*0454*/ 	.word	index@(_ZN3cub18CUB_300001_SM_10006detail4scan16DeviceScanKernelINS2_10policy_hubIiiimN4cuda3std3__44plusIvEEE10Policy1000EN6thrust24THRUST_300001_SM_1000_NS10device_ptrIiEESF_NS0_13ScanTileStateIiLb1EEES9_NS1_10InputValueIiPiEEmiLb0EiEEvT0_T1_T2_iT3_T4_T5_)
        /*0458*/ 	.word	0x00000000


	//----- nvinfo : EIATTR_MIN_STACK_SIZE
	.align		4
.L_241:
        /*045c*/ 	.byte	0x04, 0x12
        /*045e*/ 	.short	(.L_243 - .L_242)
	.align		4
.L_242:
        /*0460*/ 	.word	index@(_ZN3cub18CUB_300001_SM_10006detail4scan16DeviceScanKernelINS2_10policy_hubIiiijN4cuda3std3__44plusIvEEE10Policy1000EN6thrust24THRUST_300001_SM_1000_NS10device_ptrIiEESF_NS0_13ScanTileStateIiLb1EEES9_NS1_10InputValueIiPiEEjiLb0EiEEvT0_T1_T2_iT3_T4_T5_)
        /*0464*/ 	.word	0x00000000


	//----- nvinfo : EIATTR_MIN_STACK_SIZE
	.align		4
.L_243:
        /*0468*/ 	.byte	0x04, 0x12
        /*046a*/ 	.short	(.L_245 - .L_244)
	.align		4
.L_244:
        /*046c*/ 	.word	index@(_ZN3cub18CUB_300001_SM_10006detail4scan20DeviceScanInitKernelINS0_13ScanTileStateIiLb1EEEEEvT_i)
        /*0470*/ 	.word	0x00000000


	//----- nvinfo : EIATTR_MIN_STACK_SIZE
	.align		4
.L_245:
        /*0474*/ 	.byte	0x04, 0x12
        /*0476*/ 	.short	(.L_247 - .L_246)
	.align		4
.L_246:
        /*0478*/ 	.word	index@(_ZN3cub18CUB_300001_SM_10006detail11EmptyKernelIvEEvv)
        /*047c*/ 	.word	0x00000000


	//----- nvinfo : EIATTR_MIN_STACK_SIZE
	.align		4
.L_247:
        /*0480*/ 	.byte	0x04, 0x12
        /*0482*/ 	.short	(.L_249 - .L_248)
	.align		4
.L_248:
        /*0484*/ 	.word	index@(force_pass_with_stability_kernel)
        /*0488*/ 	.word	0x00000000


	//----- nvinfo : EIATTR_MIN_STACK_SIZE
	.align		4
.L_249:
        /*048c*/ 	.byte	0x04, 0x12
        /*048e*/ 	.short	(.L_251 - .L_250)
	.align		4
.L_250:
        /*0490*/ 	.word	index@(check_system_stability_kernel)
        /*0494*/ 	.word	0x00000010


	//----- nvinfo : EIATTR_MIN_STACK_SIZE
	.align		4
.L_251:
        /*0498*/ 	.byte	0x04, 0x12
        /*049a*/ 	.short	(.L_253 - .L_252)
	.align		4
.L_252:
        /*049c*/ 	.word	index@(calculate_kinetic_energy_kernel)
        /*04a0*/ 	.word	0x00000000


	//----- nvinfo : EIATTR_MIN_STACK_SIZE
	.align		4
.L_253:
        /*04a4*/ 	.byte	0x04, 0x12
        /*04a6*/ 	.short	(.L_255 - .L_254)
	.align		4
.L_254:
        /*04a8*/ 	.word	index@(blend_semantic_physics_forces)
        /*04ac*/ 	.word	0x00000000


	//----- nvinfo : EIATTR_MIN_STACK_SIZE
	.align		4
.L_255:
        /*04b0*/ 	.byte	0x04, 0x12
        /*04b2*/ 	.short	(.L_257 - .L_256)
	.align		4
.L_256:
        /*04b4*/ 	.word	index@(apply_semantic_forces)
        /*04b8*/ 	.word	0x00000000


	//----- nvinfo : EIATTR_MIN_STACK_SIZE
	.align		4
.L_257:
        /*04bc*/ 	.byte	0x04, 0x12
        /*04be*/ 	.short	(.L_259 - .L_258)
	.align		4
.L_258:
        /*04c0*/ 	.word	index@(relabel_communities_kernel)
        /*04c4*/ 	.word	0x00000000


	//----- nvinfo : EIATTR_MIN_STACK_SIZE
	.align		4
.L_259:
        /*04c8*/ 	.byte	0x04, 0x12
        /*04ca*/ 	.short	(.L_261 - .L_260)
	.align		4
.L_260:
        /*04cc*/ 	.word	index@(count_community_sizes_kernel)
        /*04d0*/ 	.word	0x00000000


	//----- nvinfo : EIATTR_MIN_STACK_SIZE
	.align		4
.L_261:
        /*04d4*/ 	.byte	0x04, 0x12
        /*04d6*/ 	.short	(.L_263 - .L_262)
	.align		4
.L_262:
        /*04d8*/ 	.word	index@(compute_node_degrees_kernel)
        /*04dc*/ 	.word	0x00000000


	//----- nvinfo : EIATTR_MIN_STACK_SIZE
	.align		4
.L_263:
        /*04e0*/ 	.byte	0x04, 0x12
        /*04e2*/ 	.short	(.L_265 - .L_264)
	.align		4
.L_264:
        /*04e4*/ 	.word	index@(init_random_states_kernel)
        /*04e8*/ 	.word	0x00000000


	//----- nvinfo : EIATTR_MIN_STACK_SIZE
	.align		4
.L_265:
        /*04ec*/ 	.byte	0x04, 0x12
        /*04ee*/ 	.short	(.L_267 - .L_266)
	.align		4
.L_266:
        /*04f0*/ 	.word	index@(compute_modularity_kernel)
        /*04f4*/ 	.word	0x00000000


	//----- nvinfo : EIATTR_MIN_STACK_SIZE
	.align		4
.L_267:
        /*04f8*/ 	.byte	0x04, 0x12
        /*04fa*/ 	.short	(.L_269 - .L_268)
	.align		4
.L_268:
        /*04fc*/ 	.word	index@(check_convergence_kernel)
        /*0500*/ 	.word	0x00000000


	//----- nvinfo : EIATTR_MIN_STACK_SIZE
	.align		4
.L_269:
        /*0504*/ 	.byte	0x04, 0x12
        /*0506*/ 	.short	(.L_271 - .L_270)
	.align		4
.L_270:
        /*0508*/ 	.word	index@(propagate_labels_async_kernel)
        /*050c*/ 	.word	0x00000000


	//----- nvinfo : EIATTR_MIN_STACK_SIZE
	.align		4
.L_271:
        /*0510*/ 	.byte	0x04, 0x12
        /*0512*/ 	.short	(.L_273 - .L_272)
	.align		4
.L_272:
        /*0514*/ 	.word	index@(propagate_labels_sync_kernel)
        /*0518*/ 	.word	0x00000000


	//----- nvinfo : EIATTR_MIN_STACK_SIZE
	.align		4
.L_273:
        /*051c*/ 	.byte	0x04, 0x12
        /*051e*/ 	.short	(.L_275 - .L_274)
	.align		4
.L_274:
        /*0520*/ 	.word	index@(init_labels_kernel)
        /*0524*/ 	.word	0x00000000


	//----- nvinfo : EIATTR_MIN_STACK_SIZE
	.align		4
.L_275:
        /*0528*/ 	.byte	0x04, 0x12
        /*052a*/ 	.short	(.L_277 - .L_276)
	.align		4
.L_276:
        /*052c*/ 	.word	index@(compute_feature_stats_kernel)
        /*0530*/ 	.word	0x00000000


	//----- nvinfo : EIATTR_MIN_STACK_SIZE
	.align		4
.L_277:
        /*0534*/ 	.byte	0x04, 0x12
        /*0536*/ 	.short	(.L_279 - .L_278)
	.align		4
.L_278:
        /*0538*/ 	.word	index@(compute_zscore_kernel)
        /*053c*/ 	.word	0x00000000


	//----- nvinfo : EIATTR_MIN_STACK_SIZE
	.align		4
.L_279:
        /*0540*/ 	.byte	0x04, 0x12
        /*0542*/ 	.short	(.L_281 - .L_280)
	.align		4
.L_280:
        /*0544*/ 	.word	index@(compute_lof_kernel)
        /*0548*/ 	.word	0x00000100


	//----- nvinfo : EIATTR_MIN_STACK_SIZE
	.align		4
.L_281:
        /*054c*/ 	.byte	0x04, 0x12
        /*054e*/ 	.short	(.L_283 - .L_282)
	.align		4
.L_282:
        /*0550*/ 	.word	index@(compute_inertia_kernel)
        /*0554*/ 	.word	0x00000000


	//----- nvinfo : EIATTR_MIN_STACK_SIZE
	.align		4
.L_283:
        /*0558*/ 	.byte	0x04, 0x12
        /*055a*/ 	.short	(.L_285 - .L_284)
	.align		4
.L_284:
        /*055c*/ 	.word	index@(update_centroids_kernel)
        /*0560*/ 	.word	0x00000000


	//----- nvinfo : EIATTR_MIN_STACK_SIZE
	.align		4
.L_285:
        /*0564*/ 	.byte	0x04, 0x12
        /*0566*/ 	.short	(.L_287 - .L_286)
	.align		4
.L_286:
        /*0568*/ 	.word	index@(assign_clusters_kernel)
        /*056c*/ 	.word	0x00000000


	//----- nvinfo : EIATTR_MIN_STACK_SIZE
	.align		4
.L_287:
        /*0570*/ 	.byte	0x04, 0x12
        /*0572*/ 	.short	(.L_289 - .L_288)
	.align		4
.L_288:
        /*0574*/ 	.word	index@(init_centroids_kernel)
        /*0578*/ 	.word	0x00000000


	//----- nvinfo : EIATTR_MIN_STACK_SIZE
	.align		4
.L_289:
        /*057c*/ 	.byte	0x04, 0x12
        /*057e*/ 	.short	(.L_291 - .L_290)
	.align		4
.L_290:
        /*0580*/ 	.word	index@(compact_frontier_kernel)
        /*0584*/ 	.word	0x00000000


	//----- nvinfo : EIATTR_MIN_STACK_SIZE
	.align		4
.L_291:
        /*0588*/ 	.byte	0x04, 0x12
        /*058a*/ 	.short	(.L_293 - .L_292)
	.align		4
.L_292:
        /*058c*/ 	.word	index@(integrate_pass_kernel)
        /*0590*/ 	.word	0x00000000


	//----- nvinfo : EIATTR_MIN_STACK_SIZE
	.align		4
.L_293:
        /*0594*/ 	.byte	0x04, 0x12
        /*0596*/ 	.short	(.L_295 - .L_294)
	.align		4
.L_294:
        /*0598*/ 	.word	index@(relaxation_step_kernel)
        /*059c*/ 	.word	0x00000000


	//----- nvinfo : EIATTR_MIN_STACK_SIZE
	.align		4
.L_295:
        /*05a0*/ 	.byte	0x04, 0x12
        /*05a2*/ 	.short	(.L_297 - .L_296)
	.align		4
.L_296:
        /*05a4*/ 	.word	index@(force_pass_kernel)
        /*05a8*/ 	.word	0x00000000


	//----- nvinfo : EIATTR_MIN_STACK_SIZE
	.align		4
.L_297:
        /*05ac*/ 	.byte	0x04, 0x12
        /*05ae*/ 	.short	(.L_299 - .L_298)
	.align		4
.L_298:
        /*05b0*/ 	.word	index@(compute_cell_bounds_kernel)
        /*05b4*/ 	.word	0x00000000


	//----- nvinfo : EIATTR_MIN_STACK_SIZE
	.align		4
.L_299:
        /*05b8*/ 	.byte	0x04, 0x12
        /*05ba*/ 	.short	(.L_301 - .L_300)
	.align		4
.L_300:
        /*05bc*/ 	.word	index@(build_grid_kernel)
        /*05c0*/ 	.word	0x00000000
.L_301:


//--------------------- .nv.compat                --------------------------
	.section	.nv.compat,"",@"SHT_CUDA_COMPAT_INFO"
	.align	4
        /*0000*/ 	.byte	0x02, 0x09, 0x00, 0x00, 0x02, 0x02, 0x01, 0x00, 0x02, 0x05, 0x05, 0x00, 0x03, 0x07, 0x01, 0x01
        /*0010*/ 	.byte	0x02, 0x03, 0x00, 0x00, 0x02, 0x06, 0x01, 0x00, 0x04, 0x0b, 0x08, 0x00, 0x01, 0x00, 0x00, 0x00
        /*0020*/ 	.byte	0x00, 0x00, 0x00, 0x00


//--------------------- .nv.info._ZN3cub18CUB_300001_SM_10006detail10radix_sort29DeviceRadixSortOnesweepKernelINS1_5radix10policy_hubIiiyE10Policy1000ELNS0_9SortOrderE0EiiyiiNS1_21identity_decomposer_tEEEvPT5_SB_PT3_PKSC_PT1_PKSG_PT2_PKSK_T4_iiT6_ --------------------------
	.section	.nv.info._ZN3cub18CUB_300001_SM_10006detail10radix_sort29DeviceRadixSortOnesweepKernelINS1_5radix10policy_hubIiiyE10Policy1000ELNS0_9SortOrderE0EiiyiiNS1_21identity_decomposer_tEEEvPT5_SB_PT3_PKSC_PT1_PKSG_PT2_PKSK_T4_iiT6_,"",@"SHT_CUDA_INFO"
	.sectionflags	@""
	.align	4


	//----- nvinfo : EIATTR_CUDA_API_VERSION
	.align		4
        /*0000*/ 	.byte	0x04, 0x37
        /*0002*/ 	.short	(.L_303 - .L_302)
.L_302:
        /*0004*/ 	.word	0x00000082


	//----- nvinfo : EIATTR_KPARAM_INFO
	.align		4
.L_303:
        /*0008*/ 	.byte	0x04, 0x17
        /*000a*/ 	.short	(.L_305 - .L_304)
.L_304:
        /*000c*/ 	.word	0x00000000
        /*0010*/ 	.short	0x000b
        /*0012*/ 	.short	0x004c
        /*0014*/ 	.byte	0x00, 0xf0, 0x05, 0x00


	//----- nvinfo : EIATTR_KPARAM_INFO
	.align		4
.L_305:
        /*0018*/ 	.byte	0x04, 0x17
        /*001a*/ 	.short	(.L_307 - .L_306)
.L_306:
        /*001c*/ 	.word	0x00000000
        /*0020*/ 	.short	0x000a
        /*0022*/ 	.short	0x0048
        /*0024*/ 	.byte	0x00, 0xf0, 0x11, 0x00


	//----- nvinfo : EIATTR_KPARAM_INFO
	.align		4
.L_307:
        /*0028*/ 	.byte	0x04, 0x17
        /*002a*/ 	.short	(.L_309 - .L_308)
.L_308:
        /*002c*/ 	.word	0x00000000
        /*0030*/ 	.short	0x0009
        /*0032*/ 	.short	0x0044
        /*0034*/ 	.byte	0x00, 0xf0, 0x11, 0x00


	//----- nvinfo : EIATTR_KPARAM_INFO
	.align		4
.L_309:
        /*0038*/ 	.byte	0x04, 0x17
        /*003a*/ 	.short	(.L_311 - .L_310)
.L_310:
        /*003c*/ 	.word	0x00000000
        /*0040*/ 	.short	0x0008
        /*0042*/ 	.short	0x0040
        /*0044*/ 	.byte	0x00, 0xf0, 0x11, 0x00


	//----- nvinfo : EIATTR_KPARAM_INFO
	.align		4
.L_311:
        /*0048*/ 	.byte	0x04, 0x17
        /*004a*/ 	.short	(.L_313 - .L_312)
.L_312:
        /*004c*/ 	.word	0x00000000
        /*0050*/ 	.short	0x0007
        /*0052*/ 	.short	0x0038
        /*0054*/ 	.byte	0x00, 0xf5, 0x21, 0x00


	//----- nvinfo : EIATTR_KPARAM_INFO
	.align		4
.L_313:
        /*0058*/ 	.byte	0x04, 0x17
        /*005a*/ 	.short	(.L_315 - .L_314)
.L_314:
        /*005c*/ 	.word	0x00000000
        /*0060*/ 	.short	0x0006
        /*0062*/ 	.short	0x0030
        /*0064*/ 	.byte	0x00, 0xf5, 0x21, 0x00


	//----- nvinfo : EIATTR_KPARAM_INFO
	.align		4
.L_315:
        /*0068*/ 	.byte	0x04, 0x17
        /*006a*/ 	.short	(.L_317 - .L_316)
.L_316:
        /*006c*/ 	.word	0x00000000
        /*0070*/ 	.short	0x0005
        /*0072*/ 	.short	0x0028
        /*0074*/ 	.byte	0x00, 0xf5, 0x21, 0x00


	//----- nvinfo : EIATTR_KPARAM_INFO
	.align		4
.L_317:
        /*0078*/ 	.byte	0x04, 0x17
        /*007a*/ 	.short	(.L_319 - .L_318)
.L_318:
        /*007c*/ 	.word	0x00000000
        /*0080*/ 	.short	0x0004
        /*0082*/ 	.short	0x0020
        /*0084*/ 	.byte	0x00, 0xf5, 0x21, 0x00


	//----- nvinfo : EIATTR_KPARAM_INFO
	.align		4
.L_319:
        /*0088*/ 	.byte	0x04, 0x17
        /*008a*/ 	.short	(.L_321 - .L_320)
.L_320:
        /*008c*/ 	.word	0x00000000
        /*0090*/ 	.short	0x0003
        /*0092*/ 	.short	0x0018
        /*0094*/ 	.byte	0x00, 0xf5, 0x21, 0x00


	//----- nvinfo : EIATTR_KPARAM_INFO
	.align		4
.L_321:
        /*0098*/ 	.byte	0x04, 0x17
        /*009a*/ 	.short	(.L_323 - .L_322)
.L_322:
        /*009c*/ 	.word	0x00000000
        /*00a0*/ 	.short	0x0002
        /*00a2*/ 	.short	0x0010
        /*00a4*/ 	.byte	0x00, 0xf5, 0x21, 0x00


	//----- nvinfo : EIATTR_KPARAM_INFO
	.align		4
.L_323:
        /*00a8*/ 	.byte	0x04, 0x17
        /*00aa*/ 	.short	(.L_325 - .L_324)
.L_324:
        /*00ac*/ 	.word	0x00000000
        /*00b0*/ 	.short	0x0001
        /*00b2*/ 	.short	0x0008
        /*00b4*/ 	.byte	0x00, 0xf5, 0x21, 0x00


	//----- nvinfo : EIATTR_KPARAM_INFO
	.align		4
.L_325:
        /*00b8*/ 	.byte	0x04, 0x17
        /*00ba*/ 	.short	(.L_327 - .L_326)
.L_326:
        /*00bc*/ 	.word	0x00000000
        /*00c0*/ 	.short	0x0000
        /*00c2*/ 	.short	0x0000
        /*00c4*/ 	.byte	0x00, 0xf5, 0x21, 0x00


	//----- nvinfo : EIATTR_SPARSE_MMA_MASK
	.align		4
.L_327:
        /*00c8*/ 	.byte	0x03, 0x50
        /*00ca*/ 	.short	0x0000


	//----- nvinfo : EIATTR_MAXREG_COUNT
	.align		4
        /*00cc*/ 	.byte	0x03, 0x1b
        /*00ce*/ 	.short	0x00a8


	//----- nvinfo : EIATTR_NUM_BARRIERS
	.align		4
        /*00d0*/ 	.byte	0x02, 0x4c
        /*00d2*/ 	.byte	0x01
	.zero		1


	//----- nvinfo : EIATTR_MERCURY_ISA_VERSION
	.align		4
        /*00d4*/ 	.byte	0x03, 0x5f
        /*00d6*/ 	.short	0x0101


	//----- nvinfo : EIATTR_COOP_GROUP_MASK_REGIDS
	.align		4
        /*00d8*/ 	.byte	0x04, 0x29
        /*00da*/ 	.short	(.L_329 - .L_328)


	//   ....[0]....
.L_328:
        /*00dc*/ 	.word	0xffffffff


	//   ....[1]....
        /*00e0*/ 	.word	0x05000006


	//   ....[2]....
        /*00e4*/ 	.word	0xffffffff


	//   ....[3]....
        /*00e8*/ 	.word	0xffffffff


	//   ....[4]....
        /*00ec*/ 	.word	0xffffffff


	//   ....[5]....
        /*00f0*/ 	.word	0xffffffff


	//   ....[6]....
        /*00f4*/ 	.word	0xffffffff


	//   ....[7]....
        /*00f8*/ 	.word	0xffffffff


	//   ....[8]....
        /*00fc*/ 	.word	0xffffffff


	//   ....[9]....
        /*0100*/ 	.word	0xffffffff


	//   ....[10]....
        /*0104*/ 	.word	0xffffffff


	//   ....[11]....
        /*0108*/ 	.word	0xffffffff


	//   ....[12]....
        /*010c*/ 	.word	0xffffffff


	//   ....[13]....
        /*0110*/ 	.word	0xffffffff


	//   ....[14]....
        /*0114*/ 	.word	0xffffffff


	//   ....[15]....
        /*0118*/ 	.word	0xffffffff


	//   ....[16]....
        /*011c*/ 	.word	0xffffffff


	//   ....[17]....
        /*0120*/ 	.word	0xffffffff


	//   ....[18]....
        /*0124*/ 	.word	0xffffffff


	//   ....[19]....
        /*0128*/ 	.word	0xffffffff


	//   ....[20]....
        /*012c*/ 	.word	0xffffffff


	//   ....[21]....
        /*0130*/ 	.word	0xffffffff


	//   ....[22]....
        /*0134*/ 	.word	0xffffffff


	//   ....[23]....
        /*0138*/ 	.word	0xffffffff


	//   ....[24]....
        /*013c*/ 	.word	0xffffffff


	//   ....[25]....
        /*0140*/ 	.word	0xffffffff


	//   ....[26]....
        /*0144*/ 	.word	0xffffffff


	//   ....[27]....
        /*0148*/ 	.word	0xffffffff


	//   ....[28]....
        /*014c*/ 	.word	0xffffffff


	//   ....[29]....
        /*0150*/ 	.word	0xffffffff


	//   ....[30]....
        /*0154*/ 	.word	0xffffffff


	//   ....[31]....
        /*0158*/ 	.word	0xffffffff


	//   ....[32]....
        /*015c*/ 	.word	0xffffffff


	//   ....[33]....
        /*0160*/ 	.word	0xffffffff


	//   ....[34]....
        /*0164*/ 	.word	0xffffffff


	//   ....[35]....
        /*0168*/ 	.word	0xffffffff


	//   ....[36]....
        /*016c*/ 	.word	0xffffffff


	//   ....[37]....
        /*0170*/ 	.word	0xffffffff


	//   ....[38]....
        /*0174*/ 	.word	0xffffffff


	//   ....[39]....
        /*0178*/ 	.word	0xffffffff


	//   ....[40]....
        /*017c*/ 	.word	0xffffffff


	//   ....[41]....
        /*0180*/ 	.word	0xffffffff


	//   ....[42]....
        /*0184*/ 	.word	0xffffffff


	//   ....[43]....
        /*0188*/ 	.word	0xffffffff


	//   ....[44]....
        /*018c*/ 	.word	0xffffffff


	//   ....[45]....
        /*0190*/ 	.word	0xffffffff


	//   ....[46]....
        /*0194*/ 	.word	0xffffffff


	//   ....[47]....
        /*0198*/ 	.word	0xffffffff


	//   ....[48]....
        /*019c*/ 	.word	0xffffffff


	//   ....[49]....
        /*01a0*/ 	.word	0xffffffff


	//   ....[50]....
        /*01a4*/ 	.word	0xffffffff


	//   ....[51]....
        /*01a8*/ 	.word	0xffffffff


	//   ....[52]....
        /*01ac*/ 	.word	0xffffffff


	//   ....[53]....
        /*01b0*/ 	.word	0xffffffff


	//   ....[54]....
        /*01b4*/ 	.word	0xffffffff


	//   ....[55]....
        /*01b8*/ 	.word	0xffffffff


	//   ....[56]....
        /*01bc*/ 	.word	0xffffffff


	//   ....[57]....
        /*01c0*/ 	.word	0xffffffff


	//   ....[58]....
        /*01c4*/ 	.word	0xffffffff


	//   ....[59]....
        /*01c8*/ 	.word	0xffffffff


	//   ....[60]....
        /*01cc*/ 	.word	0xffffffff


	//   ....[61]....
        /*01d0*/ 	.word	0xffffffff


	//   ....[62]....
        /*01d4*/ 	.word	0xffffffff


	//   ....[63]....
        /*01d8*/ 	.word	0xffffffff


	//   ....[64]....
        /*01dc*/ 	.word	0xffffffff


	//   ....[65]....
        /*01e0*/ 	.word	0xffffffff


	//   ....[66]....
        /*01e4*/ 	.word	0xffffffff


	//   ....[67]....
        /*01e8*/ 	.word	0xffffffff


	//   ....[68]....
        /*01ec*/ 	.word	0xffffffff


	//   ....[69]....
        /*01f0*/ 	.word	0xffffffff


	//   ....[70]....
        /*01f4*/ 	.word	0xffffffff


	//   ....[71]....
        /*01f8*/ 	.word	0xffffffff


	//   ....[72]....
        /*01fc*/ 	.word	0xffffffff


	//   ....[73]....
        /*0200*/ 	.word	0xffffffff


	//   ....[74]....
        /*0204*/ 	.word	0xffffffff


	//   ....[75]....
        /*0208*/ 	.word	0xffffffff


	//   ....[76]....
        /*020c*/ 	.word	0xffffffff


	//   ....[77]....
        /*0210*/ 	.word	0xffffffff


	//   ....[78]....
        /*0214*/ 	.word	0xffffffff


	//   ....[79]....
        /*0218*/ 	.word	0xffffffff


	//   ....[80]....
        /*021c*/ 	.word	0xffffffff


	//   ....[81]....
        /*0220*/ 	.word	0xffffffff


	//   ....[82]....
        /*0224*/ 	.word	0xffffffff


	//   ....[83]....
        /*0228*/ 	.word	0xffffffff


	//   ....[84]....
        /*022c*/ 	.word	0xffffffff


	//   ....[85]....
        /*0230*/ 	.word	0xffffffff


	//   ....[86]....
        /*0234*/ 	.word	0xffffffff


	//   ....[87]....
        /*0238*/ 	.word	0xffffffff


	//   ....[88]....
        /*023c*/ 	.word	0xffffffff


	//   ....[89]....
        /*0240*/ 	.word	0xffffffff


	//   ....[90]....
        /*0244*/ 	.word	0xffffffff


	//   ....[91]....
        /*0248*/ 	.word	0xffffffff


	//   ....[92]....
        /*024c*/ 	.word	0xffffffff


	//   ....[93]....
        /*0250*/ 	.word	0xffffffff


	//   ....[94]....
        /*0254*/ 	.word	0xffffffff


	//   ....[95]....
        /*0258*/ 	.word	0xffffffff


	//   ....[96]....
        /*025c*/ 	.word	0xffffffff


	//   ....[97]....
        /*0260*/ 	.word	0xffffffff


	//   ....[98]....
        /*0264*/ 	.word	0xffffffff


	//   ....[99]....
        /*0268*/ 	.word	0xffffffff


	//   ....[100]....
        /*026c*/ 	.word	0xffffffff


	//   ....[101]....
        /*0270*/ 	.word	0xffffffff


	//   ....[102]....
        /*0274*/ 	.word	0xffffffff


	//   ....[103]....
        /*0278*/ 	.word	0xffffffff


	//   ....[104]....
        /*027c*/ 	.word	0xffffffff


	//   ....[105]....
        /*0280*/ 	.word	0xffffffff


	//   ....[106]....
        /*0284*/ 	.word	0xffffffff


	//   ....[107]....
        /*0288*/ 	.word	0xffffffff


	//   ....[108]....
        /*028c*/ 	.word	0xffffffff


	//   ....[109]....
        /*0290*/ 	.word	0xffffffff


	//   ....[110]....
        /*0294*/ 	.word	0xffffffff


	//   ....[111]....
        /*0298*/ 	.word	0xffffffff


	//   ....[112]....
        /*029c*/ 	.word	0xffffffff


	//   ....[113]....
        /*02a0*/ 	.word	0xffffffff


	//   ....[114]....
        /*02a4*/ 	.word	0xffffffff


	//   ....[115]....
        /*02a8*/ 	.word	0xffffffff


	//   ....[116]....
        /*02ac*/ 	.word	0xffffffff


	//   ....[117]....
        /*02b0*/ 	.word	0xffffffff


	//   ....[118]....
        /*02b4*/ 	.word	0xffffffff


	//   ....[119]....
        /*02b8*/ 	.word	0xffffffff


	//   ....[120]....
        /*02bc*/ 	.word	0xffffffff


	//   ....[121]....
        /*02c0*/ 	.word	0xffffffff


	//   ....[122]....
        /*02c4*/ 	.word	0xffffffff


	//   ....[123]....
        /*02c8*/ 	.word	0xffffffff


	//   ....[124]....
        /*02cc*/ 	.word	0xffffffff


	//   ....[125]....
        /*02d0*/ 	.word	0xffffffff


	//   ....[126]....
        /*02d4*/ 	.word	0xffffffff


	//   ....[127]....
        /*02d8*/ 	.word	0xffffffff


	//   ....[128]....
        /*02dc*/ 	.word	0xffffffff


	//   ....[129]....
        /*02e0*/ 	.word	0xffffffff


	//   ....[130]....
        /*02e4*/ 	.word	0xffffffff


	//   ....[131]....
        /*02e8*/ 	.word	0xffffffff


	//   ....[132]....
        /*02ec*/ 	.word	0xffffffff


	//   ....[133]....
        /*02f0*/ 	.word	0xffffffff


	//   ....[134]....
        /*02f4*/ 	.word	0xffffffff


	//   ....[135]....
        /*02f8*/ 	.word	0xffffffff


	//   ....[136]....
        /*02fc*/ 	.word	0xffffffff


	//   ....[137]....
        /*0300*/ 	.word	0xffffffff


	//   ....[138]....
        /*0304*/ 	.word	0xffffffff


	//   ....[139]....
        /*0308*/ 	.word	0xffffffff


	//   ....[140]....
        /*030c*/ 	.word	0xffffffff


	//   ....[141]....
        /*0310*/ 	.word	0xffffffff


	//   ....[142]....
        /*0314*/ 	.word	0xffffffff


	//   ....[143]....
        /*0318*/ 	.word	0xffffffff


	//   ....[144]....
        /*031c*/ 	.word	0xffffffff


	//   ....[145]....
        /*0320*/ 	.word	0xffffffff


	//   ....[146]....
        /*0324*/ 	.word	0xffffffff


	//   ....[147]....
        /*0328*/ 	.word	0xffffffff


	//   ....[148]....
        /*032c*/ 	.word	0xffffffff


	//   ....[149]....
        /*0330*/ 	.word	0xffffffff


	//   ....[150]....
        /*0334*/ 	.word	0xffffffff


	//   ....[151]....
        /*0338*/ 	.word	0xffffffff


	//   ....[152]....
        /*033c*/ 	.word	0xffffffff


	//   ....[153]....
        /*0340*/ 	.word	0xffffffff


	//   ....[154]....
        /*0344*/ 	.word	0xffffffff


	//   ....[155]....
        /*0348*/ 	.word	0xffffffff


	//   ....[156]....
        /*034c*/ 	.word	0xffffffff


	//   ....[157]....
        /*0350*/ 	.word	0xffffffff


	//   ....[158]....
        /*0354*/ 	.word	0xffffffff


	//   ....[159]....
        /*0358*/ 	.word	0xffffffff


	//   ....[160]....
        /*035c*/ 	.word	0x05000006


	//   ....[161]....
        /*0360*/ 	.word	0xffffffff


	//   ....[162]....
        /*0364*/ 	.word	0xffffffff


	//   ....[163]....
        /*0368*/ 	.word	0xffffffff


	//   ....[164]....
        /*036c*/ 	.word	0xffffffff


	//   ....[165]....
        /*0370*/ 	.word	0xffffffff


	//   ....[166]....
        /*0374*/ 	.word	0xffffffff


	//   ....[167]....
        /*0378*/ 	.word	0xffffffff


	//   ....[168]....
        /*037c*/ 	.word	0xffffffff


	//   ....[169]....
        /*0380*/ 	.word	0xffffffff


	//   ....[170]....
        /*0384*/ 	.word	0xffffffff


	//   ....[171]....
        /*0388*/ 	.word	0xffffffff


	//   ....[172]....
        /*038c*/ 	.word	0xffffffff


	//   ....[173]....
        /*0390*/ 	.word	0xffffffff


	//   ....[174]....
        /*0394*/ 	.word	0xffffffff


	//   ....[175]....
        /*0398*/ 	.word	0xffffffff


	//   ....[176]....
        /*039c*/ 	.word	0xffffffff


	//   ....[177]....
        /*03a0*/ 	.word	0xffffffff


	//   ....[178]....
        /*03a4*/ 	.word	0xffffffff


	//   ....[179]....
        /*03a8*/ 	.word	0xffffffff


	//   ....[180]....
        /*03ac*/ 	.word	0xffffffff


	//   ....[181]....
        /*03b0*/ 	.word	0xffffffff


	//   ....[182]....
        /*03b4*/ 	.word	0xffffffff


	//   ....[183]....
        /*03b8*/ 	.word	0xffffffff


	//   ....[184]....
        /*03bc*/ 	.word	0xffffffff


	//   ....[185]....
        /*03c0*/ 	.word	0xffffffff


	//   ....[186]....
        /*03c4*/ 	.word	0xffffffff


	//   ....[187]....
        /*03c8*/ 	.word	0xffffffff


	//   ....[188]....
        /*03cc*/ 	.word	0xffffffff


	//   ....[189]....
        /*03d0*/ 	.word	0xffffffff


	//   ....[190]....
        /*03d4*/ 	.word	0xffffffff


	//   ....[191]....
        /*03d8*/ 	.word	0xffffffff


	//   ....[192]....
        /*03dc*/ 	.word	0xffffffff


	//   ....[193]....
        /*03e0*/ 	.word	0xffffffff


	//   ....[194]....
        /*03e4*/ 	.word	0xffffffff


	//   ....[195]....
        /*03e8*/ 	.word	0xffffffff


	//   ....[196]....
        /*03ec*/ 	.word	0xffffffff


	//   ....[197]....
        /*03f0*/ 	.word	0xffffffff


	//   ....[198]....
        /*03f4*/ 	.word	0xffffffff


	//   ....[199]....
        /*03f8*/ 	.word	0xffffffff


	//   ....[200]....
        /*03fc*/ 	.word	0xffffffff


	//   ....[201]....
        /*0400*/ 	.word	0xffffffff


	//   ....[202]....
        /*0404*/ 	.word	0xffffffff


	//   ....[203]....
        /*0408*/ 	.word	0xffffffff


	//   ....[204]....
        /*040c*/ 	.word	0xffffffff


	//   ....[205]....
        /*0410*/ 	.word	0xffffffff


	//   ....[206]....
        /*0414*/ 	.word	0xffffffff


	//   ....[207]....
        /*0418*/ 	.word	0xffffffff


	//   ....[208]....
        /*041c*/ 	.word	0xffffffff


	//   ....[209]....
        /*0420*/ 	.word	0xffffffff


	//   ....[210]....
        /*0424*/ 	.word	0xffffffff


	//   ....[211]....
        /*0428*/ 	.word	0xffffffff


	//   ....[212]....
        /*042c*/ 	.word	0xffffffff


	//   ....[213]....
        /*0430*/ 	.word	0xffffffff


	//   ....[214]....
        /*0434*/ 	.word	0xffffffff


	//   ....[215]....
        /*0438*/ 	.word	0xffffffff


	//   ....[216]....
        /*043c*/ 	.word	0xffffffff


	//   ....[217]....
        /*0440*/ 	.word	0xffffffff


	//   ....[218]....
        /*0444*/ 	.word	0xffffffff


	//   ....[219]....
        /*0448*/ 	.word	0xffffffff


	//   ....[220]....
        /*044c*/ 	.word	0xffffffff


	//   ....[221]....
        /*0450*/ 	.word	0xffffffff


	//   ....[222]....
        /*0454*/ 	.word	0xffffffff


	//   ....[223]....
        /*0458*/ 	.word	0xffffffff


	//   ....[224]....
        /*045c*/ 	.word	0xffffffff


	//   ....[225]....
        /*0460*/ 	.word	0xffffffff


	//   ....[226]....
        /*0464*/ 	.word	0xffffffff


	//   ....[227]....
        /*0468*/ 	.word	0xffffffff


	//   ....[228]....
        /*046c*/ 	.word	0xffffffff


	//   ....[229]....
        /*0470*/ 	.word	0x0500002f


	//   ....[230]....
        /*0474*/ 	.word	0x0500002f


	//   ....[231]....
        /*0478*/ 	.word	0x0500002f


	//   ....[232]....
        /*047c*/ 	.word	0x0500002f


	//   ....[233]....
        /*0480*/ 	.word	0x0500002f


	//----- nvinfo : EIATTR_COOP_GROUP_INSTR_OFFSETS
	.align		4
.L_329:
        /*0484*/ 	.byte	0x04, 0x28
        /*0486*/ 	.short	(.L_331 - .L_330)


	//   ....[0]....
.L_330:
        /*0488*/ 	.word	0x00000e40


	//   ....[1]....
        /*048c*/ 	.word	0x00001890


	//   ....[2]....
        /*0490*/ 	.word	0x00002ad0


	//   ....[3]....
        /*0494*/ 	.word	0x00002af0


	//   ....[4]....
        /*0498*/ 	.word	0x00002b10


	//   ....[5]....
        /*049c*/ 	.word	0x00002b30


	//   ....[6]....
        /*04a0*/ 	.word	0x00002b50


	//   ....[7]....
        /*04a4*/ 	.word	0x00003000


	//   ....[8]....
        /*04a8*/ 	.word	0x00003010


	//   ....[9]....
        /*04ac*/ 	.word	0x00003030


	//   ....[10]....
        /*04b0*/ 	.word	0x00003050


	//   ....[11]....
        /*04b4*/ 	.word	0x000030a0


	//   ....[12]....
        /*04b8*/ 	.word	0x000030d0


	//   ....[13]....
        /*04bc*/ 	.word	0x00003120


	//   ....[14]....
        /*04c0*/ 	.word	0x00003160


	//   ....[15]....
        /*04c4*/ 	.word	0x00003250


	//   ....[16]....
        /*04c8*/ 	.word	0x00003280


	//   ....[17]....
        /*04cc*/ 	.word	0x00003290


	//   ....[18]....
        /*04d0*/ 	.word	0x000032b0


	//   ....[19]....
        /*04d4*/ 	.word	0x000032f0


	//   ....[20]....
        /*04d8*/ 	.word	0x00003320


	//   ....[21]....
        /*04dc*/ 	.word	0x00003360


	//   ....[22]....
        /*04e0*/ 	.word	0x00003380


	//   ....[23]....
        /*04e4*/ 	.word	0x000033a0


	//   ....[24]....
        /*04e8*/ 	.word	0x00003490


	//   ....[25]....
        /*04ec*/ 	.word	0x000034c0


	//   ....[26]....
        /*04f0*/ 	.word	0x000034d0


	//   ....[27]....
        /*04f4*/ 	.word	0x000034f0


	//   ....[28]....
        /*04f8*/ 	.word	0x00003530


	//   ....[29]....
        /*04fc*/ 	.word	0x00003560


	//   ....[30]....
        /*0500*/ 	.word	0x000035a0


	//   ....[31]....
        /*0504*/ 	.word	0x000035c0


	//   ....[32]....
        /*0508*/ 	.word	0x000035e0


	//   ....[33]....
        /*050c*/ 	.word	0x000036d0


	//   ....[34]....
        /*0510*/ 	.word	0x00003700


	//   ....[35]....
        /*0514*/ 	.word	0x00003710


	//   ....[36]....
        /*0518*/ 	.word	0x00003730


	//   ....[37]....
        /*051c*/ 	.word	0x00003770


	//   ....[38]....
        /*0520*/ 	.word	0x000037a0


	//   ....[39]....
        /*0524*/ 	.word	0x000037e0


	//   ....[40]....
        /*0528*/ 	.word	0x00003800


	//   ....[41]....
        /*052c*/ 	.word	0x00003820


	//   ....[42]....
        /*0530*/ 	.word	0x00003930


	//   ....[43]....
        /*0534*/ 	.word	0x00003960


	//   ....[44]....
        /*0538*/ 	.word	0x00003970


	//   ....[45]....
        /*053c*/ 	.word	0x00003990


	//   ....[46]....
        /*0540*/ 	.word	0x000039d0


	//   ....[47]....
        /*0544*/ 	.word	0x00003a00


	//   ....[48]....
        /*0548*/ 	.word	0x00003a40


	//   ....[49]....
        /*054c*/ 	.word	0x00003a60


	//   ....[50]....
        /*0550*/ 	.word	0x00003a80


	//   ....[51]....
        /*0554*/ 	.word	0x00003b90


	//   ....[52]....
        /*0558*/ 	.word	0x00003bc0


	//   ....[53]....
        /*055c*/ 	.word	0x00003bd0


	//   ....[54]....
        /*0560*/ 	.word	0x00003bf0


	//   ....[55]....
        /*0564*/ 	.word	0x00003c30


	//   ....[56]....
        /*0568*/ 	.word	0x00003c60


	//   ....[57]....
        /*056c*/ 	.word	0x00003ca0


	//   ....[58]....
        /*0570*/ 	.word	0x00003cc0


	//   ....[59]....
        /*0574*/ 	.word	0x00003ce0


	//   ....[60]....
        /*0578*/ 	.word	0x00003df0


	//   ....[61]....
        /*057c*/ 	.word	0x00003e20


	//   ....[62]....
        /*0580*/ 	.word	0x00003e30


	//   ....[63]....
        /*0584*/ 	.word	0x00003e50


	//   ....[64]....
        /*0588*/ 	.word	0x00003e90


	//   ....[65]....
        /*058c*/ 	.word	0x00003ec0


	//   ....[66]....
        /*0590*/ 	.word	0x00003f00


	//   ....[67]....
        /*0594*/ 	.word	0x00003f20


	//   ....[68]....
        /*0598*/ 	.word	0x00003f40


	//   ....[69]....
        /*059c*/ 	.word	0x00004050


	//   ....[70]....
        /*05a0*/ 	.word	0x00004080


	//   ....[71]....
        /*05a4*/ 	.word	0x00004090


	//   ....[72]....
        /*05a8*/ 	.word	0x000040b0


	//   ....[73]....
        /*05ac*/ 	.word	0x000040f0


	//   ....[74]....
        /*05b0*/ 	.word	0x00004120


	//   ....[75]....
        /*05b4*/ 	.word	0x00004160


	//   ....[76]....
        /*05b8*/ 	.word	0x00004180


	//   ....[77]....
        /*05bc*/ 	.word	0x000041a0


	//   ....[78]....
        /*05c0*/ 	.word	0x000042b0


	//   ....[79]....
        /*05c4*/ 	.word	0x00004300


	//   ....[80]....
        /*05c8*/ 	.word	0x00004310


	//   ....[81]....
        /*05cc*/ 	.word	0x00004330


	//   ....[82]....
        /*05d0*/ 	.word	0x00004370


	//   ....[83]....
        /*05d4*/ 	.word	0x000043a0


	//   ....[84]....
        /*05d8*/ 	.word	0x000043e0


	//   ....[85]....
        /*05dc*/ 	.word	0x00004400


	//   ....[86]....
        /*05e0*/ 	.word	0x00004420


	//   ....[87]....
        /*05e4*/ 	.word	0x00004510


	//   ....[88]....
        /*05e8*/ 	.word	0x00004560


	//   ....[89]....
        /*05ec*/ 	.word	0x00004570


	//   ....[90]....
        /*05f0*/ 	.word	0x000045a0


	//   ....[91]....
        /*05f4*/ 	.word	0x000045c0


	//   ....[92]....
        /*05f8*/ 	.word	0x00004610


	//   ....[93]....
        /*05fc*/ 	.word	0x00004630


	//   ....[94]....
        /*0600*/ 	.word	0x00004670


	//   ....[95]....
        /*0604*/ 	.word	0x00004690


	//   ....[96]....
        /*0608*/ 	.word	0x00004770


	//   ....[97]....
        /*060c*/ 	.word	0x000047c0


	//   ....[98]....
        /*0610*/ 	.word	0x000047d0


	//   ....[99]....
        /*0614*/ 	.word	0x00004820


	//   ....[100]....
        /*0618*/ 	.word	0x00004850


	//   ....[101]....
        /*061c*/ 	.word	0x00004880


	//   ....[102]....
        /*0620*/ 	.word	0x000048b0


	//   ....[103]....
        /*0624*/ 	.word	0x000048e0


	//   ....[104]....
        /*0628*/ 	.word	0x00004910


	//   ....[105]....
        /*062c*/ 	.word	0x000049d0


	//   ....[106]....
        /*0630*/ 	.word	0x00004a20


	//   ....[107]....
        /*0634*/ 	.word	0x00004a30


	//   ....[108]....
        /*0638*/ 	.word	0x00004a80


	//   ....[109]....
        /*063c*/ 	.word	0x00004ab0


	//   ....[110]....
        /*0640*/ 	.word	0x00004ae0


	//   ....[111]....
        /*0644*/ 	.word	0x00004b10


	//   ....[112]....
        /*0648*/ 	.word	0x00004b40


	//   ....[113]....
        /*064c*/ 	.word	0x00004b70


	//   ....[114]....
        /*0650*/ 	.word	0x00004c60


	//   ....[115]....
        /*0654*/ 	.word	0x00004c80


	//   ....[116]....
        /*0658*/ 	.word	0x00004c90


	//   ....[117]....
        /*065c*/ 	.word	0x00004ce0


	//   ....[118]....
        /*0660*/ 	.word	0x00004d10


	//   ....[119]....
        /*0664*/ 	.word	0x00004d40


	//   ....[120]....
        /*0668*/ 	.word	0x00004d70


	//   ....[121]....
        /*066c*/ 	.word	0x00004da0


	//   ....[122]....
        /*0670*/ 	.word	0x00004dd0


	//   ....[123]....
        /*0674*/ 	.word	0x00004ec0


	//   ....[124]....
        /*0678*/ 	.word	0x00004f00


	//   ....[125]....
        /*067c*/ 	.word	0x00004f10


	//   ....[126]....
        /*0680*/ 	.word	0x00004f60


	//   ....[127]....
        /*0684*/ 	.word	0x00004f90


	//   ....[128]....
        /*0688*/ 	.word	0x00004fc0


	//   ....[129]....
        /*068c*/ 	.word	0x00004ff0


	//   ....[130]....
        /*0690*/ 	.word	0x00005020


	//   ....[131]....
        /*0694*/ 	.word	0x00005050


	//   ....[132]....
        /*0698*/ 	.word	0x00005140


	//   ....[133]....
        /*069c*/ 	.word	0x00005170


	//   ....[134]....
        /*06a0*/ 	.word	0x00005180


	//   ....[135]....
        /*06a4*/ 	.word	0x000051d0


	//   ....[136]....
        /*06a8*/ 	.word	0x00005200


	//   ....[137]....
        /*06ac*/ 	.word	0x00005230


	//   ....[138]....
        /*06b0*/ 	.word	0x00005260


	//   ....[139]....
        /*06b4*/ 	.word	0x00005290


	//   ....[140]....
        /*06b8*/ 	.word	0x000052c0


	//   ....[141]....
        /*06bc*/ 	.word	0x000053e0


	//   ....[142]....
        /*06c0*/ 	.word	0x000053f0


	//   ....[143]....
        /*06c4*/ 	.word	0x00005440


	//   ....[144]....
        /*06c8*/ 	.word	0x00005470


	//   ....[145]....
        /*06cc*/ 	.word	0x000054a0


	//   ....[146]....
        /*06d0*/ 	.word	0x000054d0


	//   ....[147]....
        /*06d4*/ 	.word	0x00005500


	//   ....[148]....
        /*06d8*/ 	.word	0x00005530


	//   ....[149]....
        /*06dc*/ 	.word	0x00005560


	//   ....[150]....
        /*06e0*/ 	.word	0x00005600


	//   ....[151]....
        /*06e4*/ 	.word	0x00005620


	//   ....[152]....
        /*06e8*/ 	.word	0x00005630


	//   ....[153]....
        /*06ec*/ 	.word	0x00005680


	//   ....[154]....
        /*06f0*/ 	.word	0x000056b0


	//   ....[155]....
        /*06f4*/ 	.word	0x000056e0


	//   ....[156]....
        /*06f8*/ 	.word	0x00005710


	//   ....[157]....
        /*06fc*/ 	.word	0x00005740


	//   ....[158]....
        /*0700*/ 	.word	0x00005770


	//   ....[159]....
        /*0704*/ 	.word	0x000058a0


	//   ....[160]....
        /*0708*/ 	.word	0x00005d40


	//   ....[161]....
        /*070c*/ 	.word	0x00006070


	//   ....[162]....
        /*0710*/ 	.word	0x00006130


	//   ....[163]....
        /*0714*/ 	.word	0x000061f0


	//   ....[164]....
        /*0718*/ 	.word	0x000062b0


	//   ....[165]....
        /*071c*/ 	.word	0x00006370


	//   ....[166]....
        /*0720*/ 	.word	0x00006430


	//   ....[167]....
        /*0724*/ 	.word	0x000064f0


	//   ....[168]....
        /*0728*/ 	.word	0x000065b0


	//   ....[169]....
        /*072c*/ 	.word	0x00006670


	//   ....[170]....
        /*0730*/ 	.word	0x00006730


	//   ....[171]....
        /*0734*/ 	.word	0x000067f0


	//   ....[172]....
        /*0738*/ 	.word	0x000068b0


	//   ....[173]....
        /*073c*/ 	.word	0x00006970


	//   ....[174]....
        /*0740*/ 	.word	0x00006a30


	//   ....[175]....
        /*0744*/ 	.word	0x00006af0


	//   ....[176]....
        /*0748*/ 	.word	0x00006bb0


	//   ....[177]....
        /*074c*/ 	.word	0x00006c70


	//   ....[178]....
        /*0750*/ 	.word	0x00006e60


	//   ....[179]....
        /*0754*/ 	.word	0x00006f90


	//   ....[180]....
        /*0758*/ 	.word	0x000070c0


	//   ....[181]....
        /*075c*/ 	.word	0x000071f0


	//   ....[182]....
        /*0760*/ 	.word	0x00007320


	//   ....[183]....
        /*0764*/ 	.word	0x00007450


	//   ....[184]....
        /*0768*/ 	.word	0x00007580


	//   ....[185]....
        /*076c*/ 	.word	0x000076b0


	//   ....[186]....
        /*0770*/ 	.word	0x000077e0


	//   ....[187]....
        /*0774*/ 	.word	0x00007910


	//   ....[188]....
        /*0778*/ 	.word	0x00007a40


	//   ....[189]....
        /*077c*/ 	.word	0x00007b60


	//   ....[190]....
        /*0780*/ 	.word	0x00007c70


	//   ....[191]....
        /*0784*/ 	.word	0x00007d80


	//   ....[192]....
        /*0788*/ 	.word	0x00007e90


	//   ....[193]....
        /*078c*/ 	.word	0x00007fa0


	//   ....[194]....
        /*0790*/ 	.word	0x000080b0


	//   ....[195]....
        /*0794*/ 	.word	0x00008eb0


	//   ....[196]....
        /*0798*/ 	.word	0x00008f40


	//   ....[197]....
        /*079c*/ 	.word	0x00008fc0


	//   ....[198]....
        /*07a0*/ 	.word	0x00009050


	//   ....[199]....
        /*07a4*/ 	.word	0x000090d0


	//   ....[200]....
        /*07a8*/ 	.word	0x00009160


	//   ....[201]....
        /*07ac*/ 	.word	0x000091e0


	//   ....[202]....
        /*07b0*/ 	.word	0x00009270


	//   ....[203]....
        /*07b4*/ 	.word	0x000092f0


	//   ....[204]....
        /*07b8*/ 	.word	0x00009380


	//   ....[205]....
        /*07bc*/ 	.word	0x00009400


	//   ....[206]....
        /*07c0*/ 	.word	0x00009490


	//   ....[207]....
        /*07c4*/ 	.word	0x00009510


	//   ....[208]....
        /*07c8*/ 	.word	0x000095a0


	//   ....[209]....
        /*07cc*/ 	.word	0x00009620


	//   ....[210]....
        /*07d0*/ 	.word	0x000096b0


	//   ....[211]....
        /*07d4*/ 	.word	0x00009730


	//   ....[212]....
        /*07d8*/ 	.word	0x00009890


	//   ....[213]....
        /*07dc*/ 	.word	0x00009960


	//   ....[214]....
        /*07e0*/ 	.word	0x00009a10


	//   ....[215]....
        /*07e4*/ 	.word	0x00009ad0


	//   ....[216]....
        /*07e8*/ 	.word	0x00009b80


	//   ....[217]....
        /*07ec*/ 	.word	0x00009c40


	//   ....[218]....
        /*07f0*/ 	.word	0x00009cf0


	//   ....[219]....
        /*07f4*/ 	.word	0x00009db0


	//   ....[220]....
        /*07f8*/ 	.word	0x00009e60


	//   ....[221]....
        /*07fc*/ 	.word	0x00009f20


	//   ....[222]....
        /*0800*/ 	.word	0x00009fd0


	//   ....[223]....
        /*0804*/ 	.word	0x0000a090


	//   ....[224]....
        /*0808*/ 	.word	0x0000a140


	//   ....[225]....
        /*080c*/ 	.word	0x0000a200


	//   ....[226]....
        /*0810*/ 	.word	0x0000a2a0


	//   ....[227]....
        /*0814*/ 	.word	0x0000a360


	//   ....[228]....
        /*0818*/ 	.word	0x0000a400


	//   ....[229]....
        /*081c*/ 	.word	0x0000a470


	//   ....[230]....
        /*0820*/ 	.word	0x0000a4e0


	//   ....[231]....
        /*0824*/ 	.word	0x0000a550


	//   ....[232]....
        /*0828*/ 	.word	0x0000a5c0


	//   ....[233]....
        /*082c*/ 	.word	0x0000a630


	//----- nvinfo : EIATTR_VRC_CTA_INIT_COUNT
	.align		4
.L_331:
        /*0830*/ 	.byte	0x02, 0x4a
	.zero		1
	.zero		1


	//----- nvinfo : EIATTR_EXIT_INSTR_OFFSETS
	.align		4
        /*0834*/ 	.byte	0x04, 0x1c
        /*0836*/ 	.short	(.L_333 - .L_332)


	//   ....[0]....
.L_332:
        /*0838*/ 	.word	0x00002570


	//   ....[1]....
        /*083c*/ 	.word	0x000028d0


	//   ....[2]....
        /*0840*/ 	.word	0x000028f0


	//   ....[3]....
        /*0844*/ 	.word	0x00009740


	//   ....[4]....
        /*0848*/ 	.word	0x0000a410


	//----- nvinfo : EIATTR_MAX_THREADS
	.align		4
.L_333:
        /*084c*/ 	.byte	0x04, 0x05
        /*084e*/ 	.short	(.L_335 - .L_334)
.L_334:
        /*0850*/ 	.word	0x00000180
        /*0854*/ 	.word	0x00000001
        /*0858*/ 	.word	0x00000001


	//----- nvinfo : EIATTR_CRS_STACK_SIZE
	.align		4
.L_335:
        /*085c*/ 	.byte	0x04, 0x1e
        /*085e*/ 	.short	(.L_337 - .L_336)
.L_336:
        /*0860*/ 	.word	0x00000000


	//----- nvinfo : EIATTR_CBANK_PARAM_SIZE
	.align		4
.L_337:
        /*0864*/ 	.byte	0x03, 0x19
        /*0866*/ 	.short	0x004d


	//----- nvinfo : EIATTR_PARAM_CBANK
	.align		4
        /*0868*/ 	.byte	0x04, 0x0a
        /*086a*/ 	.short	(.L_339 - .L_338)
	.align		4
.L_338:
        /*086c*/ 	.word	index@(.nv.constant0._ZN3cub18CUB_300001_SM_10006detail10radix_sort29DeviceRadixSortOnesweepKernelINS1_5radix10policy_hubIiiyE10Policy1000ELNS0_9SortOrderE0EiiyiiNS1_21identity_decomposer_tEEEvPT5_SB_PT3_PKSC_PT1_PKSG_PT2_PKSK_T4_iiT6_)
        /*0870*/ 	.short	0x0380
        /*0872*/ 	.short	0x004d


	//----- nvinfo : EIATTR_SW_WAR
	.align		4
.L_339:
        /*0874*/ 	.byte	0x04, 0x36
        /*0876*/ 	.short	(.L_341 - .L_340)
.L_340:
        /*0878*/ 	.word	0x00000008
.L_341:


//--------------------- .nv.info._ZN3cub18CUB_300001_SM_10006detail10radix_sort33DeviceRadixSortExclusiveSumKernelINS1_5radix10policy_hubIiiyE10Policy1000EyEEvPT0_ --------------------------
	.section	.nv.info._ZN3cub18CUB_300001_SM_10006detail10radix_sort33DeviceRadixSortExclusiveSumKernelINS1_5radix10policy_hubIiiyE10Policy1000EyEEvPT0_,"",@"SHT_CUDA_INFO"
	.sectionflags	@""
	.align	4


	//----- nvinfo : EIATTR_CUDA_API_VERSION
	.align		4
        /*0000*/ 	.byte	0x04, 0x37
        /*0002*/ 	.short	(.L_343 - .L_342)
.L_342:
        /*0004*/ 	.word	0x00000082


	//----- nvinfo : EIATTR_KPARAM_INFO
	.align		4
.L_343:
        /*0008*/ 	.byte	0x04, 0x17
        /*000a*/ 	.short	(.L_345 - .L_344)
.L_344:
        /*000c*/ 	.word	0x00000000
        /*0010*/ 	.short	0x0000
        /*0012*/ 	.short	0x0000
        /*0014*/ 	.byte	0x00, 0xf5, 0x21, 0x00


	//----- nvinfo : EIATTR_SPARSE_MMA_MASK
	.align		4
.L_345:
        /*0018*/ 	.byte	0x03, 0x50
        /*001a*/ 	.short	0x0000


	//----- nvinfo : EIATTR_MAXREG_COUNT
	.align		4
        /*001c*/ 	.byte	0x03, 0x1b
        /*001e*/ 	.short	0x00ff


	//----- nvinfo : EIATTR_NUM_BARRIERS
	.align		4
        /*0020*/ 	.byte	0x02, 0x4c
        /*0022*/ 	.byte	0x01
	.zero		1


	//----- nvinfo : EIATTR_MERCURY_ISA_VERSION
	.align		4
        /*0024*/ 	.byte	0x03, 0x5f
        /*0026*/ 	.short	0x0101


	//----- nvinfo : EIATTR_COOP_GROUP_MASK_REGIDS
	.align		4
        /*0028*/ 	.byte	0x04, 0x29
        /*002a*/ 	.short	(.L_347 - .L_346)


	//   ....[0]....
.L_346:
        /*002c*/ 	.word	0xffffffff


	//   ....[1]....
        /*0030*/ 	.word	0xffffffff


	//   ....[2]....
        /*0034*/ 	.word	0xffffffff


	//   ....[3]....
        /*0038*/ 	.word	0xffffffff


	//   ....[4]....
        /*003c*/ 	.word	0xffffffff


	//   ....[5]....
        /*0040*/ 	.word	0xffffffff


	//   ....[6]....
        /*0044*/ 	.word	0xffffffff


	//   ....[7]....
        /*0048*/ 	.word	0xffffffff


	//   ....[8]....
        /*004c*/ 	.word	0xffffffff


	//   ....[9]....
        /*0050*/ 	.word	0xffffffff


	//   ....[10]....
        /*0054*/ 	.word	0x05000015


	//   ....[11]....
        /*0058*/ 	.word	0x05000015


	//   ....[12]....
        /*005c*/ 	.word	0x05000015


	//   ....[13]....
        /*0060*/ 	.word	0x05000015


	//   ....[14]....
        /*0064*/ 	.word	0x05000015


	//   ....[15]....
        /*0068*/ 	.word	0x05000015


	//   ....[16]....
        /*006c*/ 	.word	0x05000015


	//   ....[17]....
        /*0070*/ 	.word	0x05000015


	//   ....[18]....
        /*0074*/ 	.word	0x05000015


	//   ....[19]....
        /*0078*/ 	.word	0x05000015


	//----- nvinfo : EIATTR_COOP_GROUP_INSTR_OFFSETS
	.align		4
.L_347:
        /*007c*/ 	.byte	0x04, 0x28
        /*007e*/ 	.short	(.L_349 - .L_348)


	//   ....[0]....
.L_348:
        /*0080*/ 	.word	0x00000250


	//   ....[1]....
        /*0084*/ 	.word	0x00000260


	//   ....[2]....
        /*0088*/ 	.word	0x000002a0


	//   ....[3]....
        /*008c*/ 	.word	0x000002c0


	//   ....[4]....
        /*0090*/ 	.word	0x00000310


	//   ....[5]....
        /*0094*/ 	.word	0x00000320


	//   ....[6]....
        /*0098*/ 	.word	0x00000360


	//   ....[7]....
        /*009c*/ 	.word	0x00000380


	//   ....[8]....
        /*00a0*/ 	.word	0x000003d0


	//   ....[9]....
        /*00a4*/ 	.word	0x000003e0


	//   ....[10]....
        /*00a8*/ 	.word	0x00000660


	//   ....[11]....
        /*00ac*/ 	.word	0x000006b0


	//   ....[12]....
        /*00b0*/ 	.word	0x00000740


	//   ....[13]....
        /*00b4*/ 	.word	0x00000790


	//   ....[14]....
        /*00b8*/ 	.word	0x00000820


	//   ....[15]....
        /*00bc*/ 	.word	0x00000870


	//   ....[16]....
        /*00c0*/ 	.word	0x00000900


	//   ....[17]....
        /*00c4*/ 	.word	0x00000950


	//   ....[18]....
        /*00c8*/ 	.word	0x000009e0


	//   ....[19]....
        /*00cc*/ 	.word	0x00000a30


	//----- nvinfo : EIATTR_VRC_CTA_INIT_COUNT
	.align		4
.L_349:
        /*00d0*/ 	.byte	0x02, 0x4a
	.zero		1
	.zero		1


	//----- nvinfo : EIATTR_EXIT_INSTR_OFFSETS
	.align		4
        /*00d4*/ 	.byte	0x04, 0x1c
        /*00d6*/ 	.short	(.L_351 - .L_350)


	//   ....[0]....
.L_350:
        /*00d8*/ 	.word	0x000005d0


	//   ....[1]....
        /*00dc*/ 	.word	0x00000600


	//----- nvinfo : EIATTR_CRS_STACK_SIZE
	.align		4
.L_351:
        /*00e0*/ 	.byte	0x04, 0x1e
        /*00e2*/ 	.short	(.L_353 - .L_352)
.L_352:
        /*00e4*/ 	.word	0x00000000


	//----- nvinfo : EIATTR_CBANK_PARAM_SIZE
	.align		4
.L_353:
        /*00e8*/ 	.byte	0x03, 0x19
        /*00ea*/ 	.short	0x0008


	//----- nvinfo : EIATTR_PARAM_CBANK
	.align		4
        /*00ec*/ 	.byte	0x04, 0x0a
        /*00ee*/ 	.short	(.L_355 - .L_354)
	.align		4
.L_354:
        /*00f0*/ 	.word	index@(.nv.constant0._ZN3cub18CUB_300001_SM_10006detail10radix_sort33DeviceRadixSortExclusiveSumKernelINS1_5radix10policy_hubIiiyE10Policy1000EyEEvPT0_)
        /*00f4*/ 	.short	0x0380
        /*00f6*/ 	.short	0x0008


	//----- nvinfo : EIATTR_SW_WAR
	.align		4
.L_355:
        /*00f8*/ 	.byte	0x04, 0x36
        /*00fa*/ 	.short	(.L_357 - .L_356)
.L_356:
        /*00fc*/ 	.word	0x00000008
.L_357:


//--------------------- .nv.info._ZN3cub18CUB_300001_SM_10006detail10radix_sort30DeviceRadixSortHistogramKernelINS1_5radix10policy_hubIiiyE10Policy1000ELNS0_9SortOrderE0EiyNS1_21identity_decomposer_tEEEvPT2_PKT1_SA_iiT3_ --------------------------
	.section	.nv.info._ZN3cub18CUB_300001_SM_10006detail10radix_sort30DeviceRadixSortHistogramKernelINS1_5radix10policy_hubIiiyE10Policy1000ELNS0_9SortOrderE0EiyNS1_21identity_decomposer_tEEEvPT2_PKT1_SA_iiT3_,"",@"SHT_CUDA_INFO"
	.sectionflags	@""
	.align	4


	//----- nvinfo : EIATTR_CUDA_API_VERSION
	.align		4
        /*0000*/ 	.byte	0x04, 0x37
        /*0002*/ 	.short	(.L_359 - .L_358)
.L_358:
        /*0004*/ 	.word	0x00000082


	//----- nvinfo : EIATTR_KPARAM_INFO
	.align		4
.L_359:
        /*0008*/ 	.byte	0x04, 0x17
        /*000a*/ 	.short	(.L_361 - .L_360)
.L_360:
        /*000c*/ 	.word	0x00000000
        /*0010*/ 	.short	0x0005
        /*0012*/ 	.short	0x0020
        /*0014*/ 	.byte	0x00, 0xf0, 0x05, 0x00


	//----- nvinfo : EIATTR_KPARAM_INFO
	.align		4
.L_361:
        /*0018*/ 	.byte	0x04, 0x17
        /*001a*/ 	.short	(.L_363 - .L_362)
.L_362:
        /*001c*/ 	.word	0x00000000
        /*0020*/ 	.short	0x0004
        /*0022*/ 	.short	0x001c
        /*0024*/ 	.byte	0x00, 0xf0, 0x11, 0x00


	//----- nvinfo : EIATTR_KPARAM_INFO
	.align		4
.L_363:
        /*0028*/ 	.byte	0x04, 0x17
        /*002a*/ 	.short	(.L_365 - .L_364)
.L_364:
        /*002c*/ 	.word	0x00000000
        /*0030*/ 	.short	0x0003
        /*0032*/ 	.short	0x0018
        /*0034*/ 	.byte	0x00, 0xf0, 0x11, 0x00


	//----- nvinfo : EIATTR_KPARAM_INFO
	.align		4
.L_365:
        /*0038*/ 	.byte	0x04, 0x17
        /*003a*/ 	.short	(.L_367 - .L_366)
.L_366:
        /*003c*/ 	.word	0x00000000
        /*0040*/ 	.short	0x0002
        /*0042*/ 	.short	0x0010
        /*0044*/ 	.byte	0x00, 0xf0, 0x21, 0x00


	//----- nvinfo : EIATTR_KPARAM_INFO
	.align		4
.L_367:
        /*0048*/ 	.byte	0x04, 0x17
        /*004a*/ 	.short	(.L_369 - .L_368)
.L_368:
        /*004c*/ 	.word	0x00000000
        /*0050*/ 	.short	0x0001
        /*0052*/ 	.short	0x0008
        /*0054*/ 	.byte	0x00, 0xf5, 0x21, 0x00


	//----- nvinfo : EIATTR_KPARAM_INFO
	.align		4
.L_369:
        /*0058*/ 	.byte	0x04, 0x17
        /*005a*/ 	.short	(.L_371 - .L_370)
.L_370:
        /*005c*/ 	.word	0x00000000
        /*0060*/ 	.short	0x0000
        /*0062*/ 	.short	0x0000
        /*0064*/ 	.byte	0x00, 0xf5, 0x21, 0x00


	//----- nvinfo : EIATTR_SPARSE_MMA_MASK
	.align		4
.L_371:
        /*0068*/ 	.byte	0x03, 0x50
        /*006a*/ 	.short	0x0000


	//----- nvinfo : EIATTR_MAXREG_COUNT
	.align		4
        /*006c*/ 	.byte	0x03, 0x1b
        /*006e*/ 	.short	0x00ff


	//----- nvinfo : EIATTR_NUM_BARRIERS
	.align		4
        /*0070*/ 	.byte	0x02, 0x4c
        /*0072*/ 	.byte	0x01
	.zero		1


	//----- nvinfo : EIATTR_MERCURY_ISA_VERSION
	.align		4
        /*0074*/ 	.byte	0x03, 0x5f
        /*0076*/ 	.short	0x0101


	//----- nvinfo : EIATTR_VRC_CTA_INIT_COUNT
	.align		4
        /*0078*/ 	.byte	0x02, 0x4a
	.zero		1
	.zero		1


	//----- nvinfo : EIATTR_EXIT_INSTR_OFFSETS
	.align		4
        /*007c*/ 	.byte	0x04, 0x1c
        /*007e*/ 	.short	(.L_373 - .L_372)


	//   ....[0]....
.L_372:
        /*0080*/ 	.word	0x00000040


	//   ....[1]....
        /*0084*/ 	.word	0x00002ee0


	//----- nvinfo : EIATTR_MAX_THREADS
	.align		4
.L_373:
        /*0088*/ 	.byte	0x04, 0x05
        /*008a*/ 	.short	(.L_375 - .L_374)
.L_374:
        /*008c*/ 	.word	0x00000080
        /*0090*/ 	.word	0x00000001
        /*0094*/ 	.word	0x00000001


	//----- nvinfo : EIATTR_CRS_STACK_SIZE
	.align		4
.L_375:
        /*0098*/ 	.byte	0x04, 0x1e
        /*009a*/ 	.short	(.L_377 - .L_376)
.L_376:
        /*009c*/ 	.word	0x00000000


	//----- nvinfo : EIATTR_CBANK_PARAM_SIZE
	.align		4
.L_377:
        /*00a0*/ 	.byte	0x03, 0x19
        /*00a2*/ 	.short	0x0021


	//----- nvinfo : EIATTR_PARAM_CBANK
	.align		4
        /*00a4*/ 	.byte	0x04, 0x0a
        /*00a6*/ 	.short	(.L_379 - .L_378)
	.align		4
.L_378:
        /*00a8*/ 	.word	index@(.nv.constant0._ZN3cub18CUB_300001_SM_10006detail10radix_sort30DeviceRadixSortHistogramKernelINS1_5radix10policy_hubIiiyE10Policy1000ELNS0_9SortOrderE0EiyNS1_21identity_decomposer_tEEEvPT2_PKT1_SA_iiT3_)
        /*00ac*/ 	.short	0x0380
        /*00ae*/ 	.short	0x0021


	//----- nvinfo : EIATTR_SW_WAR
	.align		4
.L_379:
        /*00b0*/ 	.byte	0x04, 0x36
        /*00b2*/ 	.short	(.L_381 - .L_380)
.L_380:
        /*00b4*/ 	.word	0x00000008
.L_381:


//--------------------- .nv.info._ZN3cub18CUB_300001_SM_10006detail10radix_sort31DeviceRadixSortSingleTileKernelINS1_5radix10policy_hubIiiyE10Policy1000ELNS0_9SortOrderE0EiiyNS1_21identity_decomposer_tEEEvPKT1_PSA_PKT2_PSE_T3_iiT4_ --------------------------
	.section	.nv.info._ZN3cub18CUB_300001_SM_10006detail10radix_sort31DeviceRadixSortSingleTileKernelINS1_5radix10policy_hubIiiyE10Policy1000ELNS0_9SortOrderE0EiiyNS1_21identity_decomposer_tEEEvPKT1_PSA_PKT2_PSE_T3_iiT4_,"",@"SHT_CUDA_INFO"
	.sectionflags	@""
	.align	4


	//----- nvinfo : EIATTR_CUDA_API_VERSION
	.align		4
        /*0000*/ 	.byte	0x04, 0x37
        /*0002*/ 	.short	(.L_383 - .L_382)
.L_382:
        /*0004*/ 	.word	0x00000082


	//----- nvinfo : EIATTR_KPARAM_INFO
	.align		4
.L_383:
        /*0008*/ 	.byte	0x04, 0x17
        /*000a*/ 	.short	(.L_385 - .L_384)
.L_384:
        /*000c*/ 	.word	0x00000000
        /*0010*/ 	.short	0x0007
        /*0012*/ 	.short	0x0030
        /*0014*/ 	.byte	0x00, 0xf0, 0x05, 0x00


	//----- nvinfo : EIATTR_KPARAM_INFO
	.align		4
.L_385:
        /*0018*/ 	.byte	0x04, 0x17
        /*001a*/ 	.short	(.L_387 - .L_386)
.L_386:
        /*001c*/ 	.word	0x00000000
        /*0020*/ 	.short	0x0006
        /*0022*/ 	.short	0x002c
        /*0024*/ 	.byte	0x00, 0xf0, 0x11, 0x00


	//----- nvinfo : EIATTR_KPARAM_INFO
	.align		4
.L_387:
        /*0028*/ 	.byte	0x04, 0x17
        /*002a*/ 	.short	(.L_389 - .L_388)
.L_388:
        /*002c*/ 	.word	0x00000000
        /*0030*/ 	.short	0x0005
        /*0032*/ 	.short	0x0028
        /*0034*/ 	.byte	0x00, 0xf0, 0x11, 0x00


	//----- nvinfo : EIATTR_KPARAM_INFO
	.align		4
.L_389:
        /*0038*/ 	.byte	0x04, 0x17
        /*003a*/ 	.short	(.L_391 - .L_390)
.L_390:
        /*003c*/ 	.word	0x00000000
        /*0040*/ 	.short	0x0004
        /*0042*/ 	.short	0x0020
        /*0044*/ 	.byte	0x00, 0xf0, 0x21, 0x00


	//----- nvinfo : EIATTR_KPARAM_INFO
	.align		4
.L_391:
        /*0048*/ 	.byte	0x04, 0x17
        /*004a*/ 	.short	(.L_393 - .L_392)
.L_392:
        /*004c*/ 	.word	0x00000000
        /*0050*/ 	.short	0x0003
        /*0052*/ 	.short	0x0018
        /*0054*/ 	.byte	0x00, 0xf5, 0x21, 0x00


	//----- nvinfo : EIATTR_KPARAM_INFO
	.align		4
.L_393:
        /*0058*/ 	.byte	0x04, 0x17
        /*005a*/ 	.short	(.L_395 - .L_394)
.L_394:
        /*005c*/ 	.word	0x00000000
        /*0060*/ 	.short	0x0002
        /*0062*/ 	.short	0x0010
        /*0064*/ 	.byte	0x00, 0xf5, 0x21, 0x00


	//----- nvinfo : EIATTR_KPARAM_INFO
	.align		4
.L_395:
        /*0068*/ 	.byte	0x04, 0x17
        /*006a*/ 	.short	(.L_397 - .L_396)
.L_396:
        /*006c*/ 	.word	0x00000000
        /*0070*/ 	.short	0x0001
        /*0072*/ 	.short	0x0008
        /*0074*/ 	.byte	0x00, 0xf5, 0x21, 0x00


	//----- nvinfo : EIATTR_KPARAM_INFO
	.align		4
.L_397:
        /*0078*/ 	.byte	0x04, 0x17
        /*007a*/ 	.short	(.L_399 - .L_398)
.L_398:
        /*007c*/ 	.word	0x00000000
        /*0080*/ 	.short	0x0000
        /*0082*/ 	.short	0x0000
        /*0084*/ 	.byte	0x00, 0xf5, 0x21, 0x00


	//----- nvinfo : EIATTR_SPARSE_MMA_MASK
	.align		4
.L_399:
        /*0088*/ 	.byte	0x03, 0x50
        /*008a*/ 	.short	0x0000


	//----- nvinfo : EIATTR_MAXREG_COUNT
	.align		4
        /*008c*/ 	.byte	0x03, 0x1b
        /*008e*/ 	.short	0x00ff


	//----- nvinfo : EIATTR_NUM_BARRIERS
	.align		4
        /*0090*/ 	.byte	0x02, 0x4c
        /*0092*/ 	.byte	0x01
	.zero		1


	//----- nvinfo : EIATTR_MERCURY_ISA_VERSION
	.align		4
        /*0094*/ 	.byte	0x03, 0x5f
        /*0096*/ 	.short	0x0101


	//----- nvinfo : EIATTR_COOP_GROUP_MASK_REGIDS
	.align		4
        /*0098*/ 	.byte	0x04, 0x29
        /*009a*/ 	.short	(.L_401 - .L_400)


	//   ....[0]....
.L_400:
        /*009c*/ 	.word	0xffffffff


	//   ....[1]....
        /*00a0*/ 	.word	0xffffffff


	//   ....[2]....
        /*00a4*/ 	.word	0xffffffff


	//   ....[3]....
        /*00a8*/ 	.word	0xffffffff


	//   ....[4]....
        /*00ac*/ 	.word	0xffffffff


	//----- nvinfo : EIATTR_COOP_GROUP_INSTR_OFFSETS
	.align		4
.L_401:
        /*00b0*/ 	.byte	0x04, 0x28
        /*00b2*/ 	.short	(.L_403 - .L_402)


	//   ....[0]....
.L_402:
        /*00b4*/ 	.word	0x00001e20


	//   ....[1]....
        /*00b8*/ 	.word	0x00001e40


	//   ....[2]....
        /*00bc*/ 	.word	0x00001e60


	//   ....[3]....
        /*00c0*/ 	.word	0x00001e80


	//   ....[4]....
        /*00c4*/ 	.word	0x00001ea0


	//----- nvinfo : EIATTR_VRC_CTA_INIT_COUNT
	.align		4
.L_403:
        /*00c8*/ 	.byte	0x02, 0x4a
	.zero		1
	.zero		1


	//----- nvinfo : EIATTR_EXIT_INSTR_OFFSETS
	.align		4
        /*00cc*/ 	.byte	0x04, 0x1c
        /*00ce*/ 	.short	(.L_405 - .L_404)


	//   ....[0]....
.L_404:
        /*00d0*/ 	.word	0x00003bf0


	//   ....[1]....
        /*00d4*/ 	.word	0x00003c40


	//----- nvinfo : EIATTR_MAX_THREADS
	.align		4
.L_405:
        /*00d8*/ 	.byte	0x04, 0x05
        /*00da*/ 	.short	(.L_407 - .L_406)
.L_406:
        /*00dc*/ 	.word	0x00000100
        /*00e0*/ 	.word	0x00000001
        /*00e4*/ 	.word	0x00000001


	//----- nvinfo : EIATTR_CBANK_PARAM_SIZE
	.align		4
.L_407:
        /*00e8*/ 	.byte	0x03, 0x19
        /*00ea*/ 	.short	0x0031


	//----- nvinfo : EIATTR_PARAM_CBANK
	.align		4
        /*00ec*/ 	.byte	0x04, 0x0a
        /*00ee*/ 	.short	(.L_409 - .L_408)
	.align		4
.L_408:
        /*00f0*/ 	.word	index@(.nv.constant0._ZN3cub18CUB_300001_SM_10006detail10radix_sort31DeviceRadixSortSingleTileKernelINS1_5radix10policy_hubIiiyE10Policy1000ELNS0_9SortOrderE0EiiyNS1_21identity_decomposer_tEEEvPKT1_PSA_PKT2_PSE_T3_iiT4_)
        /*00f4*/ 	.short	0x0380
        /*00f6*/ 	.short	0x0031


	//----- nvinfo : EIATTR_SW_WAR
	.align		4
.L_409:
        /*00f8*/ 	.byte	0x04, 0x36
        /*00fa*/ 	.short	(.L_411 - .L_410)
.L_410:
        /*00fc*/ 	.word	0x00000008
.L_411:


//--------------------- .nv.info._ZN3cub18CUB_300001_SM_10006detail4scan16DeviceScanKernelINS2_10policy_hubIiiimN4cuda3std3__44plusIvEEE10Policy1000EN6thrust24THRUST_300001_SM_1000_NS10device_ptrIiEESF_NS0_13ScanTileStateIiLb1EEES9_NS1_10InputValueIiPiEEmiLb0EiEEvT0_T1_T2_iT3_T4_T5_ --------------------------
	.section	.nv.info._ZN3cub18CUB_300001_SM_10006detail4scan16DeviceScanKernelINS2_10policy_hubIiiimN4cuda3std3__44plusIvEEE10Policy1000EN6thrust24THRUST_300001_SM_1000_NS10device_ptrIiEESF_NS0_13ScanTileStateIiLb1EEES9_NS1_10InputValueIiPiEEmiLb0EiEEvT0_T1_T2_iT3_T4_T5_,"",@"SHT_CUDA_INFO"
	.sectionflags	@""
	.align	4


	//----- nvinfo : EIATTR_CUDA_API_VERSION
	.align		4
        /*0000*/ 	.byte	0x04, 0x37
        /*0002*/ 	.short	(.L_413 - .L_412)
.L_412:
        /*0004*/ 	.word	0x00000082


	//----- nvinfo : EIATTR_KPARAM_INFO
	.align		4
.L_413:
        /*0008*/ 	.byte	0x04, 0x17
        /*000a*/ 	.short	(.L_415 - .L_414)
.L_414:
        /*000c*/ 	.word	0x00000000
        /*0010*/ 	.short	0x0006
        /*0012*/ 	.short	0x0030
        /*0014*/ 	.byte	0x00, 0xf0, 0x21, 0x00


	//----- nvinfo : EIATTR_KPARAM_INFO
	.align		4
.L_415:
        /*0018*/ 	.byte	0x04, 0x17
        /*001a*/ 	.short	(.L_417 - .L_416)
.L_416:
        /*001c*/ 	.word	0x00000000
        /*0020*/ 	.short	0x0005
        /*0022*/ 	.short	0x0020
        /*0024*/ 	.byte	0x00, 0xf0, 0x41, 0x00


	//----- nvinfo : EIATTR_KPARAM_INFO
	.align		4
.L_417:
        /*0028*/ 	.byte	0x04, 0x17
        /*002a*/ 	.short	(.L_419 - .L_418)
.L_418:
        /*002c*/ 	.word	0x00000000
        /*0030*/ 	.short	0x0004
        /*0032*/ 	.short	0x001c
        /*0034*/ 	.byte	0x00, 0xf0, 0x05, 0x00


	//----- nvinfo : EIATTR_KPARAM_INFO
	.align		4
.L_419:
        /*0038*/ 	.byte	0x04, 0x17
        /*003a*/ 	.short	(.L_421 - .L_420)
.L_420:
        /*003c*/ 	.word	0x00000000
        /*0040*/ 	.short	0x0003
        /*0042*/ 	.short	0x0018
        /*0044*/ 	.byte	0x00, 0xf0, 0x11, 0x00


	//----- nvinfo : EIATTR_KPARAM_INFO
	.align		4
.L_421:
        /*0048*/ 	.byte	0x04, 0x17
        /*004a*/ 	.short	(.L_423 - .L_422)
.L_422:
        /*004c*/ 	.word	0x00000000
        /*0050*/ 	.short	0x0002
        /*0052*/ 	.short	0x0010
        /*0054*/ 	.byte	0x00, 0xf0, 0x21, 0x00


	//----- nvinfo : EIATTR_KPARAM_INFO
	.align		4
.L_423:
        /*0058*/ 	.byte	0x04, 0x17
        /*005a*/ 	.short	(.L_425 - .L_424)
.L_424:
        /*005c*/ 	.word	0x00000000
        /*0060*/ 	.short	0x0001
        /*0062*/ 	.short	0x0008
        /*0064*/ 	.byte	0x00, 0xf0, 0x21, 0x00


	//----- nvinfo : EIATTR_KPARAM_INFO
	.align		4
.L_425:
        /*0068*/ 	.byte	0x04, 0x17
        /*006a*/ 	.short	(.L_427 - .L_426)
.L_426:
        /*006c*/ 	.word	0x00000000
        /*0070*/ 	.short	0x0000
        /*0072*/ 	.short	0x0000
        /*0074*/ 	.byte	0x00, 0xf0, 0x21, 0x00


	//----- nvinfo : EIATTR_SPARSE_MMA_MASK
	.align		4
.L_427:
        /*0078*/ 	.byte	0x03, 0x50
        /*007a*/ 	.short	0x0000


	//----- nvinfo : EIATTR_MAXREG_COUNT
	.align		4
        /*007c*/ 	.byte	0x03, 0x1b
        /*007e*/ 	.short	0x0080


	//----- nvinfo : EIATTR_NUM_BARRIERS
	.align		4
        /*0080*/ 	.byte	0x02, 0x4c
        /*0082*/ 	.byte	0x01
	.zero		1


	//----- nvinfo : EIATTR_MERCURY_ISA_VERSION
	.align		4
        /*0084*/ 	.byte	0x03, 0x5f
        /*0086*/ 	.short	0x0101


	//----- nvinfo : EIATTR_COOP_GROUP_MASK_REGIDS
	.align		4
        /*0088*/ 	.byte	0x04, 0x29
        /*008a*/ 	.short	(.L_429 - .L_428)


	//   ....[0]....
.L_428:
        /*008c*/ 	.word	0xffffffff


	//   ....[1]....
        /*0090*/ 	.word	0xffffffff


	//   ....[2]....
        /*0094*/ 	.word	0xffffffff


	//   ....[3]....
        /*0098*/ 	.word	0xffffffff


	//   ....[4]....
        /*009c*/ 	.word	0xffffffff


	//   ....[5]....
        /*00a0*/ 	.word	0xffffffff


	//   ....[6]....
        /*00a4*/ 	.word	0xffffffff


	//   ....[7]....
        /*00a8*/ 	.word	0xffffffff


	//   ....[8]....
        /*00ac*/ 	.word	0xffffffff


	//   ....[9]....
        /*00b0*/ 	.word	0xffffffff


	//   ....[10]....
        /*00b4*/ 	.word	0xffffffff


	//   ....[11]....
        /*00b8*/ 	.word	0xffffffff


	//   ....[12]....
        /*00bc*/ 	.word	0xffffffff


	//   ....[13]....
        /*00c0*/ 	.word	0xffffffff


	//   ....[14]....
        /*00c4*/ 	.word	0xffffffff


	//   ....[15]....
        /*00c8*/ 	.word	0xffffffff


	//   ....[16]....
        /*00cc*/ 	.word	0xffffffff


	//   ....[17]....
        /*00d0*/ 	.word	0xffffffff


	//   ....[18]....
        /*00d4*/ 	.word	0xffffffff


	//   ....[19]....
        /*00d8*/ 	.word	0xffffffff


	//   ....[20]....
        /*00dc*/ 	.word	0xffffffff


	//   ....[21]....
        /*00e0*/ 	.word	0xffffffff


	//   ....[22]....
        /*00e4*/ 	.word	0xffffffff


	//   ....[23]....
        /*00e8*/ 	.word	0xffffffff


	//   ....[24]....
        /*00ec*/ 	.word	0xffffffff


	//   ....[25]....
        /*00f0*/ 	.word	0xffffffff


	//   ....[26]....
        /*00f4*/ 	.word	0xffffffff


	//   ....[27]....
        /*00f8*/ 	.word	0xffffffff


	//   ....[28]....
        /*00fc*/ 	.word	0xffffffff


	//   ....[29]....
        /*0100*/ 	.word	0xffffffff


	//   ....[30]....
        /*0104*/ 	.word	0xffffffff


	//   ....[31]....
        /*0108*/ 	.word	0xffffffff


	//   ....[32]....
        /*010c*/ 	.word	0xffffffff


	//   ....[33]....
        /*0110*/ 	.word	0xffffffff


	//   ....[34]....
        /*0114*/ 	.word	0xffffffff


	//   ....[35]....
        /*0118*/ 	.word	0xffffffff


	//   ....[36]....
        /*011c*/ 	.word	0xffffffff


	//   ....[37]....
        /*0120*/ 	.word	0xffffffff


	//   ....[38]....
        /*0124*/ 	.word	0xffffffff


	//   ....[39]....
        /*0128*/ 	.word	0xffffffff


	//   ....[40]....
        /*012c*/ 	.word	0xffffffff


	//   ....[41]....
        /*0130*/ 	.word	0xffffffff


	//   ....[42]....
        /*0134*/ 	.word	0xffffffff


	//   ....[43]....
        /*0138*/ 	.word	0xffffffff


	//   ....[44]....
        /*013c*/ 	.word	0xffffffff


	//   ....[45]....
        /*0140*/ 	.word	0xffffffff


	//   ....[46]....
        /*0144*/ 	.word	0xffffffff


	//   ....[47]....
        /*0148*/ 	.word	0xffffffff


	//   ....[48]....
        /*014c*/ 	.word	0xffffffff


	//   ....[49]....
        /*0150*/ 	.word	0xffffffff


	//   ....[50]....
        /*0154*/ 	.word	0xffffffff


	//   ....[51]....
        /*0158*/ 	.word	0xffffffff


	//   ....[52]....
        /*015c*/ 	.word	0xffffffff


	//   ....[53]....
        /*0160*/ 	.word	0xffffffff


	//   ....[54]....
        /*0164*/ 	.word	0xffffffff


	//   ....[55]....
        /*0168*/ 	.word	0xffffffff


	//   ....[56]....
        /*016c*/ 	.word	0xffffffff


	//   ....[57]....
        /*0170*/ 	.word	0xffffffff


	//   ....[58]....
        /*0174*/ 	.word	0xffffffff


	//   ....[59]....
        /*0178*/ 	.word	0xffffffff


	//   ....[60]....
        /*017c*/ 	.word	0x0500000a


	//   ....[61]....
        /*0180*/ 	.word	0x0500000a


	//   ....[62]....
        /*0184*/ 	.word	0x0500000a


	//   ....[63]....
        /*0188*/ 	.word	0x0500000a


	//   ....[64]....
        /*018c*/ 	.word	0x0500000a


	//   ....[65]....
        /*0190*/ 	.word	0x0500000a


	//   ....[66]....
        /*0194*/ 	.word	0x0500000a


	//   ....[67]....
        /*0198*/ 	.word	0x0500000a


	//   ....[68]....
        /*019c*/ 	.word	0x0500000a


	//   ....[69]....
        /*01a0*/ 	.word	0x0500000a


	//   ....[70]....
        /*01a4*/ 	.word	0x0500000a


	//   ....[71]....
        /*01a8*/ 	.word	0x0500000a


	//   ....[72]....
        /*01ac*/ 	.word	0x0500000a


	//   ....[73]....
        /*01b0*/ 	.word	0x0500000a


	//   ....[74]....
        /*01b4*/ 	.word	0x0500000a


	//   ....[75]....
        /*01b8*/ 	.word	0x0500000a


	//   ....[76]....
        /*01bc*/ 	.word	0x0500000a


	//   ....[77]....
        /*01c0*/ 	.word	0x0500000a


	//   ....[78]....
        /*01c4*/ 	.word	0x0500000a


	//   ....[79]....
        /*01c8*/ 	.word	0x0500000a


	//   ....[80]....
        /*01cc*/ 	.word	0x0500000a


	//   ....[81]....
        /*01d0*/ 	.word	0x0500000a


	//   ....[82]....
        /*01d4*/ 	.word	0x0500000a


	//   ....[83]....
        /*01d8*/ 	.word	0x0500000a


	//   ....[84]....
        /*01dc*/ 	.word	0x0500000a


	//   ....[85]....
        /*01e0*/ 	.word	0x0500000a


	//   ....[86]....
        /*01e4*/ 	.word	0x0500000a


	//   ....[87]....
        /*01e8*/ 	.word	0x0500000a


	//   ....[88]....
        /*01ec*/ 	.word	0x0500000a


	//   ....[89]....
        /*01f0*/ 	.word	0x0500000a


	//   ....[90]....
        /*01f4*/ 	.word	0x0500000a


	//   ....[91]....
        /*01f8*/ 	.word	0x0500000a


	//   ....[92]....
        /*01fc*/ 	.word	0x0500000a


	//   ....[93]....
        /*0200*/ 	.word	0x0500000a


	//   ....[94]....
        /*0204*/ 	.word	0x0500000a


	//   ....[95]....
        /*0208*/ 	.word	0x0500000a


	//----- nvinfo : EIATTR_COOP_GROUP_INSTR_OFFSETS
	.align		4
.L_429:
        /*020c*/ 	.byte	0x04, 0x28
        /*020e*/ 	.short	(.L_431 - .L_430)


	//   ....[0]....
.L_430:
        /*0210*/ 	.word	0x000004d0


	//   ....[1]....
        /*0214*/ 	.word	0x000006f0


	//   ....[2]....
        /*0218*/ 	.word	0x00000710


	//   ....[3]....
        /*021c*/ 	.word	0x00000730


	//   ....[4]....
        /*0220*/ 	.word	0x00000750


	//   ....[5]....
        /*0224*/ 	.word	0x00000770


	//   ....[6]....
        /*0228*/ 	.word	0x00000b80


	//   ....[7]....
        /*022c*/ 	.word	0x00000ba0


	//   ....[8]....
        /*0230*/ 	.word	0x00000bc0


	//   ....[9]....
        /*0234*/ 	.word	0x00000be0


	//   ....[10]....
        /*0238*/ 	.word	0x00000c00


	//   ....[11]....
        /*023c*/ 	.word	0x00001000


	//   ....[12]....
        /*0240*/ 	.word	0x00001090


	//   ....[13]....
        /*0244*/ 	.word	0x000010f0


	//   ....[14]....
        /*0248*/ 	.word	0x00001160


	//   ....[15]....
        /*024c*/ 	.word	0x000011c0


	//   ....[16]....
        /*0250*/ 	.word	0x00001210


	//   ....[17]....
        /*0254*/ 	.word	0x00001270


	//   ....[18]....
        /*0258*/ 	.word	0x000012c0


	//   ....[19]....
        /*025c*/ 	.word	0x000012e0


	//   ....[20]....
        /*0260*/ 	.word	0x000013a0


	//   ....[21]....
        /*0264*/ 	.word	0x00001430


	//   ....[22]....
        /*0268*/ 	.word	0x00001480


	//   ....[23]....
        /*026c*/ 	.word	0x000014e0


	//   ....[24]....
        /*0270*/ 	.word	0x00001540


	//   ....[25]....
        /*0274*/ 	.word	0x00001580


	//   ....[26]....
        /*0278*/ 	.word	0x000015c0


	//   ....[27]....
        /*027c*/ 	.word	0x00001600


	//   ....[28]....
        /*0280*/ 	.word	0x00001610


	//   ....[29]....
        /*0284*/ 	.word	0x00001a50


	//   ....[30]....
        /*0288*/ 	.word	0x00002430


	//   ....[31]....
        /*028c*/ 	.word	0x00002650


	//   ....[32]....
        /*0290*/ 	.word	0x00002670


	//   ....[33]....
        /*0294*/ 	.word	0x00002690


	//   ....[34]....
        /*0298*/ 	.word	0x000026b0


	//   ....[35]....
        /*029c*/ 	.word	0x000026d0


	//   ....[36]....
        /*02a0*/ 	.word	0x00002a60


	//   ....[37]....
        /*02a4*/ 	.word	0x00002a80


	//   ....[38]....
        /*02a8*/ 	.word	0x00002aa0


	//   ....[39]....
        /*02ac*/ 	.word	0x00002ac0


	//   ....[40]....
        /*02b0*/ 	.word	0x00002ae0


	//   ....[41]....
        /*02b4*/ 	.word	0x00002ee0


	//   ....[42]....
        /*02b8*/ 	.word	0x00002f70


	//   ....[43]....
        /*02bc*/ 	.word	0x00002fd0


	//   ....[44]....
        /*02c0*/ 	.word	0x00003030


	//   ....[45]....
        /*02c4*/ 	.word	0x00003090


	//   ....[46]....
        /*02c8*/ 	.word	0x000030f0


	//   ....[47]....
        /*02cc*/ 	.word	0x00003140


	//   ....[48]....
        /*02d0*/ 	.word	0x000031b0


	//   ....[49]....
        /*02d4*/ 	.word	0x000031c0


	//   ....[50]....
        /*02d8*/ 	.word	0x00003280


	//   ....[51]....
        /*02dc*/ 	.word	0x00003310


	//   ....[52]....
        /*02e0*/ 	.word	0x00003360


	//   ....[53]....
        /*02e4*/ 	.word	0x000033d0


	//   ....[54]....
        /*02e8*/ 	.word	0x00003430


	//   ....[55]....
        /*02ec*/ 	.word	0x00003480


	//   ....[56]....
        /*02f0*/ 	.word	0x000034c0


	//   ....[57]....
        /*02f4*/ 	.word	0x00003520


	//   ....[58]....
        /*02f8*/ 	.word	0x00003530


	//   ....[59]....
        /*02fc*/ 	.word	0x000039a0


	//   ....[60]....
        /*0300*/ 	.word	0x00003f30


	//   ....[61]....
        /*0304*/ 	.word	0x00003fb0


	//   ....[62]....
        /*0308*/ 	.word	0x00004040


	//   ....[63]....
        /*030c*/ 	.word	0x00004120


	//   ....[64]....
        /*0310*/ 	.word	0x000041a0


	//   ....[65]....
        /*0314*/ 	.word	0x00004230


	//   ....[66]....
        /*0318*/ 	.word	0x000042b0


	//   ....[67]....
        /*031c*/ 	.word	0x00004330


	//   ....[68]....
        /*0320*/ 	.word	0x00004360


	//   ....[69]....
        /*0324*/ 	.word	0x00004430


	//   ....[70]....
        /*0328*/ 	.word	0x000044b0


	//   ....[71]....
        /*032c*/ 	.word	0x00004530


	//   ....[72]....
        /*0330*/ 	.word	0x000045e0


	//   ....[73]....
        /*0334*/ 	.word	0x00004670


	//   ....[74]....
        /*0338*/ 	.word	0x000046f0


	//   ....[75]....
        /*033c*/ 	.word	0x00004760


	//   ....[76]....
        /*0340*/ 	.word	0x000047e0


	//   ....[77]....
        /*0344*/ 	.word	0x00004840


	//   ....[78]....
        /*0348*/ 	.word	0x000048b0


	//   ....[79]....
        /*034c*/ 	.word	0x00004930


	//   ....[80]....
        /*0350*/ 	.word	0x000049d0


	//   ....[81]....
        /*0354*/ 	.word	0x00004a90


	//   ....[82]....
        /*0358*/ 	.word	0x00004b30


	//   ....[83]....
        /*035c*/ 	.word	0x00004bc0


	//   ....[84]....
        /*0360*/ 	.word	0x00004c50


	//   ....[85]....
        /*0364*/ 	.word	0x00004cc0


	//   ....[86]....
        /*0368*/ 	.word	0x00004cf0


	//   ....[87]....
        /*036c*/ 	.word	0x00004dc0


	//   ....[88]....
        /*0370*/ 	.word	0x00004e40


	//   ....[89]....
        /*0374*/ 	.word	0x00004ec0


	//   ....[90]....
        /*0378*/ 	.word	0x00004f80


	//   ....[91]....
        /*037c*/ 	.word	0x00005020


	//   ....[92]....
        /*0380*/ 	.word	0x000050b0


	//   ....[93]....
        /*0384*/ 	.word	0x00005140


	//   ....[94]....
        /*0388*/ 	.word	0x000051d0


	//   ....[95]....
        /*038c*/ 	.word	0x00005230


	//----- nvinfo : EIATTR_VRC_CTA_INIT_COUNT
	.align		4
.L_431:
        /*0390*/ 	.byte	0x02, 0x4a
	.zero		1
	.zero		1


	//----- nvinfo : EIATTR_EXIT_INSTR_OFFSETS
	.align		4
        /*0394*/ 	.byte	0x04, 0x1c
        /*0396*/ 	.short	(.L_433 - .L_432)


	//   ....[0]....
.L_432:
        /*0398*/ 	.word	0x00001ce0


	//   ....[1]....
        /*039c*/ 	.word	0x00001d10


	//   ....[2]....
        /*03a0*/ 	.word	0x00003ec0


	//   ....[3]....
        /*03a4*/ 	.word	0x00003ee0


	//----- nvinfo : EIATTR_MAX_THREADS
	.align		4
.L_433:
        /*03a8*/ 	.byte	0x04, 0x05
        /*03aa*/ 	.short	(.L_435 - .L_434)
.L_434:
        /*03ac*/ 	.word	0x000001a0
        /*03b0*/ 	.word	0x00000001
        /*03b4*/ 	.word	0x00000001


	//----- nvinfo : EIATTR_CRS_STACK_SIZE
	.align		4
.L_435:
        /*03b8*/ 	.byte	0x04, 0x1e
        /*03ba*/ 	.short	(.L_437 - .L_436)
.L_436:
        /*03bc*/ 	.word	0x00000000


	//----- nvinfo : EIATTR_CBANK_PARAM_SIZE
	.align		4
.L_437:
        /*03c0*/ 	.byte	0x03, 0x19
        /*03c2*/ 	.short	0x0038


	//----- nvinfo : EIATTR_PARAM_CBANK
	.align		4
        /*03c4*/ 	.byte	0x04, 0x0a
        /*03c6*/ 	.short	(.L_439 - .L_438)
	.align		4
.L_438:
        /*03c8*/ 	.word	index@(.nv.constant0._ZN3cub18CUB_300001_SM_10006detail4scan16DeviceScanKernelINS2_10policy_hubIiiimN4cuda3std3__44plusIvEEE10Policy1000EN6thrust24THRUST_300001_SM_1000_NS10device_ptrIiEESF_NS0_13ScanTileStateIiLb1EEES9_NS1_10InputValueIiPiEEmiLb0EiEEvT0_T1_T2_iT3_T4_T5_)
        /*03cc*/ 	.short	0x0380
        /*03ce*/ 	.short	0x0038


	//----- nvinfo : EIATTR_SW_WAR
	.align		4
.L_439:
        /*03d0*/ 	.byte	0x04, 0x36
        /*03d2*/ 	.short	(.L_441 - .L_440)
.L_440:
        /*03d4*/ 	.word	0x00000008
.L_441:


//--------------------- .nv.info._ZN3cub18CUB_300001_SM_10006detail4scan16DeviceScanKernelINS2_10policy_hubIiiijN4cuda3std3__44plusIvEEE10Policy1000EN6thrust24THRUST_300001_SM_1000_NS10device_ptrIiEESF_NS0_13ScanTileStateIiLb1EEES9_NS1_10InputValueIiPiEEjiLb0EiEEvT0_T1_T2_iT3_T4_T5_ --------------------------
	.section	.nv.info._ZN3cub18CUB_300001_SM_10006detail4scan16DeviceScanKernelINS2_10policy_hubIiiijN4cuda3std3__44plusIvEEE10Policy1000EN6thrust24THRUST_300001_SM_1000_NS10device_ptrIiEESF_NS0_13ScanTileStateIiLb1EEES9_NS1_10InputValueIiPiEEjiLb0EiEEvT0_T1_T2_iT3_T4_T5_,"",@"SHT_CUDA_INFO"
	.sectionflags	@""
	.align	4


	//----- nvinfo : EIATTR_CUDA_API_VERSION
	.align		4
        /*0000*/ 	.byte	0x04, 0x37
        /*0002*/ 	.short	(.L_443 - .L_442)
.L_442:
        /*0004*/ 	.word	0x00000082


	//----- nvinfo : EIATTR_KPARAM_INFO
	.align		4
.L_443:
        /*0008*/ 	.byte	0x04, 0x17
        /*000a*/ 	.short	(.L_445 - .L_444)
.L_444:
        /*000c*/ 	.word	0x00000000
        /*0010*/ 	.short	0x0006
        /*0012*/ 	.short	0x0030
        /*0014*/ 	.byte	0x00, 0xf0, 0x11, 0x00


	//----- nvinfo : EIATTR_KPARAM_INFO
	.align		4
.L_445:
        /*0018*/ 	.byte	0x04, 0x17
        /*001a*/ 	.short	(.L_447 - .L_446)
.L_446:
        /*001c*/ 	.word	0x00000000
        /*0020*/ 	.short	0x0005
        /*0022*/ 	.short	0x0020
        /*0024*/ 	.byte	0x00, 0xf0, 0x41, 0x00


	//----- nvinfo : EIATTR_KPARAM_INFO
	.align		4
.L_447:
        /*0028*/ 	.byte	0x04, 0x17
        /*002a*/ 	.short	(.L_449 - .L_448)
.L_448:
        /*002c*/ 	.word	0x00000000
        /*0030*/ 	.short	0x0004
        /*0032*/ 	.short	0x001c
        /*0034*/ 	.byte	0x00, 0xf0, 0x05, 0x00


	//----- nvinfo : EIATTR_KPARAM_INFO
	.align		4
.L_449:
        /*0038*/ 	.byte	0x04, 0x17
        /*003a*/ 	.short	(.L_451 - .L_450)
.L_450:
        /*003c*/ 	.word	0x00000000
        /*0040*/ 	.short	0x0003
        /*0042*/ 	.short	0x0018
        /*0044*/ 	.byte	0x00, 0xf0, 0x11, 0x00


	//----- nvinfo : EIATTR_KPARAM_INFO
	.align		4
.L_451:
        /*0048*/ 	.byte	0x04, 0x17
        /*004a*/ 	.short	(.L_453 - .L_452)
.L_452:
        /*004c*/ 	.word	0x00000000
        /*0050*/ 	.short	0x0002
        /*0052*/ 	.short	0x0010
        /*0054*/ 	.byte	0x00, 0xf0, 0x21, 0x00


	//----- nvinfo : EIATTR_KPARAM_INFO
	.align		4
.L_453:
        /*0058*/ 	.byte	0x04, 0x17
        /*005a*/ 	.short	(.L_455 - .L_454)
.L_454:
        /*005c*/ 	.word	0x00000000
        /*0060*/ 	.short	0x0001
        /*0062*/ 	.short	0x0008
        /*0064*/ 	.byte	0x00, 0xf0, 0x21, 0x00


	//----- nvinfo : EIATTR_KPARAM_INFO
	.align		4
.L_455:
        /*0068*/ 	.byte	0x04, 0x17
        /*006a*/ 	.short	(.L_457 - .L_456)
.L_456:
        /*006c*/ 	.word	0x00000000
        /*0070*/ 	.short	0x0000
        /*0072*/ 	.short	0x0000
        /*0074*/ 	.byte	0x00, 0xf0, 0x21, 0x00


	//----- nvinfo : EIATTR_SPARSE_MMA_MASK
	.align		4
.L_457:
        /*0078*/ 	.byte	0x03, 0x50
        /*007a*/ 	.short	0x0000


	//----- nvinfo : EIATTR_MAXREG_COUNT
	.align		4
        /*007c*/ 	.byte	0x03, 0x1b
        /*007e*/ 	.short	0x00a8


	//----- nvinfo : EIATTR_NUM_BARRIERS
	.align		4
        /*0080*/ 	.byte	0x02, 0x4c
        /*0082*/ 	.byte	0x01
	.zero		1


	//----- nvinfo : EIATTR_MERCURY_ISA_VERSION
	.align		4
        /*0084*/ 	.byte	0x03, 0x5f
        /*0086*/ 	.short	0x0101


	//----- nvinfo : EIATTR_UNUSED_LOAD_BYTE_OFFSET
	.align		4
        /*0088*/ 	.byte	0x04, 0x44
        /*008a*/ 	.short	(.L_459 - .L_458)


	//   ....[0]....
.L_458:
        /*008c*/ 	.word	0x00002a80
        /*0090*/ 	.word	0x00000fff


	//----- nvinfo : EIATTR_COOP_GROUP_MASK_REGIDS
	.align		4
.L_459:
        /*0094*/ 	.byte	0x04, 0x29
        /*0096*/ 	.short	(.L_461 - .L_460)


	//   ....[0]....
.L_460:
        /*0098*/ 	.word	0xffffffff


	//   ....[1]....
        /*009c*/ 	.word	0xffffffff


	//   ....[2]....
        /*00a0*/ 	.word	0xffffffff


	//   ....[3]....
        /*00a4*/ 	.word	0xffffffff


	//   ....[4]....
        /*00a8*/ 	.word	0xffffffff


	//   ....[5]....
        /*00ac*/ 	.word	0xffffffff


	//   ....[6]....
        /*00b0*/ 	.word	0xffffffff


	//   ....[7]....
        /*00b4*/ 	.word	0xffffffff


	//   ....[8]....
        /*00b8*/ 	.word	0xffffffff


	//   ....[9]....
        /*00bc*/ 	.word	0xffffffff


	//   ....[10]....
        /*00c0*/ 	.word	0xffffffff


	//   ....[11]....
        /*00c4*/ 	.word	0xffffffff


	//   ....[12]....
        /*00c8*/ 	.word	0xffffffff


	//   ....[13]....
        /*00cc*/ 	.word	0xffffffff


	//   ....[14]....
        /*00d0*/ 	.word	0xffffffff


	//   ....[15]....
        /*00d4*/ 	.word	0xffffffff


	//   ....[16]....
        /*00d8*/ 	.word	0xffffffff


	//   ....[17]....
        /*00dc*/ 	.word	0xffffffff


	//   ....[18]....
        /*00e0*/ 	.word	0xffffffff


	//   ....[19]....
        /*00e4*/ 	.word	0xffffffff


	//   ....[20]....
        /*00e8*/ 	.word	0xffffffff


	//   ....[21]....
        /*00ec*/ 	.word	0xffffffff


	//   ....[22]....
        /*00f0*/ 	.word	0xffffffff


	//   ....[23]....
        /*00f4*/ 	.word	0xffffffff


	//   ....[24]....
        /*00f8*/ 	.word	0xffffffff


	//   ....[25]....
        /*00fc*/ 	.word	0xffffffff


	//   ....[26]....
        /*0100*/ 	.word	0xffffffff


	//   ....[27]....
        /*0104*/ 	.word	0xffffffff


	//   ....[28]....
        /*0108*/ 	.word	0xffffffff


	//   ....[29]....
        /*010c*/ 	.word	0xffffffff


	//   ....[30]....
        /*0110*/ 	.word	0xffffffff


	//   ....[31]....
        /*0114*/ 	.word	0xffffffff


	//   ....[32]....
        /*0118*/ 	.word	0xffffffff


	//   ....[33]....
        /*011c*/ 	.word	0xffffffff


	//   ....[34]....
        /*0120*/ 	.word	0xffffffff


	//   ....[35]....
        /*0124*/ 	.word	0xffffffff


	//   ....[36]....
        /*0128*/ 	.word	0xffffffff


	//   ....[37]....
        /*012c*/ 	.word	0xffffffff


	//   ....[38]....
        /*0130*/ 	.word	0xffffffff


	//   ....[39]....
        /*0134*/ 	.word	0xffffffff


	//   ....[40]....
        /*0138*/ 	.word	0xffffffff


	//   ....[41]....
        /*013c*/ 	.word	0xffffffff


	//   ....[42]....
        /*0140*/ 	.word	0xffffffff


	//   ....[43]....
        /*0144*/ 	.word	0xffffffff


	//   ....[44]....
        /*0148*/ 	.word	0xffffffff


	//   ....[45]....
        /*014c*/ 	.word	0xffffffff


	//   ....[46]....
        /*0150*/ 	.word	0xffffffff


	//   ....[47]....
        /*0154*/ 	.word	0xffffffff


	//   ....[48]....
        /*0158*/ 	.word	0xffffffff


	//   ....[49]....
        /*015c*/ 	.word	0xffffffff


	//   ....[50]....
        /*0160*/ 	.word	0xffffffff


	//   ....[51]....
        /*0164*/ 	.word	0xffffffff


	//   ....[52]....
        /*0168*/ 	.word	0xffffffff


	//   ....[53]....
        /*016c*/ 	.word	0xffffffff


	//   ....[54]....
        /*0170*/ 	.word	0xffffffff


	//   ....[55]....
        /*0174*/ 	.word	0xffffffff


	//   ....[56]....
        /*0178*/ 	.word	0xffffffff


	//   ....[57]....
        /*017c*/ 	.word	0xffffffff


	//   ....[58]....
        /*0180*/ 	.word	0xffffffff


	//   ....[59]....
        /*0184*/ 	.word	0xffffffff


	//   ....[60]....
        /*0188*/ 	.word	0x05000015


	//   ....[61]....
        /*018c*/ 	.word	0x05000015


	//   ....[62]....
        /*0190*/ 	.word	0x05000015


	//   ....[63]....
        /*0194*/ 	.word	0x05000015


	//   ....[64]....
        /*0198*/ 	.word	0x05000015


	//   ....[65]....
        /*019c*/ 	.word	0x05000015


	//   ....[66]....
        /*01a0*/ 	.word	0x05000015


	//   ....[67]....
        /*01a4*/ 	.word	0x05000015


	//   ....[68]....
        /*01a8*/ 	.word	0x05000015


	//   ....[69]....
        /*01ac*/ 	.word	0x05000015


	//   ....[70]....
        /*01b0*/ 	.word	0x05000015


	//   ....[71]....
        /*01b4*/ 	.word	0x05000015


	//   ....[72]....
        /*01b8*/ 	.word	0x05000015


	//   ....[73]....
        /*01bc*/ 	.word	0x05000015


	//   ....[74]....
        /*01c0*/ 	.word	0x05000015


	//   ....[75]....
        /*01c4*/ 	.word	0x05000015


	//   ....[76]....
        /*01c8*/ 	.word	0x05000015


	//   ....[77]....
        /*01cc*/ 	.word	0x05000015


	//   ....[78]....
        /*01d0*/ 	.word	0x05000015


	//   ....[79]....
        /*01d4*/ 	.word	0x05000015


	//   ....[80]....
        /*01d8*/ 	.word	0x05000015


	//   ....[81]....
        /*01dc*/ 	.word	0x05000015


	//   ....[82]....
        /*01e0*/ 	.word	0x05000015


	//   ....[83]....
        /*01e4*/ 	.word	0x05000015


	//   ....[84]....
        /*01e8*/ 	.word	0x05000015


	//   ....[85]....
        /*01ec*/ 	.word	0x05000015


	//   ....[86]....
        /*01f0*/ 	.word	0x05000015


	//   ....[87]....
        /*01f4*/ 	.word	0x05000015


	//   ....[88]....
        /*01f8*/ 	.word	0x05000015


	//   ....[89]....
        /*01fc*/ 	.word	0x05000015


	//   ....[90]....
        /*0200*/ 	.word	0x05000015


	//   ....[91]....
        /*0204*/ 	.word	0x05000015


	//   ....[92]....
        /*0208*/ 	.word	0x05000015


	//   ....[93]....
        /*020c*/ 	.word	0x05000015


	//   ....[94]....
        /*0210*/ 	.word	0x05000015


	//   ....[95]....
        /*0214*/ 	.word	0x05000015


	//----- nvinfo : EIATTR_COOP_GROUP_INSTR_OFFSETS
	.align		4
.L_461:
        /*0218*/ 	.byte	0x04, 0x28
        /*021a*/ 	.short	(.L_463 - .L_462)


	//   ....[0]....
.L_462:
        /*021c*/ 	.word	0x00000510


	//   ....[1]....
        /*0220*/ 	.word	0x000006d0


	//   ....[2]....
        /*0224*/ 	.word	0x000006f0


	//   ....[3]....
        /*0228*/ 	.word	0x00000710


	//   ....[4]....
        /*022c*/ 	.word	0x00000730


	//   ....[5]....
        /*0230*/ 	.word	0x00000750


	//   ....[6]....
        /*0234*/ 	.word	0x00000b40


	//   ....[7]....
        /*0238*/ 	.word	0x00000b60


	//   ....[8]....
        /*023c*/ 	.word	0x00000b80


	//   ....[9]....
        /*0240*/ 	.word	0x00000ba0


	//   ....[10]....
        /*0244*/ 	.word	0x00000bc0


	//   ....[11]....
        /*0248*/ 	.word	0x00000f70


	//   ....[12]....
        /*024c*/ 	.word	0x00001140


	//   ....[13]....
        /*0250*/ 	.word	0x000011a0


	//   ....[14]....
        /*0254*/ 	.word	0x00001240


	//   ....[15]....
        /*0258*/ 	.word	0x000012b0


	//   ....[16]....
        /*025c*/ 	.word	0x00001300


	//   ....[17]....
        /*0260*/ 	.word	0x00001340


	//   ....[18]....
        /*0264*/ 	.word	0x00001380


	//   ....[19]....
        /*0268*/ 	.word	0x00001390


	//   ....[20]....
        /*026c*/ 	.word	0x00001470


	//   ....[21]....
        /*0270*/ 	.word	0x00001640


	//   ....[22]....
        /*0274*/ 	.word	0x00001690


	//   ....[23]....
        /*0278*/ 	.word	0x000016f0


	//   ....[24]....
        /*027c*/ 	.word	0x00001750


	//   ....[25]....
        /*0280*/ 	.word	0x00001790


	//   ....[26]....
        /*0284*/ 	.word	0x000017d0


	//   ....[27]....
        /*0288*/ 	.word	0x00001810


	//   ....[28]....
        /*028c*/ 	.word	0x00001820


	//   ....[29]....
        /*0290*/ 	.word	0x00001cd0


	//   ....[30]....
        /*0294*/ 	.word	0x000027b0


	//   ....[31]....
        /*0298*/ 	.word	0x00002970


	//   ....[32]....
        /*029c*/ 	.word	0x00002990


	//   ....[33]....
        /*02a0*/ 	.word	0x000029b0


	//   ....[34]....
        /*02a4*/ 	.word	0x000029d0


	//   ....[35]....
        /*02a8*/ 	.word	0x000029f0


	//   ....[36]....
        /*02ac*/ 	.word	0x00002d70


	//   ....[37]....
        /*02b0*/ 	.word	0x00002d90


	//   ....[38]....
        /*02b4*/ 	.word	0x00002db0


	//   ....[39]....
        /*02b8*/ 	.word	0x00002dd0


	//   ....[40]....
        /*02bc*/ 	.word	0x00002df0


	//   ....[41]....
        /*02c0*/ 	.word	0x000031a0


	//   ....[42]....
        /*02c4*/ 	.word	0x00003370


	//   ....[43]....
        /*02c8*/ 	.word	0x000033d0


	//   ....[44]....
        /*02cc*/ 	.word	0x00003440


	//   ....[45]....
        /*02d0*/ 	.word	0x000034b0


	//   ....[46]....
        /*02d4*/ 	.word	0x00003500


	//   ....[47]....
        /*02d8*/ 	.word	0x00003550


	//   ....[48]....
        /*02dc*/ 	.word	0x000035b0


	//   ....[49]....
        /*02e0*/ 	.word	0x000035c0


	//   ....[50]....
        /*02e4*/ 	.word	0x00003680


	//   ....[51]....
        /*02e8*/ 	.word	0x00003850


	//   ....[52]....
        /*02ec*/ 	.word	0x000038a0


	//   ....[53]....
        /*02f0*/ 	.word	0x00003910


	//   ....[54]....
        /*02f4*/ 	.word	0x00003970


	//   ....[55]....
        /*02f8*/ 	.word	0x000039c0


	//   ....[56]....
        /*02fc*/ 	.word	0x00003a20


	//   ....[57]....
        /*0300*/ 	.word	0x00003a60


	//   ....[58]....
        /*0304*/ 	.word	0x00003a70


	//   ....[59]....
        /*0308*/ 	.word	0x00003ee0


	//   ....[60]....
        /*030c*/ 	.word	0x00004560


	//   ....[61]....
        /*0310*/ 	.word	0x000045e0


	//   ....[62]....
        /*0314*/ 	.word	0x00004670


	//   ....[63]....
        /*0318*/ 	.word	0x00004760


	//   ....[64]....
        /*031c*/ 	.word	0x00004800


	//   ....[65]....
        /*0320*/ 	.word	0x00004880


	//   ....[66]....
        /*0324*/ 	.word	0x00004910


	//   ....[67]....
        /*0328*/ 	.word	0x00004990


	//   ....[68]....
        /*032c*/ 	.word	0x000049c0


	//   ....[69]....
        /*0330*/ 	.word	0x00004a70


	//   ....[70]....
        /*0334*/ 	.word	0x00004af0


	//   ....[71]....
        /*0338*/ 	.word	0x00004b70


	//   ....[72]....
        /*033c*/ 	.word	0x00004c30


	//   ....[73]....
        /*0340*/ 	.word	0x00004cc0


	//   ....[74]....
        /*0344*/ 	.word	0x00004d40


	//   ....[75]....
        /*0348*/ 	.word	0x00004dc0


	//   ....[76]....
        /*034c*/ 	.word	0x00004e40


	//   ....[77]....
        /*0350*/ 	.word	0x00004ea0


	//   ....[78]....
        /*0354*/ 	.word	0x00004f10


	//   ....[79]....
        /*0358*/ 	.word	0x00004f90


	//   ....[80]....
        /*035c*/ 	.word	0x00005020


	//   ....[81]....
        /*0360*/ 	.word	0x000050d0


	//   ....[82]....
        /*0364*/ 	.word	0x00005180


	//   ....[83]....
        /*0368*/ 	.word	0x00005210


	//   ....[84]....
        /*036c*/ 	.word	0x000052a0


	//   ....[85]....
        /*0370*/ 	.word	0x00005340


	//   ....[86]....
        /*0374*/ 	.word	0x00005370


	//   ....[87]....
        /*0378*/ 	.word	0x00005420


	//   ....[88]....
        /*037c*/ 	.word	0x000054a0


	//   ....[89]....
        /*0380*/ 	.word	0x00005520


	//   ....[90]....
        /*0384*/ 	.word	0x000055e0


	//   ....[91]....
        /*0388*/ 	.word	0x00005690


	//   ....[92]....
        /*038c*/ 	.word	0x00005720


	//   ....[93]....
        /*0390*/ 	.word	0x000057a0


	//   ....[94]....
        /*0394*/ 	.word	0x00005830


	//   ....[95]....
        /*0398*/ 	.word	0x00005890


	//----- nvinfo : EIATTR_VRC_CTA_INIT_COUNT
	.align		4
.L_463:
        /*039c*/ 	.byte	0x02, 0x4a
	.zero		1
	.zero		1


	//----- nvinfo : EIATTR_EXIT_INSTR_OFFSETS
	.align		4
        /*03a0*/ 	.byte	0x04, 0x1c
        /*03a2*/ 	.short	(.L_465 - .L_464)


	//   ....[0]....
.L_464:
        /*03a4*/ 	.word	0x00001fa0


	//   ....[1]....
        /*03a8*/ 	.word	0x00001fc0


	//   ....[2]....
        /*03ac*/ 	.word	0x000044f0


	//   ....[3]....
        /*03b0*/ 	.word	0x00004510


	//----- nvinfo : EIATTR_MAX_THREADS
	.align		4
.L_465:
        /*03b4*/ 	.byte	0x04, 0x05
        /*03b6*/ 	.short	(.L_467 - .L_466)
.L_466:
        /*03b8*/ 	.word	0x00000180
        /*03bc*/ 	.word	0x00000001
        /*03c0*/ 	.word	0x00000001


	//----- nvinfo : EIATTR_CRS_STACK_SIZE
	.align		4
.L_467:
        /*03c4*/ 	.byte	0x04, 0x1e
        /*03c6*/ 	.short	(.L_469 - .L_468)
.L_468:
        /*03c8*/ 	.word	0x00000000


	//----- nvinfo : EIATTR_CBANK_PARAM_SIZE
	.align		4
.L_469:
        /*03cc*/ 	.byte	0x03, 0x19
        /*03ce*/ 	.short	0x0034


	//----- nvinfo : EIATTR_PARAM_CBANK
	.align		4
        /*03d0*/ 	.byte	0x04, 0x0a
        /*03d2*/ 	.short	(.L_471 - .L_470)
	.align		4
.L_470:
        /*03d4*/ 	.word	index@(.nv.constant0._ZN3cub18CUB_300001_SM_10006detail4scan16DeviceScanKernelINS2_10policy_hubIiiijN4cuda3std3__44plusIvEEE10Policy1000EN6thrust24THRUST_300001_SM_1000_NS10device_ptrIiEESF_NS0_13ScanTileStateIiLb1EEES9_NS1_10InputValueIiPiEEjiLb0EiEEvT0_T1_T2_iT3_T4_T5_)
        /*03d8*/ 	.short	0x0380
        /*03da*/ 	.short	0x0034


	//----- nvinfo : EIATTR_SW_WAR
	.align		4
.L_471:
        /*03dc*/ 	.byte	0x04, 0x36
        /*03de*/ 	.short	(.L_473 - .L_472)
.L_472:
        /*03e0*/ 	.word	0x00000008
.L_473:


//--------------------- .nv.info._ZN3cub18CUB_300001_SM_10006detail4scan20DeviceScanInitKernelINS0_13ScanTileStateIiLb1EEEEEvT_i --------------------------
	.section	.nv.info._ZN3cub18CUB_300001_SM_10006detail4scan20DeviceScanInitKernelINS0_13ScanTileStateIiLb1EEEEEvT_i,"",@"SHT_CUDA_INFO"
	.sectionflags	@""
	.align	4


	//----- nvinfo : EIATTR_CUDA_API_VERSION
	.align		4
        /*0000*/ 	.byte	0x04, 0x37
        /*0002*/ 	.short	(.L_475 - .L_474)
.L_474:
        /*0004*/ 	.word	0x00000082


	//----- nvinfo : EIATTR_KPARAM_INFO
	.align		4
.L_475:
        /*0008*/ 	.byte	0x04, 0x17
        /*000a*/ 	.short	(.L_477 - .L_476)
.L_476:
        /*000c*/ 	.word	0x00000000
        /*0010*/ 	.short	0x0001
        /*0012*/ 	.short	0x0008
        /*0014*/ 	.byte	0x00, 0xf0, 0x11, 0x00


	//----- nvinfo : EIATTR_KPARAM_INFO
	.align		4
.L_477:
        /*0018*/ 	.byte	0x04, 0x17
        /*001a*/ 	.short	(.L_479 - .L_478)
.L_478:
        /*001c*/ 	.word	0x00000000
        /*0020*/ 	.short	0x0000
        /*0022*/ 	.short	0x0000
        /*0024*/ 	.byte	0x00, 0xf0, 0x21, 0x00


	//----- nvinfo : EIATTR_SPARSE_MMA_MASK
	.align		4
.L_479:
        /*0028*/ 	.byte	0x03, 0x50
        /*002a*/ 	.short	0x0000


	//----- nvinfo : EIATTR_MAXREG_COUNT
	.align		4
        /*002c*/ 	.byte	0x03, 0x1b
        /*002e*/ 	.short	0x00ff


	//----- nvinfo : EIATTR_MERCURY_ISA_VERSION
	.align		4
        /*0030*/ 	.byte	0x03, 0x5f
        /*0032*/ 	.short	0x0101


	//----- nvinfo : EIATTR_VRC_CTA_INIT_COUNT
	.align		4
        /*0034*/ 	.byte	0x02, 0x4a
	.zero		1
	.zero		1


	//----- nvinfo : EIATTR_EXIT_INSTR_OFFSETS
	.align		4
        /*0038*/ 	.byte	0x04, 0x1c
        /*003a*/ 	.short	(.L_481 - .L_480)


	//   ....[0]....
.L_480:
        /*003c*/ 	.word	0x000000f0


	//   ....[1]....
        /*0040*/ 	.word	0x00000130


	//----- nvinfo : EIATTR_CBANK_PARAM_SIZE
	.align		4
.L_481:
        /*0044*/ 	.byte	0x03, 0x19
        /*0046*/ 	.short	0x000c


	//----- nvinfo : EIATTR_PARAM_CBANK
	.align		4
        /*0048*/ 	.byte	0x04, 0x0a
        /*004a*/ 	.short	(.L_483 - .L_482)
	.align		4
.L_482:
        /*004c*/ 	.word	index@(.nv.constant0._ZN3cub18CUB_300001_SM_10006detail4scan20DeviceScanInitKernelINS0_13ScanTileStateIiLb1EEEEEvT_i)
        /*0050*/ 	.short	0x0380
        /*0052*/ 	.short	0x000c


	//----- nvinfo : EIATTR_SW_WAR
	.align		4
.L_483:
        /*0054*/ 	.byte	0x04, 0x36
        /*0056*/ 	.short	(.L_485 - .L_484)
.L_484:
        /*0058*/ 	.word	0x00000008
.L_485:


//--------------------- .nv.info._ZN3cub18CUB_300001_SM_10006detail11EmptyKernelIvEEvv --------------------------
	.section	.nv.info._ZN3cub18CUB_300001_SM_10006detail11EmptyKernelIvEEvv,"",@"SHT_CUDA_INFO"
	.sectionflags	@""
	.align	4


	//----- nvinfo : EIATTR_CUDA_API_VERSION
	.align		4
        /*0000*/ 	.byte	0x04, 0x37
        /*0002*/ 	.short	(.L_487 - .L_486)
.L_486:
        /*0004*/ 	.word	0x00000082


	//----- nvinfo : EIATTR_SPARSE_MMA_MASK
	.align		4
.L_487:
        /*0008*/ 	.byte	0x03, 0x50
        /*000a*/ 	.short	0x0000


	//----- nvinfo : EIATTR_MAXREG_COUNT
	.align		4
        /*000c*/ 	.byte	0x03, 0x1b
        /*000e*/ 	.short	0x00ff


	//----- nvinfo : EIATTR_MERCURY_ISA_VERSION
	.align		4
        /*0010*/ 	.byte	0x03, 0x5f
        /*0012*/ 	.short	0x0101


	//----- nvinfo : EIATTR_VRC_CTA_INIT_COUNT
	.align		4
        /*0014*/ 	.byte	0x02, 0x4a
	.zero		1
	.zero		1


	//----- nvinfo : EIATTR_EXIT_INSTR_OFFSETS
	.align		4
        /*0018*/ 	.byte	0x04, 0x1c
        /*001a*/ 	.short	(.L_489 - .L_488)


	//   ....[0]....
.L_488:
        /*001c*/ 	.word	0x00000010


	//----- nvinfo : EIATTR_SW_WAR
	.align		4
.L_489:
        /*0020*/ 	.byte	0x04, 0x36
        /*0022*/ 	.short	(.L_491 - .L_490)
.L_490:
        /*0024*/ 	.word	0x00000008
.L_491:


//--------------------- .nv.info.force_pass_with_stability_kernel --------------------------
	.section	.nv.info.force_pass_with_stability_kernel,"",@"SHT_CUDA_INFO"
	.sectionflags	@""
	.align	4


	//----- nvinfo : EIATTR_CUDA_API_VERSION
	.align		4
        /*0000*/ 	.byte	0x04, 0x37
        /*0002*/ 	.short	(.L_493 - .L_492)
.L_492:
        /*0004*/ 	.word	0x00000082


	//----- nvinfo : EIATTR_KPARAM_INFO
	.align		4
.L_493:
        /*0008*/ 	.byte	0x04, 0x17
        /*000a*/ 	.short	(.L_495 - .L_494)
.L_494:
        /*000c*/ 	.word	0x00000000
        /*0010*/ 	.short	0x0015
        /*0012*/ 	.short	0x00b0
        /*0014*/ 	.byte	0x00, 0xf5, 0x21, 0x00


	//----- nvinfo : EIATTR_KPARAM_INFO
	.align		4
.L_495:
        /*0018*/ 	.byte	0x04, 0x17
        /*001a*/ 	.short	(.L_497 - .L_496)
.L_496:
        /*001c*/ 	.word	0x00000000
        /*0020*/ 	.short	0x0014
        /*0022*/ 	.short	0x00a8
        /*0024*/ 	.byte	0x00, 0xf0, 0x11, 0x00


	//----- nvinfo : EIATTR_KPARAM_INFO
	.align		4
.L_497:
        /*0028*/ 	.byte	0x04, 0x17
        /*002a*/ 	.short	(.L_499 - .L_498)
.L_498:
        /*002c*/ 	.word	0x00000000
        /*0030*/ 	.short	0x0013
        /*0032*/ 	.short	0x00a0
        /*0034*/ 	.byte	0x00, 0xf5, 0x21, 0x00


	//----- nvinfo : EIATTR_KPARAM_INFO
	.align		4
.L_499:
        /*0038*/ 	.byte	0x04, 0x17
        /*003a*/ 	.short	(.L_501 - .L_500)
.L_500:
        /*003c*/ 	.word	0x00000000
        /*0040*/ 	.short	0x0012
        /*0042*/ 	.short	0x0098
        /*0044*/ 	.byte	0x00, 0xf5, 0x21, 0x00


	//----- nvinfo : EIATTR_KPARAM_INFO
	.align		4
.L_501:
        /*0048*/ 	.byte	0x04, 0x17
        /*004a*/ 	.short	(.L_503 - .L_502)
.L_502:
        /*004c*/ 	.word	0x00000000
        /*0050*/ 	.short	0x0011
        /*0052*/ 	.short	0x0090
        /*0054*/ 	.byte	0x00, 0xf0, 0x11, 0x00


	//----- nvinfo : EIATTR_KPARAM_INFO
	.align		4
.L_503:
        /*0058*/ 	.byte	0x04, 0x17
        /*005a*/ 	.short	(.L_505 - .L_504)
.L_504:
        /*005c*/ 	.word	0x00000000
        /*0060*/ 	.short	0x0010
        /*0062*/ 	.short	0x0088
        /*0064*/ 	.byte	0x00, 0xf5, 0x21, 0x00


	//----- nvinfo : EIATTR_KPARAM_INFO
	.align		4
.L_505:
        /*0068*/ 	.byte	0x04, 0x17
        /*006a*/ 	.short	(.L_507 - .L_506)
.L_506:
        /*006c*/ 	.word	0x00000000
        /*0070*/ 	.short	0x000f
        /*0072*/ 	.short	0x0080
        /*0074*/ 	.byte	0x00, 0xf5, 0x21, 0x00


	//----- nvinfo : EIATTR_KPARAM_INFO
	.align		4
.L_507:
        /*0078*/ 	.byte	0x04, 0x17
        /*007a*/ 	.short	(.L_509 - .L_508)
.L_508:
        /*007c*/ 	.word	0x00000000
        /*0080*/ 	.short	0x000e
        /*0082*/ 	.short	0x0078
        /*0084*/ 	.byte	0x00, 0xf5, 0x21, 0x00


	//----- nvinfo : EIATTR_KPARAM_INFO
	.align		4
.L_509:
        /*0088*/ 	.byte	0x04, 0x17
        /*008a*/ 	.short	(.L_511 - .L_510)
.L_510:
        /*008c*/ 	.word	0x00000000
        /*0090*/ 	.short	0x000d
        /*0092*/ 	.short	0x0068
        /*0094*/ 	.byte	0x00, 0xf0, 0x31, 0x00


	//----- nvinfo : EIATTR_KPARAM_INFO
	.align		4
.L_511:
        /*0098*/ 	.byte	0x04, 0x17
        /*009a*/ 	.short	(.L_513 - .L_512)
.L_512:
        /*009c*/ 	.word	0x00000000
        /*00a0*/ 	.short	0x000c
        /*00a2*/ 	.short	0x0060
        /*00a4*/ 	.byte	0x00, 0xf5, 0x21, 0x00


	//----- nvinfo : EIATTR_KPARAM_INFO
	.align		4
.L_513:
        /*00a8*/ 	.byte	0x04, 0x17
        /*00aa*/ 	.short	(.L_515 - .L_514)
.L_514:
        /*00ac*/ 	.word	0x00000000
        /*00b0*/ 	.short	0x000b
        /*00b2*/ 	.short	0x0058
        /*00b4*/ 	.byte	0x00, 0xf5, 0x21, 0x00


	//----- nvinfo : EIATTR_KPARAM_INFO
	.align		4
.L_515:
        /*00b8*/ 	.byte	0x04, 0x17
        /*00ba*/ 	.short	(.L_517 - .L_516)
.L_516:
        /*00bc*/ 	.word	0x00000000
        /*00c0*/ 	.short	0x000a
        /*00c2*/ 	.short	0x0050
        /*00c4*/ 	.byte	0x00, 0xf5, 0x21, 0x00


	//----- nvinfo : EIATTR_KPARAM_INFO
	.align		4
.L_517:
        /*00c8*/ 	.byte	0x04, 0x17
        /*00ca*/ 	.short	(.L_519 - .L_518)
.L_518:
        /*00cc*/ 	.word	0x00000000
        /*00d0*/ 	.short	0x0009
        /*00d2*/ 	.short	0x0048
        /*00d4*/ 	.byte	0x00, 0xf5, 0x21, 0x00


	//----- nvinfo : EIATTR_KPARAM_INFO
	.align		4
.L_519:
        /*00d8*/ 	.byte	0x04, 0x17
        /*00da*/ 	.short	(.L_521 - .L_520)
.L_520:
        /*00dc*/ 	.word	0x00000000
        /*00e0*/ 	.short	0x0008
        /*00e2*/ 	.short	0x0040
        /*00e4*/ 	.byte	0x00, 0xf5, 0x21, 0x00


	//----- nvinfo : EIATTR_KPARAM_INFO
	.align		4
.L_521:
        /*00e8*/ 	.byte	0x04, 0x17
        /*00ea*/ 	.short	(.L_523 - .L_522)
.L_522:
        /*00ec*/ 	.word	0x00000000
        /*00f0*/ 	.short	0x0007
        /*00f2*/ 	.short	0x0038
        /*00f4*/ 	.byte	0x00, 0xf5, 0x21, 0x00


	//----- nvinfo : EIATTR_KPARAM_INFO
	.align		4
.L_523:
        /*00f8*/ 	.byte	0x04, 0x17
        /*00fa*/ 	.short	(.L_525 - .L_524)
.L_524:
        /*00fc*/ 	.word	0x00000000
        /*0100*/ 	.short	0x0006
        /*0102*/ 	.short	0x0030
        /*0104*/ 	.byte	0x00, 0xf5, 0x21, 0x00


	//----- nvinfo : EIATTR_KPARAM_INFO
	.align		4
.L_525:
        /*0108*/ 	.byte	0x04, 0x17
        /*010a*/ 	.short	(.L_527 - .L_526)
.L_526:
        /*010c*/ 	.word	0x00000000
        /*0110*/ 	.short	0x0005
        /*0112*/ 	.short	0x0028
        /*0114*/ 	.byte	0x00, 0xf5, 0x21, 0x00


	//----- nvinfo : EIATTR_KPARAM_INFO
	.align		4
.L_527:
        /*0118*/ 	.byte	0x04, 0x17
        /*011a*/ 	.short	(.L_529 - .L_528)
.L_528:
        /*011c*/ 	.word	0x00000000
        /*0120*/ 	.short	0x0004
        /*0122*/ 	.short	0x0020
        /*0124*/ 	.byte	0x00, 0xf5, 0x21, 0x00


	//----- nvinfo : EIATTR_KPARAM_INFO
	.align		4
.L_529:
        /*0128*/ 	.byte	0x04, 0x17
        /*012a*/ 	.short	(.L_531 - .L_530)
.L_530:
        /*012c*/ 	.word	0x00000000
        /*0130*/ 	.short	0x0003
        /*0132*/ 	.short	0x0018
        /*0134*/ 	.byte	0x00, 0xf5, 0x21, 0x00


	//----- nvinfo : EIATTR_KPARAM_INFO
	.align		4
.L_531:
        /*0138*/ 	.byte	0x04, 0x17
        /*013a*/ 	.short	(.L_533 - .L_532)
.L_532:
        /*013c*/ 	.word	0x00000000
        /*0140*/ 	.short	0x0002
        /*0142*/ 	.short	0x0010
        /*0144*/ 	.byte	0x00, 0xf5, 0x21, 0x00


	//----- nvinfo : EIATTR_KPARAM_INFO
	.align		4
.L_533:
        /*0148*/ 	.byte	0x04, 0x17
        /*014a*/ 	.short	(.L_535 - .L_534)
.L_534:
        /*014c*/ 	.word	0x00000000
        /*0150*/ 	.short	0x0001
        /*0152*/ 	.short	0x0008
        /*0154*/ 	.byte	0x00, 0xf5, 0x21, 0x00


	//----- nvinfo : EIATTR_KPARAM_INFO
	.align		4
.L_535:
        /*0158*/ 	.byte	0x04, 0x17
        /*015a*/ 	.short	(.L_537 - .L_536)
.L_536:
        /*015c*/ 	.word	0x00000000
        /*0160*/ 	.short	0x0000
        /*0162*/ 	.short	0x0000
        /*0164*/ 	.byte	0x00, 0xf5, 0x21, 0x00


	//----- nvinfo : EIATTR_SPARSE_MMA_MASK
	.align		4
.L_537:
        /*0168*/ 	.byte	0x03, 0x50
        /*016a*/ 	.short	0x0000


	//----- nvinfo : EIATTR_MAXREG_COUNT
	.align		4
        /*016c*/ 	.byte	0x03, 0x1b
        /*016e*/ 	.short	0x00ff


	//----- nvinfo : EIATTR_MERCURY_ISA_VERSION
	.align		4
        /*0170*/ 	.byte	0x03, 0x5f
        /*0172*/ 	.short	0x0101


	//----- nvinfo : EIATTR_VRC_CTA_INIT_COUNT
	.align		4
        /*0174*/ 	.byte	0x02, 0x4a
	.zero		1
	.zero		1


	//----- nvinfo : EIATTR_EXIT_INSTR_OFFSETS
	.align		4
        /*0178*/ 	.byte	0x04, 0x1c
        /*017a*/ 	.short	(.L_539 - .L_538)


	//   ....[0]....
.L_538:
        /*017c*/ 	.word	0x00000070


	//   ....[1]....
        /*0180*/ 	.word	0x00000160


	//   ....[2]....
        /*0184*/ 	.word	0x00000300


	//   ....[3]....
        /*0188*/ 	.word	0x00006490


	//----- nvinfo : EIATTR_CRS_STACK_SIZE
	.align		4
.L_539:
        /*018c*/ 	.byte	0x04, 0x1e
        /*018e*/ 	.short	(.L_541 - .L_540)
.L_540:
        /*0190*/ 	.word	0x00000000


	//----- nvinfo : EIATTR_CBANK_PARAM_SIZE
	.align		4
.L_541:
        /*0194*/ 	.byte	0x03, 0x19
        /*0196*/ 	.short	0x00b8


	//----- nvinfo : EIATTR_PARAM_CBANK
	.align		4
        /*0198*/ 	.byte	0x04, 0x0a
        /*019a*/ 	.short	(.L_543 - .L_542)
	.align		4
.L_542:
        /*019c*/ 	.word	index@(.nv.constant0.force_pass_with_stability_kernel)
        /*01a0*/ 	.short	0x0380
        /*01a2*/ 	.short	0x00b8


	//----- nvinfo : EIATTR_SW_WAR
	.align		4
.L_543:
        /*01a4*/ 	.byte	0x04, 0x36
        /*01a6*/ 	.short	(.L_545 - .L_544)
.L_544:
        /*01a8*/ 	.word	0x00000008
.L_545:


//--------------------- .nv.info.check_system_stability_kernel --------------------------
	.section	.nv.info.check_system_stability_kernel,"",@"SHT_CUDA_INFO"
	.sectionflags	@""
	.align	4


	//----- nvinfo : EIATTR_CUDA_API_VERSION
	.align		4
        /*0000*/ 	.byte	0x04, 0x37
        /*0002*/ 	.short	(.L_547 - .L_546)
.L_546:
        /*0004*/ 	.word	0x00000082


	//----- nvinfo : EIATTR_KPARAM_INFO
	.align		4
.L_547:
        /*0008*/ 	.byte	0x04, 0x17
        /*000a*/ 	.short	(.L_549 - .L_548)
.L_548:
        /*000c*/ 	.word	0x00000000
        /*0010*/ 	.short	0x0007
        /*0012*/ 	.short	0x002c
        /*0014*/ 	.byte	0x00, 0xf0, 0x11, 0x00


	//----- nvinfo : EIATTR_KPARAM_INFO
	.align		4
.L_549:
        /*0018*/ 	.byte	0x04, 0x17
        /*001a*/ 	.short	(.L_551 - .L_550)
.L_550:
        /*001c*/ 	.word	0x00000000
        /*0020*/ 	.short	0x0006
        /*0022*/ 	.short	0x0028
        /*0024*/ 	.byte	0x00, 0xf0, 0x11, 0x00


	//----- nvinfo : EIATTR_KPARAM_INFO
	.align		4
.L_551:
        /*0028*/ 	.byte	0x04, 0x17
        /*002a*/ 	.short	(.L_553 - .L_552)
.L_552:
        /*002c*/ 	.word	0x00000000
        /*0030*/ 	.short	0x0005
        /*0032*/ 	.short	0x0024
        /*0034*/ 	.byte	0x00, 0xf0, 0x11, 0x00


	//----- nvinfo : EIATTR_KPARAM_INFO
	.align		4
.L_553:
        /*0038*/ 	.byte	0x04, 0x17
        /*003a*/ 	.short	(.L_555 - .L_554)
.L_554:
        /*003c*/ 	.word	0x00000000
        /*0040*/ 	.short	0x0004
        /*0042*/ 	.short	0x0020
        /*0044*/ 	.byte	0x00, 0xf0, 0x11, 0x00


	//----- nvinfo : EIATTR_KPARAM_INFO
	.align		4
.L_555:
        /*0048*/ 	.byte	0x04, 0x17
        /*004a*/ 	.short	(.L_557 - .L_556)
.L_556:
        /*004c*/ 	.word	0x00000000
        /*0050*/ 	.short	0x0003
        /*0052*/ 	.short	0x0018
        /*0054*/ 	.byte	0x00, 0xf5, 0x21, 0x00


	//----- nvinfo : EIATTR_KPARAM_INFO
	.align		4
.L_557:
        /*0058*/ 	.byte	0x04, 0x17
        /*005a*/ 	.short	(.L_559 - .L_558)
.L_558:
        /*005c*/ 	.word	0x00000000
        /*0060*/ 	.short	0x0002
        /*0062*/ 	.short	0x0010
        /*0064*/ 	.byte	0x00, 0xf5, 0x21, 0x00


	//----- nvinfo : EIATTR_KPARAM_INFO
	.align		4
.L_559:
        /*0068*/ 	.byte	0x04, 0x17
        /*006a*/ 	.short	(.L_561 - .L_560)
.L_560:
        /*006c*/ 	.word	0x00000000
        /*0070*/ 	.short	0x0001
        /*0072*/ 	.short	0x0008
        /*0074*/ 	.byte	0x00, 0xf5, 0x21, 0x00


	//----- nvinfo : EIATTR_KPARAM_INFO
	.align		4
.L_561:
        /*0078*/ 	.byte	0x04, 0x17
        /*007a*/ 	.short	(.L_563 - .L_562)
.L_562:
        /*007c*/ 	.word	0x00000000
        /*0080*/ 	.short	0x0000
        /*0082*/ 	.short	0x0000
        /*0084*/ 	.byte	0x00, 0xf5, 0x21, 0x00


	//----- nvinfo : EIATTR_SPARSE_MMA_MASK
	.align		4
.L_563:
        /*0088*/ 	.byte	0x03, 0x50
        /*008a*/ 	.short	0x0000


	//----- nvinfo : EIATTR_MAXREG_COUNT
	.align		4
        /*008c*/ 	.byte	0x03, 0x1b
        /*008e*/ 	.short	0x00ff


	//----- nvinfo : EIATTR_NUM_BARRIERS
	.align		4
        /*0090*/ 	.byte	0x02, 0x4c
        /*0092*/ 	.byte	0x01
	.zero		1


	//----- nvinfo : EIATTR_EXTERNS
	.align		4
        /*0094*/ 	.byte	0x04, 0x0f
        /*0096*/ 	.short	(.L_565 - .L_564)


	//   ....[0]....
	.align		4
.L_564:
        /*0098*/ 	.word	index@(vprintf)


	//----- nvinfo : EIATTR_MERCURY_ISA_VERSION
	.align		4
.L_565:
        /*009c*/ 	.byte	0x03, 0x5f
        /*009e*/ 	.short	0x0101


	//----- nvinfo : EIATTR_VRC_CTA_INIT_COUNT
	.align		4
        /*00a0*/ 	.byte	0x02, 0x4a
	.zero		1
	.zero		1


	//----- nvinfo : EIATTR_SYSCALL_OFFSETS
	.align		4
        /*00a4*/ 	.byte	0x04, 0x46
        /*00a6*/ 	.short	(.L_567 - .L_566)


	//   ....[0]....
.L_566:
        /*00a8*/ 	.word	0x000005f0


	//----- nvinfo : EIATTR_EXIT_INSTR_OFFSETS
	.align		4
.L_567:
        /*00ac*/ 	.byte	0x04, 0x1c
        /*00ae*/ 	.short	(.L_569 - .L_568)


	//   ....[0]....
.L_568:
        /*00b0*/ 	.word	0x000002e0


	//   ....[1]....
        /*00b4*/ 	.word	0x00000550


	//   ....[2]....
        /*00b8*/ 	.word	0x00000600


	//----- nvinfo : EIATTR_CRS_STACK_SIZE
	.align		4
.L_569:
        /*00bc*/ 	.byte	0x04, 0x1e
        /*00be*/ 	.short	(.L_571 - .L_570)
.L_570:
        /*00c0*/ 	.word	0x00000000


	//----- nvinfo : EIATTR_CBANK_PARAM_SIZE
	.align		4
.L_571:
        /*00c4*/ 	.byte	0x03, 0x19
        /*00c6*/ 	.short	0x0030


	//----- nvinfo : EIATTR_PARAM_CBANK
	.align		4
        /*00c8*/ 	.byte	0x04, 0x0a
        /*00ca*/ 	.short	(.L_573 - .L_572)
	.align		4
.L_572:
        /*00cc*/ 	.word	index@(.nv.constant0.check_system_stability_kernel)
        /*00d0*/ 	.short	0x0380
        /*00d2*/ 	.short	0x0030


	//----- nvinfo : EIATTR_SW_WAR
	.align		4
.L_573:
        /*00d4*/ 	.byte	0x04, 0x36
        /*00d6*/ 	.short	(.L_575 - .L_574)
.L_574:
        /*00d8*/ 	.word	0x00000008
.L_575:


//--------------------- .nv.info.calculate_kinetic_energy_kernel --------------------------
	.section	.nv.info.calculate_kinetic_energy_kernel,"",@"SHT_CUDA_INFO"
	.sectionflags	@""
	.align	4


	//----- nvinfo : EIATTR_CUDA_API_VERSION
	.align		4
        /*0000*/ 	.byte	0x04, 0x37
        /*0002*/ 	.short	(.L_577 - .L_576)
.L_576:
        /*0004*/ 	.word	0x00000082


	//----- nvinfo : EIATTR_KPARAM_INFO
	.align		4
.L_577:
        /*0008*/ 	.byte	0x04, 0x17
        /*000a*/ 	.short	(.L_579 - .L_578)
.L_578:
        /*000c*/ 	.word	0x00000000
        /*0010*/ 	.short	0x0007
        /*0012*/ 	.short	0x0034
        /*0014*/ 	.byte	0x00, 0xf0, 0x11, 0x00


	//----- nvinfo : EIATTR_KPARAM_INFO
	.align		4
.L_579:
        /*0018*/ 	.byte	0x04, 0x17
        /*001a*/ 	.short	(.L_581 - .L_580)
.L_580:
        /*001c*/ 	.word	0x00000000
        /*0020*/ 	.short	0x0006
        /*0022*/ 	.short	0x0030
        /*0024*/ 	.byte	0x00, 0xf0, 0x11, 0x00


	//----- nvinfo : EIATTR_KPARAM_INFO
	.align		4
.L_581:
        /*0028*/ 	.byte	0x04, 0x17
        /*002a*/ 	.short	(.L_583 - .L_582)
.L_582:
        /*002c*/ 	.word	0x00000000
        /*0030*/ 	.short	0x0005
        /*0032*/ 	.short	0x0028
        /*0034*/ 	.byte	0x00, 0xf5, 0x21, 0x00


	//----- nvinfo : EIATTR_KPARAM_INFO
	.align		4
.L_583:
        /*0038*/ 	.byte	0x04, 0x17
        /*003a*/ 	.short	(.L_585 - .L_584)
.L_584:
        /*003c*/ 	.word	0x00000000
        /*0040*/ 	.short	0x0004
        /*0042*/ 	.short	0x0020
        /*0044*/ 	.byte	0x00, 0xf5, 0x21, 0x00


	//----- nvinfo : EIATTR_KPARAM_INFO
	.align		4
.L_585:
        /*0048*/ 	.byte	0x04, 0x17
        /*004a*/ 	.short	(.L_587 - .L_586)
.L_586:
        /*004c*/ 	.word	0x00000000
        /*0050*/ 	.short	0x0003
        /*0052*/ 	.short	0x0018
        /*0054*/ 	.byte	0x00, 0xf5, 0x21, 0x00


	//----- nvinfo : EIATTR_KPARAM_INFO
	.align		4
.L_587:
        /*0058*/ 	.byte	0x04, 0x17
        /*005a*/ 	.short	(.L_589 - .L_588)
.L_588:
        /*005c*/ 	.word	0x00000000
        /*0060*/ 	.short	0x0002
        /*0062*/ 	.short	0x0010
        /*0064*/ 	.byte	0x00, 0xf5, 0x21, 0x00


	//----- nvinfo : EIATTR_KPARAM_INFO
	.align		4
.L_589:
        /*0068*/ 	.byte	0x04, 0x17
        /*006a*/ 	.short	(.L_591 - .L_590)
.L_590:
        /*006c*/ 	.word	0x00000000
        /*0070*/ 	.short	0x0001
        /*0072*/ 	.short	0x0008
        /*0074*/ 	.byte	0x00, 0xf5, 0x21, 0x00


	//----- nvinfo : EIATTR_KPARAM_INFO
	.align		4
.L_591:
        /*0078*/ 	.byte	0x04, 0x17
        /*007a*/ 	.short	(.L_593 - .L_592)
.L_592:
        /*007c*/ 	.word	0x00000000
        /*0080*/ 	.short	0x0000
        /*0082*/ 	.short	0x0000
        /*0084*/ 	.byte	0x00, 0xf5, 0x21, 0x00


	//----- nvinfo : EIATTR_SPARSE_MMA_MASK
	.align		4
.L_593:
        /*0088*/ 	.byte	0x03, 0x50
        /*008a*/ 	.short	0x0000


	//----- nvinfo : EIATTR_MAXREG_COUNT
	.align		4
        /*008c*/ 	.byte	0x03, 0x1b
        /*008e*/ 	.short	0x00ff


	//----- nvinfo : EIATTR_NUM_BARRIERS
	.align		4
        /*0090*/ 	.byte	0x02, 0x4c
        /*0092*/ 	.byte	0x01
	.zero		1


	//----- nvinfo : EIATTR_MERCURY_ISA_VERSION
	.align		4
        /*0094*/ 	.byte	0x03, 0x5f
        /*0096*/ 	.short	0x0101


	//----- nvinfo : EIATTR_VRC_CTA_INIT_COUNT
	.align		4
        /*0098*/ 	.byte	0x02, 0x4a
	.zero		1
	.zero		1


	//----- nvinfo : EIATTR_EXIT_INSTR_OFFSETS
	.align		4
        /*009c*/ 	.byte	0x04, 0x1c
        /*009e*/ 	.short	(.L_595 - .L_594)


	//   ....[0]....
.L_594:
        /*00a0*/ 	.word	0x00000490


	//   ....[1]....
        /*00a4*/ 	.word	0x00000540


	//----- nvinfo : EIATTR_CRS_STACK_SIZE
	.align		4
.L_595:
        /*00a8*/ 	.byte	0x04, 0x1e
        /*00aa*/ 	.short	(.L_597 - .L_596)
.L_596:
        /*00ac*/ 	.word	0x00000000


	//----- nvinfo : EIATTR_CBANK_PARAM_SIZE
	.align		4
.L_597:
        /*00b0*/ 	.byte	0x03, 0x19
        /*00b2*/ 	.short	0x0038


	//----- nvinfo : EIATTR_PARAM_CBANK
	.align		4
        /*00b4*/ 	.byte	0x04, 0x0a
        /*00b6*/ 	.short	(.L_599 - .L_598)
	.align		4
.L_598:
        /*00b8*/ 	.word	index@(.nv.constant0.calculate_kinetic_energy_kernel)
        /*00bc*/ 	.short	0x0380
        /*00be*/ 	.short	0x0038


	//----- nvinfo : EIATTR_SW_WAR
	.align		4
.L_599:
        /*00c0*/ 	.byte	0x04, 0x36
        /*00c2*/ 	.short	(.L_601 - .L_600)
.L_600:
        /*00c4*/ 	.word	0x00000008
.L_601:


//--------------------- .nv.info.blend_semantic_physics_forces --------------------------
	.section	.nv.info.blend_semantic_physics_forces,"",@"SHT_CUDA_INFO"
	.sectionflags	@""
	.align	4


	//----- nvinfo : EIATTR_CUDA_API_VERSION
	.align		4
        /*0000*/ 	.byte	0x04, 0x37
        /*0002*/ 	.short	(.L_603 - .L_602)
.L_602:
        /*0004*/ 	.word	0x00000082


	//----- nvinfo : EIATTR_KPARAM_INFO
	.align		4
.L_603:
        /*0008*/ 	.byte	0x04, 0x17
        /*000a*/ 	.short	(.L_605 - .L_604)
.L_604:
        /*000c*/ 	.word	0x00000000
        /*0010*/ 	.short	0x0006
        /*0012*/ 	.short	0x002c
        /*0014*/ 	.byte	0x00, 0xf0, 0x11, 0x00


	//----- nvinfo : EIATTR_KPARAM_INFO
	.align		4
.L_605:
        /*0018*/ 	.byte	0x04, 0x17
        /*001a*/ 	.short	(.L_607 - .L_606)
.L_606:
        /*001c*/ 	.word	0x00000000
        /*0020*/ 	.short	0x0005
        /*0022*/ 	.short	0x0028
        /*0024*/ 	.byte	0x00, 0xf0, 0x11, 0x00


	//----- nvinfo : EIATTR_KPARAM_INFO
	.align		4
.L_607:
        /*0028*/ 	.byte	0x04, 0x17
        /*002a*/ 	.short	(.L_609 - .L_608)
.L_608:
        /*002c*/ 	.word	0x00000000
        /*0030*/ 	.short	0x0004
        /*0032*/ 	.short	0x0020
        /*0034*/ 	.byte	0x00, 0xf5, 0x21, 0x00


	//----- nvinfo : EIATTR_KPARAM_INFO
	.align		4
.L_609:
        /*0038*/ 	.byte	0x04, 0x17
        /*003a*/ 	.short	(.L_611 - .L_610)
.L_610:
        /*003c*/ 	.word	0x00000000
        /*0040*/ 	.short	0x0003
        /*0042*/ 	.short	0x0018
        /*0044*/ 	.byte	0x00, 0xf5, 0x21, 0x00


	//----- nvinfo : EIATTR_KPARAM_INFO
	.align		4
.L_611:
        /*0048*/ 	.byte	0x04, 0x17
        /*004a*/ 	.short	(.L_613 - .L_612)
.L_612:
        /*004c*/ 	.word	0x00000000
        /*0050*/ 	.short	0x0002
        /*0052*/ 	.short	0x0010
        /*0054*/ 	.byte	0x00, 0xf5, 0x21, 0x00


	//----- nvinfo : EIATTR_KPARAM_INFO
	.align		4
.L_613:
        /*0058*/ 	.byte	0x04, 0x17
        /*005a*/ 	.short	(.L_615 - .L_614)
.L_614:
        /*005c*/ 	.word	0x00000000
        /*0060*/ 	.short	0x0001
        /*0062*/ 	.short	0x0008
        /*0064*/ 	.byte	0x00, 0xf5, 0x21, 0x00


	//----- nvinfo : EIATTR_KPARAM_INFO
	.align		4
.L_615:
        /*0068*/ 	.byte	0x04, 0x17
        /*006a*/ 	.short	(.L_617 - .L_616)
.L_616:
        /*006c*/ 	.word	0x00000000
        /*0070*/ 	.short	0x0000
        /*0072*/ 	.short	0x0000
        /*0074*/ 	.byte	0x00, 0xf5, 0x21, 0x00


	//----- nvinfo : EIATTR_SPARSE_MMA_MASK
	.align		4
.L_617:
        /*0078*/ 	.byte	0x03, 0x50
        /*007a*/ 	.short	0x0000


	//----- nvinfo : EIATTR_MAXREG_COUNT
	.align		4
        /*007c*/ 	.byte	0x03, 0x1b
        /*007e*/ 	.short	0x00ff


	//----- nvinfo : EIATTR_MERCURY_ISA_VERSION
	.align		4
        /*0080*/ 	.byte	0x03, 0x5f
        /*0082*/ 	.short	0x0101


	//----- nvinfo : EIATTR_VRC_CTA_INIT_COUNT
	.align		4
        /*0084*/ 	.byte	0x02, 0x4a
	.zero		1
	.zero		1


	//----- nvinfo : EIATTR_EXIT_INSTR_OFFSETS
	.align		4
        /*0088*/ 	.byte	0x04, 0x1c
        /*008a*/ 	.short	(.L_619 - .L_618)


	//   ....[0]....
.L_618:
        /*008c*/ 	.word	0x00000070


	//   ....[1]....
        /*0090*/ 	.word	0x00000700


	//----- nvinfo : EIATTR_CRS_STACK_SIZE
	.align		4
.L_619:
        /*0094*/ 	.byte	0x04, 0x1e
        /*0096*/ 	.short	(.L_621 - .L_620)
.L_620:
        /*0098*/ 	.word	0x00000000


	//----- nvinfo : EIATTR_CBANK_PARAM_SIZE
	.align		4
.L_621:
        /*009c*/ 	.byte	0x03, 0x19
        /*009e*/ 	.short	0x0030


	//----- nvinfo : EIATTR_PARAM_CBANK
	.align		4
        /*00a0*/ 	.byte	0x04, 0x0a
        /*00a2*/ 	.short	(.L_623 - .L_622)
	.align		4
.L_622:
        /*00a4*/ 	.word	index@(.nv.constant0.blend_semantic_physics_forces)
        /*00a8*/ 	.short	0x0380
        /*00aa*/ 	.short	0x0030


	//----- nvinfo : EIATTR_SW_WAR
	.align		4
.L_623:
        /*00ac*/ 	.byte	0x04, 0x36
        /*00ae*/ 	.short	(.L_625 - .L_624)
.L_624:
        /*00b0*/ 	.word	0x00000008
.L_625:


//--------------------- .nv.info.apply_semantic_forces --------------------------
	.section	.nv.info.apply_semantic_forces,"",@"SHT_CUDA_INFO"
	.sectionflags	@""
	.align	4


	//----- nvinfo : EIATTR_CUDA_API_VERSION
	.align		4
        /*0000*/ 	.byte	0x04, 0x37
        /*0002*/ 	.short	(.L_627 - .L_626)
.L_626:
        /*0004*/ 	.word	0x00000082


	//----- nvinfo : EIATTR_KPARAM_INFO
	.align		4
.L_627:
        /*0008*/ 	.byte	0x04, 0x17
        /*000a*/ 	.short	(.L_629 - .L_628)
.L_628:
        /*000c*/ 	.word	0x00000000
        /*0010*/ 	.short	0x0008
        /*0012*/ 	.short	0x003c
        /*0014*/ 	.byte	0x00, 0xf0, 0x11, 0x00


	//----- nvinfo : EIATTR_KPARAM_INFO
	.align		4
.L_629:
        /*0018*/ 	.byte	0x04, 0x17
        /*001a*/ 	.short	(.L_631 - .L_630)
.L_630:
        /*001c*/ 	.word	0x00000000
        /*0020*/ 	.short	0x0007
        /*0022*/ 	.short	0x0038
        /*0024*/ 	.byte	0x00, 0xf0, 0x11, 0x00


	//----- nvinfo : EIATTR_KPARAM_INFO
	.align		4
.L_631:
        /*0028*/ 	.byte	0x04, 0x17
        /*002a*/ 	.short	(.L_633 - .L_632)
.L_632:
        /*002c*/ 	.word	0x00000000
        /*0030*/ 	.short	0x0006
        /*0032*/ 	.short	0x0030
        /*0034*/ 	.byte	0x00, 0xf5, 0x21, 0x00


	//----- nvinfo : EIATTR_KPARAM_INFO
	.align		4
.L_633:
        /*0038*/ 	.byte	0x04, 0x17
        /*003a*/ 	.short	(.L_635 - .L_634)
.L_634:
        /*003c*/ 	.word	0x00000000
        /*0040*/ 	.short	0x0005
        /*0042*/ 	.short	0x0028
        /*0044*/ 	.byte	0x00, 0xf0, 0x11, 0x00


	//----- nvinfo : EIATTR_KPARAM_INFO
	.align		4
.L_635:
        /*0048*/ 	.byte	0x04, 0x17
        /*004a*/ 	.short	(.L_637 - .L_636)
.L_636:
        /*004c*/ 	.word	0x00000000
        /*0050*/ 	.short	0x0004
        /*0052*/ 	.short	0x0020
        /*0054*/ 	.byte	0x00, 0xf5, 0x21, 0x00


	//----- nvinfo : EIATTR_KPARAM_INFO
	.align		4
.L_637:
        /*0058*/ 	.byte	0x04, 0x17
        /*005a*/ 	.short	(.L_639 - .L_638)
.L_638:
        /*005c*/ 	.word	0x00000000
        /*0060*/ 	.short	0x0003
        /*0062*/ 	.short	0x0018
        /*0064*/ 	.byte	0x00, 0xf5, 0x21, 0x00


	//----- nvinfo : EIATTR_KPARAM_INFO
	.align		4
.L_639:
        /*0068*/ 	.byte	0x04, 0x17
        /*006a*/ 	.short	(.L_641 - .L_640)
.L_640:
        /*006c*/ 	.word	0x00000000
        /*0070*/ 	.short	0x0002
        /*0072*/ 	.short	0x0010
        /*0074*/ 	.byte	0x00, 0xf5, 0x21, 0x00


	//----- nvinfo : EIATTR_KPARAM_INFO
	.align		4
.L_641:
        /*0078*/ 	.byte	0x04, 0x17
        /*007a*/ 	.short	(.L_643 - .L_642)
.L_642:
        /*007c*/ 	.word	0x00000000
        /*0080*/ 	.short	0x0001
        /*0082*/ 	.short	0x0008
        /*0084*/ 	.byte	0x00, 0xf5, 0x21, 0x00


	//----- nvinfo : EIATTR_KPARAM_INFO
	.align		4
.L_643:
        /*0088*/ 	.byte	0x04, 0x17
        /*008a*/ 	.short	(.L_645 - .L_644)
.L_644:
        /*008c*/ 	.word	0x00000000
        /*0090*/ 	.short	0x0000
        /*0092*/ 	.short	0x0000
        /*0094*/ 	.byte	0x00, 0xf5, 0x21, 0x00


	//----- nvinfo : EIATTR_SPARSE_MMA_MASK
	.align		4
.L_645:
        /*0098*/ 	.byte	0x03, 0x50
        /*009a*/ 	.short	0x0000


	//----- nvinfo : EIATTR_MAXREG_COUNT
	.align		4
        /*009c*/ 	.byte	0x03, 0x1b
        /*009e*/ 	.short	0x00ff


	//----- nvinfo : EIATTR_MERCURY_ISA_VERSION
	.align		4
        /*00a0*/ 	.byte	0x03, 0x5f
        /*00a2*/ 	.short	0x0101


	//----- nvinfo : EIATTR_VRC_CTA_INIT_COUNT
	.align		4
        /*00a4*/ 	.byte	0x02, 0x4a
	.zero		1
	.zero		1


	//----- nvinfo : EIATTR_EXIT_INSTR_OFFSETS
	.align		4
        /*00a8*/ 	.byte	0x04, 0x1c
        /*00aa*/ 	.short	(.L_647 - .L_646)


	//   ....[0]....
.L_646:
        /*00ac*/ 	.word	0x00000070


	//   ....[1]....
        /*00b0*/ 	.word	0x00001770


	//----- nvinfo : EIATTR_CRS_STACK_SIZE
	.align		4
.L_647:
        /*00b4*/ 	.byte	0x04, 0x1e
        /*00b6*/ 	.short	(.L_649 - .L_648)
.L_648:
        /*00b8*/ 	.word	0x00000000


	//----- nvinfo : EIATTR_CBANK_PARAM_SIZE
	.align		4
.L_649:
        /*00bc*/ 	.byte	0x03, 0x19
        /*00be*/ 	.short	0x0040


	//----- nvinfo : EIATTR_PARAM_CBANK
	.align		4
        /*00c0*/ 	.byte	0x04, 0x0a
        /*00c2*/ 	.short	(.L_651 - .L_650)
	.align		4
.L_650:
        /*00c4*/ 	.word	index@(.nv.constant0.apply_semantic_forces)
        /*00c8*/ 	.short	0x0380
        /*00ca*/ 	.short	0x0040


	//----- nvinfo : EIATTR_SW_WAR
	.align		4
.L_651:
        /*00cc*/ 	.byte	0x04, 0x36
        /*00ce*/ 	.short	(.L_653 - .L_652)
.L_652:
        /*00d0*/ 	.word	0x00000008
.L_653:


//--------------------- .nv.info.relabel_communities_kernel --------------------------
	.section	.nv.info.relabel_communities_kernel,"",@"SHT_CUDA_INFO"
	.sectionflags	@""
	.align	4


	//----- nvinfo : EIATTR_CUDA_API_VERSION
	.align		4
        /*0000*/ 	.byte	0x04, 0x37
        /*0002*/ 	.short	(.L_655 - .L_654)
.L_654:
        /*0004*/ 	.word	0x00000082


	//----- nvinfo : EIATTR_KPARAM_INFO
	.align		4
.L_655:
        /*0008*/ 	.byte	0x04, 0x17
        /*000a*/ 	.short	(.L_657 - .L_656)
.L_656:
        /*000c*/ 	.word	0x00000000
        /*0010*/ 	.short	0x0002
        /*0012*/ 	.short	0x0010
        /*0014*/ 	.byte	0x00, 0xf0, 0x11, 0x00


	//----- nvinfo : EIATTR_KPARAM_INFO
	.align		4
.L_657:
        /*0018*/ 	.byte	0x04, 0x17
        /*001a*/ 	.short	(.L_659 - .L_658)
.L_658:
        /*001c*/ 	.word	0x00000000
        /*0020*/ 	.short	0x0001
        /*0022*/ 	.short	0x0008
        /*0024*/ 	.byte	0x00, 0xf5, 0x21, 0x00


	//----- nvinfo : EIATTR_KPARAM_INFO
	.align		4
.L_659:
        /*0028*/ 	.byte	0x04, 0x17
        /*002a*/ 	.short	(.L_661 - .L_660)
.L_660:
        /*002c*/ 	.word	0x00000000
        /*0030*/ 	.short	0x0000
        /*0032*/ 	.short	0x0000
        /*0034*/ 	.byte	0x00, 0xf5, 0x21, 0x00


	//----- nvinfo : EIATTR_SPARSE_MMA_MASK
	.align		4
.L_661:
        /*0038*/ 	.byte	0x03, 0x50
        /*003a*/ 	.short	0x0000


	//----- nvinfo : EIATTR_MAXREG_COUNT
	.align		4
        /*003c*/ 	.byte	0x03, 0x1b
        /*003e*/ 	.short	0x00ff


	//----- nvinfo : EIATTR_MERCURY_ISA_VERSION
	.align		4
        /*0040*/ 	.byte	0x03, 0x5f
        /*0042*/ 	.short	0x0101


	//----- nvinfo : EIATTR_VRC_CTA_INIT_COUNT
	.align		4
        /*0044*/ 	.byte	0x02, 0x4a
	.zero		1
	.zero		1


	//----- nvinfo : EIATTR_EXIT_INSTR_OFFSETS
	.align		4
        /*0048*/ 	.byte	0x04, 0x1c
        /*004a*/ 	.short	(.L_663 - .L_662)


	//   ....[0]....
.L_662:
        /*004c*/ 	.word	0x00000070


	//   ....[1]....
        /*0050*/ 	.word	0x000000d0


	//   ....[2]....
        /*0054*/ 	.word	0x00000120


	//----- nvinfo : EIATTR_CBANK_PARAM_SIZE
	.align		4
.L_663:
        /*0058*/ 	.byte	0x03, 0x19
        /*005a*/ 	.short	0x0014


	//----- nvinfo : EIATTR_PARAM_CBANK
	.align		4
        /*005c*/ 	.byte	0x04, 0x0a
        /*005e*/ 	.short	(.L_665 - .L_664)
	.align		4
.L_664:
        /*0060*/ 	.word	index@(.nv.constant0.relabel_communities_kernel)
        /*0064*/ 	.short	0x0380
        /*0066*/ 	.short	0x0014


	//----- nvinfo : EIATTR_SW_WAR
	.align		4
.L_665:
        /*0068*/ 	.byte	0x04, 0x36
        /*006a*/ 	.short	(.L_667 - .L_666)
.L_666:
        /*006c*/ 	.word	0x00000008
.L_667:


//--------------------- .nv.info.count_community_sizes_kernel --------------------------
	.section	.nv.info.count_community_sizes_kernel,"",@"SHT_CUDA_INFO"
	.sectionflags	@""
	.align	4


	//----- nvinfo : EIATTR_CUDA_API_VERSION
	.align		4
        /*0000*/ 	.byte	0x04, 0x37
        /*0002*/ 	.short	(.L_669 - .L_668)
.L_668:
        /*0004*/ 	.word	0x00000082


	//----- nvinfo : EIATTR_KPARAM_INFO
	.align		4
.L_669:
        /*0008*/ 	.byte	0x04, 0x17
        /*000a*/ 	.short	(.L_671 - .L_670)
.L_670:
        /*000c*/ 	.word	0x00000000
        /*0010*/ 	.short	0x0003
        /*0012*/ 	.short	0x0014
        /*0014*/ 	.byte	0x00, 0xf0, 0x11, 0x00


	//----- nvinfo : EIATTR_KPARAM_INFO
	.align		4
.L_671:
        /*0018*/ 	.byte	0x04, 0x17
        /*001a*/ 	.short	(.L_673 - .L_672)
.L_672:
        /*001c*/ 	.word	0x00000000
        /*0020*/ 	.short	0x0002
        /*0022*/ 	.short	0x0010
        /*0024*/ 	.byte	0x00, 0xf0, 0x11, 0x00


	//----- nvinfo : EIATTR_KPARAM_INFO
	.align		4
.L_673:
        /*0028*/ 	.byte	0x04, 0x17
        /*002a*/ 	.short	(.L_675 - .L_674)
.L_674:
        /*002c*/ 	.word	0x00000000
        /*0030*/ 	.short	0x0001
        /*0032*/ 	.short	0x0008
        /*0034*/ 	.byte	0x00, 0xf5, 0x21, 0x00


	//----- nvinfo : EIATTR_KPARAM_INFO
	.align		4
.L_675:
        /*0038*/ 	.byte	0x04, 0x17
        /*003a*/ 	.short	(.L_677 - .L_676)
.L_676:
        /*003c*/ 	.word	0x00000000
        /*0040*/ 	.short	0x0000
        /*0042*/ 	.short	0x0000
        /*0044*/ 	.byte	0x00, 0xf5, 0x21, 0x00


	//----- nvinfo : EIATTR_SPARSE_MMA_MASK
	.align		4
.L_677:
        /*0048*/ 	.byte	0x03, 0x50
        /*004a*/ 	.short	0x0000


	//----- nvinfo : EIATTR_MAXREG_COUNT
	.align		4
        /*004c*/ 	.byte	0x03, 0x1b
        /*004e*/ 	.short	0x00ff


	//----- nvinfo : EIATTR_MERCURY_ISA_VERSION
	.align		4
        /*0050*/ 	.byte	0x03, 0x5f
        /*0052*/ 	.short	0x0101


	//----- nvinfo : EIATTR_VRC_CTA_INIT_COUNT
	.align		4
        /*0054*/ 	.byte	0x02, 0x4a
	.zero		1
	.zero		1


	//----- nvinfo : EIATTR_EXIT_INSTR_OFFSETS
	.align		4
        /*0058*/ 	.byte	0x04, 0x1c
        /*005a*/ 	.short	(.L_679 - .L_678)


	//   ....[0]....
.L_678:
        /*005c*/ 	.word	0x00000070


	//   ....[1]....
        /*0060*/ 	.word	0x000000f0


	//   ....[2]....
        /*0064*/ 	.word	0x00000140


	//----- nvinfo : EIATTR_CBANK_PARAM_SIZE
	.align		4
.L_679:
        /*0068*/ 	.byte	0x03, 0x19
        /*006a*/ 	.short	0x0018


	//----- nvinfo : EIATTR_PARAM_CBANK
	.align		4
        /*006c*/ 	.byte	0x04, 0x0a
        /*006e*/ 	.short	(.L_681 - .L_680)
	.align		4
.L_680:
        /*0070*/ 	.word	index@(.nv.constant0.count_community_sizes_kernel)
        /*0074*/ 	.short	0x0380
        /*0076*/ 	.short	0x0018


	//----- nvinfo : EIATTR_SW_WAR
	.align		4
.L_681:
        /*0078*/ 	.byte	0x04, 0x36
        /*007a*/ 	.short	(.L_683 - .L_682)
.L_682:
        /*007c*/ 	.word	0x00000008
.L_683:


//--------------------- .nv.info.compute_node_degrees_kernel --------------------------
	.section	.nv.info.compute_node_degrees_kernel,"",@"SHT_CUDA_INFO"
	.sectionflags	@""
	.align	4


	//----- nvinfo : EIATTR_CUDA_API_VERSION
	.align		4
        /*0000*/ 	.byte	0x04, 0x37
        /*0002*/ 	.short	(.L_685 - .L_684)
.L_684:
        /*0004*/ 	.word	0x00000082


	//----- nvinfo : EIATTR_KPARAM_INFO
	.align		4
.L_685:
        /*0008*/ 	.byte	0x04, 0x17
        /*000a*/ 	.short	(.L_687 - .L_686)
.L_686:
        /*000c*/ 	.word	0x00000000
        /*0010*/ 	.short	0x0003
        /*0012*/ 	.short	0x0018
        /*0014*/ 	.byte	0x00, 0xf0, 0x11, 0x00


	//----- nvinfo : EIATTR_KPARAM_INFO
	.align		4
.L_687:
        /*0018*/ 	.byte	0x04, 0x17
        /*001a*/ 	.short	(.L_689 - .L_688)
.L_688:
        /*001c*/ 	.word	0x00000000
        /*0020*/ 	.short	0x0002
        /*0022*/ 	.short	0x0010
        /*0024*/ 	.byte	0x00, 0xf5, 0x21, 0x00


	//----- nvinfo : EIATTR_KPARAM_INFO
	.align		4
.L_689:
        /*0028*/ 	.byte	0x04, 0x17
        /*002a*/ 	.short	(.L_691 - .L_690)
.L_690:
        /*002c*/ 	.word	0x00000000
        /*0030*/ 	.short	0x0001
        /*0032*/ 	.short	0x0008
        /*0034*/ 	.byte	0x00, 0xf5, 0x21, 0x00


	//----- nvinfo : EIATTR_KPARAM_INFO
	.align		4
.L_691:
        /*0038*/ 	.byte	0x04, 0x17
        /*003a*/ 	.short	(.L_693 - .L_692)
.L_692:
        /*003c*/ 	.word	0x00000000
        /*0040*/ 	.short	0x0000
        /*0042*/ 	.short	0x0000
        /*0044*/ 	.byte	0x00, 0xf5, 0x21, 0x00


	//----- nvinfo : EIATTR_SPARSE_MMA_MASK
	.align		4
.L_693:
        /*0048*/ 	.byte	0x03, 0x50
        /*004a*/ 	.short	0x0000


	//----- nvinfo : EIATTR_MAXREG_COUNT
	.align		4
        /*004c*/ 	.byte	0x03, 0x1b
        /*004e*/ 	.short	0x00ff


	//----- nvinfo : EIATTR_MERCURY_ISA_VERSION
	.align		4
        /*0050*/ 	.byte	0x03, 0x5f
        /*0052*/ 	.short	0x0101


	//----- nvinfo : EIATTR_VRC_CTA_INIT_COUNT
	.align		4
        /*0054*/ 	.byte	0x02, 0x4a
	.zero		1
	.zero		1


	//----- nvinfo : EIATTR_EXIT_INSTR_OFFSETS
	.align		4
        /*0058*/ 	.byte	0x04, 0x1c
        /*005a*/ 	.short	(.L_695 - .L_694)


	//   ....[0]....
.L_694:
        /*005c*/ 	.word	0x00000070


	//   ....[1]....
        /*0060*/ 	.word	0x000007f0


	//----- nvinfo : EIATTR_CRS_STACK_SIZE
	.align		4
.L_695:
        /*0064*/ 	.byte	0x04, 0x1e
        /*0066*/ 	.short	(.L_697 - .L_696)
.L_696:
        /*0068*/ 	.word	0x00000000


	//----- nvinfo : EIATTR_CBANK_PARAM_SIZE
	.align		4
.L_697:
        /*006c*/ 	.byte	0x03, 0x19
        /*006e*/ 	.short	0x001c


	//----- nvinfo : EIATTR_PARAM_CBANK
	.align		4
        /*0070*/ 	.byte	0x04, 0x0a
        /*0072*/ 	.short	(.L_699 - .L_698)
	.align		4
.L_698:
        /*0074*/ 	.word	index@(.nv.constant0.compute_node_degrees_kernel)
        /*0078*/ 	.short	0x0380
        /*007a*/ 	.short	0x001c


	//----- nvinfo : EIATTR_SW_WAR
	.align		4
.L_699:
        /*007c*/ 	.byte	0x04, 0x36
        /*007e*/ 	.short	(.L_701 - .L_700)
.L_700:
        /*0080*/ 	.word	0x00000008
.L_701:


//--------------------- .nv.info.init_random_states_kernel --------------------------
	.section	.nv.info.init_random_states_kernel,"",@"SHT_CUDA_INFO"
	.sectionflags	@""
	.align	4


	//----- nvinfo : EIATTR_CUDA_API_VERSION
	.align		4
        /*0000*/ 	.byte	0x04, 0x37
        /*0002*/ 	.short	(.L_703 - .L_702)
.L_702:
        /*0004*/ 	.word	0x00000082


	//----- nvinfo : EIATTR_KPARAM_INFO
	.align		4
.L_703:
        /*0008*/ 	.byte	0x04, 0x17
        /*000a*/ 	.short	(.L_705 - .L_704)
.L_704:
        /*000c*/ 	.word	0x00000000
        /*0010*/ 	.short	0x0002
        /*0012*/ 	.short	0x000c
        /*0014*/ 	.byte	0x00, 0xf0, 0x11, 0x00


	//----- nvinfo : EIATTR_KPARAM_INFO
	.align		4
.L_705:
        /*0018*/ 	.byte	0x04, 0x17
        /*001a*/ 	.short	(.L_707 - .L_706)
.L_706:
        /*001c*/ 	.word	0x00000000
        /*0020*/ 	.short	0x0001
        /*0022*/ 	.short	0x0008
        /*0024*/ 	.byte	0x00, 0xf0, 0x11, 0x00


	//----- nvinfo : EIATTR_KPARAM_INFO
	.align		4
.L_707:
        /*0028*/ 	.byte	0x04, 0x17
        /*002a*/ 	.short	(.L_709 - .L_708)
.L_708:
        /*002c*/ 	.word	0x00000000
        /*0030*/ 	.short	0x0000
        /*0032*/ 	.short	0x0000
        /*0034*/ 	.byte	0x00, 0xf5, 0x21, 0x00


	//----- nvinfo : EIATTR_SPARSE_MMA_MASK
	.align		4
.L_709:
        /*0038*/ 	.byte	0x03, 0x50
        /*003a*/ 	.short	0x0000


	//----- nvinfo : EIATTR_MAXREG_COUNT
	.align		4
        /*003c*/ 	.byte	0x03, 0x1b
        /*003e*/ 	.short	0x00ff


	//----- nvinfo : EIATTR_MERCURY_ISA_VERSION
	.align		4
        /*0040*/ 	.byte	0x03, 0x5f
        /*0042*/ 	.short	0x0101


	//----- nvinfo : EIATTR_VRC_CTA_INIT_COUNT
	.align		4
        /*0044*/ 	.byte	0x02, 0x4a
	.zero		1
	.zero		1


	//----- nvinfo : EIATTR_EXIT_INSTR_OFFSETS
	.align		4
        /*0048*/ 	.byte	0x04, 0x1c
        /*004a*/ 	.short	(.L_711 - .L_710)


	//   ....[0]....
.L_710:
        /*004c*/ 	.word	0x00000070


	//   ....[1]....
        /*0050*/ 	.word	0x00000ef0


	//----- nvinfo : EIATTR_CRS_STACK_SIZE
	.align		4
.L_711:
        /*0054*/ 	.byte	0x04, 0x1e
        /*0056*/ 	.short	(.L_713 - .L_712)
.L_712:
        /*0058*/ 	.word	0x00000000


	//----- nvinfo : EIATTR_CBANK_PARAM_SIZE
	.align		4
.L_713:
        /*005c*/ 	.byte	0x03, 0x19
        /*005e*/ 	.short	0x0010


	//----- nvinfo : EIATTR_PARAM_CBANK
	.align		4
        /*0060*/ 	.byte	0x04, 0x0a
        /*0062*/ 	.short	(.L_715 - .L_714)
	.align		4
.L_714:
        /*0064*/ 	.word	index@(.nv.constant0.init_random_states_kernel)
        /*0068*/ 	.short	0x0380
        /*006a*/ 	.short	0x0010


	//----- nvinfo : EIATTR_SW_WAR
	.align		4
.L_715:
        /*006c*/ 	.byte	0x04, 0x36
        /*006e*/ 	.short	(.L_717 - .L_716)
.L_716:
        /*0070*/ 	.word	0x00000008
.L_717:


//--------------------- .nv.info.compute_modularity_kernel --------------------------
	.section	.nv.info.compute_modularity_kernel,"",@"SHT_CUDA_INFO"
	.sectionflags	@""
	.align	4


	//----- nvinfo : EIATTR_CUDA_API_VERSION
	.align		4
        /*0000*/ 	.byte	0x04, 0x37
        /*0002*/ 	.short	(.L_719 - .L_718)
.L_718:
        /*0004*/ 	.word	0x00000082


	//----- nvinfo : EIATTR_KPARAM_INFO
	.align		4
.L_719:
        /*0008*/ 	.byte	0x04, 0x17
        /*000a*/ 	.short	(.L_721 - .L_720)
.L_720:
        /*000c*/ 	.word	0x00000000
        /*0010*/ 	.short	0x0007
        /*0012*/ 	.short	0x0034
        /*0014*/ 	.byte	0x00, 0xf0, 0x11, 0x00


	//----- nvinfo : EIATTR_KPARAM_INFO
	.align		4
.L_721:
        /*0018*/ 	.byte	0x04, 0x17
        /*001a*/ 	.short	(.L_723 - .L_722)
.L_722:
        /*001c*/ 	.word	0x00000000
        /*0020*/ 	.short	0x0006
        /*0022*/ 	.short	0x0030
        /*0024*/ 	.byte	0x00, 0xf0, 0x11, 0x00


	//----- nvinfo : EIATTR_KPARAM_INFO
	.align		4
.L_723:
        /*0028*/ 	.byte	0x04, 0x17
        /*002a*/ 	.short	(.L_725 - .L_724)
.L_724:
        /*002c*/ 	.word	0x00000000
        /*0030*/ 	.short	0x0005
        /*0032*/ 	.short	0x0028
        /*0034*/ 	.byte	0x00, 0xf5, 0x21, 0x00


	//----- nvinfo : EIATTR_KPARAM_INFO
	.align		4
.L_725:
        /*0038*/ 	.byte	0x04, 0x17
        /*003a*/ 	.short	(.L_727 - .L_726)
.L_726:
        /*003c*/ 	.word	0x00000000
        /*0040*/ 	.short	0x0004
        /*0042*/ 	.short	0x0020
        /*0044*/ 	.byte	0x00, 0xf5, 0x21, 0x00


	//----- nvinfo : EIATTR_KPARAM_INFO
	.align		4
.L_727:
        /*0048*/ 	.byte	0x04, 0x17
        /*004a*/ 	.short	(.L_729 - .L_728)
.L_728:
        /*004c*/ 	.word	0x00000000
        /*0050*/ 	.short	0x0003
        /*0052*/ 	.short	0x0018
        /*0054*/ 	.byte	0x00, 0xf5, 0x21, 0x00


	//----- nvinfo : EIATTR_KPARAM_INFO
	.align		4
.L_729:
        /*0058*/ 	.byte	0x04, 0x17
        /*005a*/ 	.short	(.L_731 - .L_730)
.L_730:
        /*005c*/ 	.word	0x00000000
        /*0060*/ 	.short	0x0002
        /*0062*/ 	.short	0x0010
        /*0064*/ 	.byte	0x00, 0xf5, 0x21, 0x00


	//----- nvinfo : EIATTR_KPARAM_INFO
	.align		4
.L_731:
        /*0068*/ 	.byte	0x04, 0x17
        /*006a*/ 	.short	(.L_733 - .L_732)
.L_732:
        /*006c*/ 	.word	0x00000000
        /*0070*/ 	.short	0x0001
        /*0072*/ 	.short	0x0008
        /*0074*/ 	.byte	0x00, 0xf5, 0x21, 0x00


	//----- nvinfo : EIATTR_KPARAM_INFO
	.align		4
.L_733:
        /*0078*/ 	.byte	0x04, 0x17
        /*007a*/ 	.short	(.L_735 - .L_734)
.L_734:
        /*007c*/ 	.word	0x00000000
        /*0080*/ 	.short	0x0000
        /*0082*/ 	.short	0x0000
        /*0084*/ 	.byte	0x00, 0xf5, 0x21, 0x00


	//----- nvinfo : EIATTR_SPARSE_MMA_MASK
	.align		4
.L_735:
        /*0088*/ 	.byte	0x03, 0x50
        /*008a*/ 	.short	0x0000


	//----- nvinfo : EIATTR_MAXREG_COUNT
	.align		4
        /*008c*/ 	.byte	0x03, 0x1b
        /*008e*/ 	.short	0x00ff


	//----- nvinfo : EIATTR_MERCURY_ISA_VERSION
	.align		4
        /*0090*/ 	.byte	0x03, 0x5f
        /*0092*/ 	.short	0x0101


	//----- nvinfo : EIATTR_VRC_CTA_INIT_COUNT
	.align		4
        /*0094*/ 	.byte	0x02, 0x4a
	.zero		1
	.zero		1


	//----- nvinfo : EIATTR_EXIT_INSTR_OFFSETS
	.align		4
        /*0098*/ 	.byte	0x04, 0x1c
        /*009a*/ 	.short	(.L_737 - .L_736)


	//   ....[0]....
.L_736:
        /*009c*/ 	.word	0x00000070


	//   ....[1]....
        /*00a0*/ 	.word	0x00001d20


	//----- nvinfo : EIATTR_CRS_STACK_SIZE
	.align		4
.L_737:
        /*00a4*/ 	.byte	0x04, 0x1e
        /*00a6*/ 	.short	(.L_739 - .L_738)
.L_738:
        /*00a8*/ 	.word	0x00000000


	//----- nvinfo : EIATTR_CBANK_PARAM_SIZE
	.align		4
.L_739:
        /*00ac*/ 	.byte	0x03, 0x19
        /*00ae*/ 	.short	0x0038


	//----- nvinfo : EIATTR_PARAM_CBANK
	.align		4
        /*00b0*/ 	.byte	0x04, 0x0a
        /*00b2*/ 	.short	(.L_741 - .L_740)
	.align		4
.L_740:
        /*00b4*/ 	.word	index@(.nv.constant0.compute_modularity_kernel)
        /*00b8*/ 	.short	0x0380
        /*00ba*/ 	.short	0x0038


	//----- nvinfo : EIATTR_SW_WAR
	.align		4
.L_741:
        /*00bc*/ 	.byte	0x04, 0x36
        /*00be*/ 	.short	(.L_743 - .L_742)
.L_742:
        /*00c0*/ 	.word	0x00000008
.L_743:


//--------------------- .nv.info.check_convergence_kernel --------------------------
	.section	.nv.info.check_convergence_kernel,"",@"SHT_CUDA_INFO"
	.sectionflags	@""
	.align	4


	//----- nvinfo : EIATTR_CUDA_API_VERSION
	.align		4
        /*0000*/ 	.byte	0x04, 0x37
        /*0002*/ 	.short	(.L_745 - .L_744)
.L_744:
        /*0004*/ 	.word	0x00000082


	//----- nvinfo : EIATTR_KPARAM_INFO
	.align		4
.L_745:
        /*0008*/ 	.byte	0x04, 0x17
        /*000a*/ 	.short	(.L_747 - .L_746)
.L_746:
        /*000c*/ 	.word	0x00000000
        /*0010*/ 	.short	0x0003
        /*0012*/ 	.short	0x0018
        /*0014*/ 	.byte	0x00, 0xf0, 0x11, 0x00


	//----- nvinfo : EIATTR_KPARAM_INFO
	.align		4
.L_747:
        /*0018*/ 	.byte	0x04, 0x17
        /*001a*/ 	.short	(.L_749 - .L_748)
.L_748:
        /*001c*/ 	.word	0x00000000
        /*0020*/ 	.short	0x0002
        /*0022*/ 	.short	0x0010
        /*0024*/ 	.byte	0x00, 0xf5, 0x21, 0x00


	//----- nvinfo : EIATTR_KPARAM_INFO
	.align		4
.L_749:
        /*0028*/ 	.byte	0x04, 0x17
        /*002a*/ 	.short	(.L_751 - .L_750)
.L_750:
        /*002c*/ 	.word	0x00000000
        /*0030*/ 	.short	0x0001
        /*0032*/ 	.short	0x0008
        /*0034*/ 	.byte	0x00, 0xf5, 0x21, 0x00


	//----- nvinfo : EIATTR_KPARAM_INFO
	.align		4
.L_751:
        /*0038*/ 	.byte	0x04, 0x17
        /*003a*/ 	.short	(.L_753 - .L_752)
.L_752:
        /*003c*/ 	.word	0x00000000
        /*0040*/ 	.short	0x0000
        /*0042*/ 	.short	0x0000
        /*0044*/ 	.byte	0x00, 0xf5, 0x21, 0x00


	//----- nvinfo : EIATTR_SPARSE_MMA_MASK
	.align		4
.L_753:
        /*0048*/ 	.byte	0x03, 0x50
        /*004a*/ 	.short	0x0000


	//----- nvinfo : EIATTR_MAXREG_COUNT
	.align		4
        /*004c*/ 	.byte	0x03, 0x1b
        /*004e*/ 	.short	0x00ff


	//----- nvinfo : EIATTR_MERCURY_ISA_VERSION
	.align		4
        /*0050*/ 	.byte	0x03, 0x5f
        /*0052*/ 	.short	0x0101


	//----- nvinfo : EIATTR_VRC_CTA_INIT_COUNT
	.align		4
        /*0054*/ 	.byte	0x02, 0x4a
	.zero		1
	.zero		1


	//----- nvinfo : EIATTR_EXIT_INSTR_OFFSETS
	.align		4
        /*0058*/ 	.byte	0x04, 0x1c
        /*005a*/ 	.short	(.L_755 - .L_754)


	//   ....[0]....
.L_754:
        /*005c*/ 	.word	0x00000070


	//   ....[1]....
        /*0060*/ 	.word	0x00000100


	//   ....[2]....
        /*0064*/ 	.word	0x00000130


	//----- nvinfo : EIATTR_CBANK_PARAM_SIZE
	.align		4
.L_755:
        /*0068*/ 	.byte	0x03, 0x19
        /*006a*/ 	.short	0x001c


	//----- nvinfo : EIATTR_PARAM_CBANK
	.align		4
        /*006c*/ 	.byte	0x04, 0x0a
        /*006e*/ 	.short	(.L_757 - .L_756)
	.align		4
.L_756:
        /*0070*/ 	.word	index@(.nv.constant0.check_convergence_kernel)
        /*0074*/ 	.short	0x0380
        /*0076*/ 	.short	0x001c


	//----- nvinfo : EIATTR_SW_WAR
	.align		4
.L_757:
        /*0078*/ 	.byte	0x04, 0x36
        /*007a*/ 	.short	(.L_759 - .L_758)
.L_758:
        /*007c*/ 	.word	0x00000008
.L_759:


//--------------------- .nv.info.propagate_labels_async_kernel --------------------------
	.section	.nv.info.propagate_labels_async_kernel,"",@"SHT_CUDA_INFO"
	.sectionflags	@""
	.align	4


	//----- nvinfo : EIATTR_CUDA_API_VERSION
	.align		4
        /*0000*/ 	.byte	0x04, 0x37
        /*0002*/ 	.short	(.L_761 - .L_760)
.L_760:
        /*0004*/ 	.word	0x00000082


	//----- nvinfo : EIATTR_KPARAM_INFO
	.align		4
.L_761:
        /*0008*/ 	.byte	0x04, 0x17
        /*000a*/ 	.short	(.L_763 - .L_762)
.L_762:
        /*000c*/ 	.word	0x00000000
        /*0010*/ 	.short	0x0006
        /*0012*/ 	.short	0x0028
        /*0014*/ 	.byte	0x00, 0xf5, 0x21, 0x00


	//----- nvinfo : EIATTR_KPARAM_INFO
	.align		4
.L_763:
        /*0018*/ 	.byte	0x04, 0x17
        /*001a*/ 	.short	(.L_765 - .L_764)
.L_764:
        /*001c*/ 	.word	0x00000000
        /*0020*/ 	.short	0x0005
        /*0022*/ 	.short	0x0024
        /*0024*/ 	.byte	0x00, 0xf0, 0x11, 0x00


	//----- nvinfo : EIATTR_KPARAM_INFO
	.align		4
.L_765:
        /*0028*/ 	.byte	0x04, 0x17
        /*002a*/ 	.short	(.L_767 - .L_766)
.L_766:
        /*002c*/ 	.word	0x00000000
        /*0030*/ 	.short	0x0004
        /*0032*/ 	.short	0x0020
        /*0034*/ 	.byte	0x00, 0xf0, 0x11, 0x00


	//----- nvinfo : EIATTR_KPARAM_INFO
	.align		4
.L_767:
        /*0038*/ 	.byte	0x04, 0x17
        /*003a*/ 	.short	(.L_769 - .L_768)
.L_768:
        /*003c*/ 	.word	0x00000000
        /*0040*/ 	.short	0x0003
        /*0042*/ 	.short	0x0018
        /*0044*/ 	.byte	0x00, 0xf5, 0x21, 0x00


	//----- nvinfo : EIATTR_KPARAM_INFO
	.align		4
.L_769:
        /*0048*/ 	.byte	0x04, 0x17
        /*004a*/ 	.short	(.L_771 - .L_770)
.L_770:
        /*004c*/ 	.word	0x00000000
        /*0050*/ 	.short	0x0002
        /*0052*/ 	.short	0x0010
        /*0054*/ 	.byte	0x00, 0xf5, 0x21, 0x00


	//----- nvinfo : EIATTR_KPARAM_INFO
	.align		4
.L_771:
        /*0058*/ 	.byte	0x04, 0x17
        /*005a*/ 	.short	(.L_773 - .L_772)
.L_772:
        /*005c*/ 	.word	0x00000000
        /*0060*/ 	.short	0x0001
        /*0062*/ 	.short	0x0008
        /*0064*/ 	.byte	0x00, 0xf5, 0x21, 0x00


	//----- nvinfo : EIATTR_KPARAM_INFO
	.align		4
.L_773:
        /*0068*/ 	.byte	0x04, 0x17
        /*006a*/ 	.short	(.L_775 - .L_774)
.L_774:
        /*006c*/ 	.word	0x00000000
        /*0070*/ 	.short	0x0000
        /*0072*/ 	.short	0x0000
        /*0074*/ 	.byte	0x00, 0xf5, 0x21, 0x00


	//----- nvinfo : EIATTR_SPARSE_MMA_MASK
	.align		4
.L_775:
        /*0078*/ 	.byte	0x03, 0x50
        /*007a*/ 	.short	0x0000


	//----- nvinfo : EIATTR_MAXREG_COUNT
	.align		4
        /*007c*/ 	.byte	0x03, 0x1b
        /*007e*/ 	.short	0x00ff


	//----- nvinfo : EIATTR_MERCURY_ISA_VERSION
	.align		4
        /*0080*/ 	.byte	0x03, 0x5f
        /*0082*/ 	.short	0x0101


	//----- nvinfo : EIATTR_VRC_CTA_INIT_COUNT
	.align		4
        /*0084*/ 	.byte	0x02, 0x4a
	.zero		1
	.zero		1


	//----- nvinfo : EIATTR_EXIT_INSTR_OFFSETS
	.align		4
        /*0088*/ 	.byte	0x04, 0x1c
        /*008a*/ 	.short	(.L_777 - .L_776)


	//   ....[0]....
.L_776:
        /*008c*/ 	.word	0x00000070


	//   ....[1]....
        /*0090*/ 	.word	0x000000e0


	//   ....[2]....
        /*0094*/ 	.word	0x00001ee0


	//----- nvinfo : EIATTR_CRS_STACK_SIZE
	.align		4
.L_777:
        /*0098*/ 	.byte	0x04, 0x1e
        /*009a*/ 	.short	(.L_779 - .L_778)
.L_778:
        /*009c*/ 	.word	0x00000000


	//----- nvinfo : EIATTR_CBANK_PARAM_SIZE
	.align		4
.L_779:
        /*00a0*/ 	.byte	0x03, 0x19
        /*00a2*/ 	.short	0x0030


	//----- nvinfo : EIATTR_PARAM_CBANK
	.align		4
        /*00a4*/ 	.byte	0x04, 0x0a
        /*00a6*/ 	.short	(.L_781 - .L_780)
	.align		4
.L_780:
        /*00a8*/ 	.word	index@(.nv.constant0.propagate_labels_async_kernel)
        /*00ac*/ 	.short	0x0380
        /*00ae*/ 	.short	0x0030


	//----- nvinfo : EIATTR_SW_WAR
	.align		4
.L_781:
        /*00b0*/ 	.byte	0x04, 0x36
        /*00b2*/ 	.short	(.L_783 - .L_782)
.L_782:
        /*00b4*/ 	.word	0x00000008
.L_783:


//--------------------- .nv.info.propagate_labels_sync_kernel --------------------------
	.section	.nv.info.propagate_labels_sync_kernel,"",@"SHT_CUDA_INFO"
	.sectionflags	@""
	.align	4


	//----- nvinfo : EIATTR_CUDA_API_VERSION
	.align		4
        /*0000*/ 	.byte	0x04, 0x37
        /*0002*/ 	.short	(.L_785 - .L_784)
.L_784:
        /*0004*/ 	.word	0x00000082


	//----- nvinfo : EIATTR_KPARAM_INFO
	.align		4
.L_785:
        /*0008*/ 	.byte	0x04, 0x17
        /*000a*/ 	.short	(.L_787 - .L_786)
.L_786:
        /*000c*/ 	.word	0x00000000
        /*0010*/ 	.short	0x0008
        /*0012*/ 	.short	0x0038
        /*0014*/ 	.byte	0x00, 0xf5, 0x21, 0x00


	//----- nvinfo : EIATTR_KPARAM_INFO
	.align		4
.L_787:
        /*0018*/ 	.byte	0x04, 0x17
        /*001a*/ 	.short	(.L_789 - .L_788)
.L_788:
        /*001c*/ 	.word	0x00000000
        /*0020*/ 	.short	0x0007
        /*0022*/ 	.short	0x0034
        /*0024*/ 	.byte	0x00, 0xf0, 0x11, 0x00


	//----- nvinfo : EIATTR_KPARAM_INFO
	.align		4
.L_789:
        /*0028*/ 	.byte	0x04, 0x17
        /*002a*/ 	.short	(.L_791 - .L_790)
.L_790:
        /*002c*/ 	.word	0x00000000
        /*0030*/ 	.short	0x0006
        /*0032*/ 	.short	0x0030
        /*0034*/ 	.byte	0x00, 0xf0, 0x11, 0x00


	//----- nvinfo : EIATTR_KPARAM_INFO
	.align		4
.L_791:
        /*0038*/ 	.byte	0x04, 0x17
        /*003a*/ 	.short	(.L_793 - .L_792)
.L_792:
        /*003c*/ 	.word	0x00000000
        /*0040*/ 	.short	0x0005
        /*0042*/ 	.short	0x0028
        /*0044*/ 	.byte	0x00, 0xf5, 0x21, 0x00


	//----- nvinfo : EIATTR_KPARAM_INFO
	.align		4
.L_793:
        /*0048*/ 	.byte	0x04, 0x17
        /*004a*/ 	.short	(.L_795 - .L_794)
.L_794:
        /*004c*/ 	.word	0x00000000
        /*0050*/ 	.short	0x0004
        /*0052*/ 	.short	0x0020
        /*0054*/ 	.byte	0x00, 0xf5, 0x21, 0x00


	//----- nvinfo : EIATTR_KPARAM_INFO
	.align		4
.L_795:
        /*0058*/ 	.byte	0x04, 0x17
        /*005a*/ 	.short	(.L_797 - .L_796)
.L_796:
        /*005c*/ 	.word	0x00000000
        /*0060*/ 	.short	0x0003
        /*0062*/ 	.short	0x0018
        /*0064*/ 	.byte	0x00, 0xf5, 0x21, 0x00


	//----- nvinfo : EIATTR_KPARAM_INFO
	.align		4
.L_797:
        /*0068*/ 	.byte	0x04, 0x17
        /*006a*/ 	.short	(.L_799 - .L_798)
.L_798:
        /*006c*/ 	.word	0x00000000
        /*0070*/ 	.short	0x0002
        /*0072*/ 	.short	0x0010
        /*0074*/ 	.byte	0x00, 0xf5, 0x21, 0x00


	//----- nvinfo : EIATTR_KPARAM_INFO
	.align		4
.L_799:
        /*0078*/ 	.byte	0x04, 0x17
        /*007a*/ 	.short	(.L_801 - .L_800)
.L_800:
        /*007c*/ 	.word	0x00000000
        /*0080*/ 	.short	0x0001
        /*0082*/ 	.short	0x0008
        /*0084*/ 	.byte	0x00, 0xf5, 0x21, 0x00


	//----- nvinfo : EIATTR_KPARAM_INFO
	.align		4
.L_801:
        /*0088*/ 	.byte	0x04, 0x17
        /*008a*/ 	.short	(.L_803 - .L_802)
.L_802:
        /*008c*/ 	.word	0x00000000
        /*0090*/ 	.short	0x0000
        /*0092*/ 	.short	0x0000
        /*0094*/ 	.byte	0x00, 0xf5, 0x21, 0x00


	//----- nvinfo : EIATTR_SPARSE_MMA_MASK
	.align		4
.L_803:
        /*0098*/ 	.byte	0x03, 0x50
        /*009a*/ 	.short	0x0000


	//----- nvinfo : EIATTR_MAXREG_COUNT
	.align		4
        /*009c*/ 	.byte	0x03, 0x1b
        /*009e*/ 	.short	0x00ff


	//----- nvinfo : EIATTR_MERCURY_ISA_VERSION
	.align		4
        /*00a0*/ 	.byte	0x03, 0x5f
        /*00a2*/ 	.short	0x0101


	//----- nvinfo : EIATTR_VRC_CTA_INIT_COUNT
	.align		4
        /*00a4*/ 	.byte	0x02, 0x4a
	.zero		1
	.zero		1


	//----- nvinfo : EIATTR_EXIT_INSTR_OFFSETS
	.align		4
        /*00a8*/ 	.byte	0x04, 0x1c
        /*00aa*/ 	.short	(.L_805 - .L_804)


	//   ....[0]....
.L_804:
        /*00ac*/ 	.word	0x00000070


	//   ....[1]....
        /*00b0*/ 	.word	0x00000160


	//   ....[2]....
        /*00b4*/ 	.word	0x00001f60


	//----- nvinfo : EIATTR_CRS_STACK_SIZE
	.align		4
.L_805:
        /*00b8*/ 	.byte	0x04, 0x1e
        /*00ba*/ 	.short	(.L_807 - .L_806)
.L_806:
        /*00bc*/ 	.word	0x00000000


	//----- nvinfo : EIATTR_CBANK_PARAM_SIZE
	.align		4
.L_807:
        /*00c0*/ 	.byte	0x03, 0x19
        /*00c2*/ 	.short	0x0040


	//----- nvinfo : EIATTR_PARAM_CBANK
	.align		4
        /*00c4*/ 	.byte	0x04, 0x0a
        /*00c6*/ 	.short	(.L_809 - .L_808)
	.align		4
.L_808:
        /*00c8*/ 	.word	index@(.nv.constant0.propagate_labels_sync_kernel)
        /*00cc*/ 	.short	0x0380
        /*00ce*/ 	.short	0x0040


	//----- nvinfo : EIATTR_SW_WAR
	.align		4
.L_809:
        /*00d0*/ 	.byte	0x04, 0x36
        /*00d2*/ 	.short	(.L_811 - .L_810)
.L_810:
        /*00d4*/ 	.word	0x00000008
.L_811:


//--------------------- .nv.info.init_labels_kernel --------------------------
	.section	.nv.info.init_labels_kernel,"",@"SHT_CUDA_INFO"
	.sectionflags	@""
	.align	4


	//----- nvinfo : EIATTR_CUDA_API_VERSION
	.align		4
        /*0000*/ 	.byte	0x04, 0x37
        /*0002*/ 	.short	(.L_813 - .L_812)
.L_812:
        /*0004*/ 	.word	0x00000082


	//----- nvinfo : EIATTR_KPARAM_INFO
	.align		4
.L_813:
        /*0008*/ 	.byte	0x04, 0x17
        /*000a*/ 	.short	(.L_815 - .L_814)
.L_814:
        /*000c*/ 	.word	0x00000000
        /*0010*/ 	.short	0x0001
        /*0012*/ 	.short	0x0008
        /*0014*/ 	.byte	0x00, 0xf0, 0x11, 0x00


	//----- nvinfo : EIATTR_KPARAM_INFO
	.align		4
.L_815:
        /*0018*/ 	.byte	0x04, 0x17
        /*001a*/ 	.short	(.L_817 - .L_816)
.L_816:
        /*001c*/ 	.word	0x00000000
        /*0020*/ 	.short	0x0000
        /*0022*/ 	.short	0x0000
        /*0024*/ 	.byte	0x00, 0xf5, 0x21, 0x00


	//----- nvinfo : EIATTR_SPARSE_MMA_MASK
	.align		4
.L_817:
        /*0028*/ 	.byte	0x03, 0x50
        /*002a*/ 	.short	0x0000


	//----- nvinfo : EIATTR_MAXREG_COUNT
	.align		4
        /*002c*/ 	.byte	0x03, 0x1b
        /*002e*/ 	.short	0x00ff


	//----- nvinfo : EIATTR_MERCURY_ISA_VERSION
	.align		4
        /*0030*/ 	.byte	0x03, 0x5f
        /*0032*/ 	.short	0x0101


	//----- nvinfo : EIATTR_VRC_CTA_INIT_COUNT
	.align		4
        /*0034*/ 	.byte	0x02, 0x4a
	.zero		1
	.zero		1


	//----- nvinfo : EIATTR_EXIT_INSTR_OFFSETS
	.align		4
        /*0038*/ 	.byte	0x04, 0x1c
        /*003a*/ 	.short	(.L_819 - .L_818)


	//   ....[0]....
.L_818:
        /*003c*/ 	.word	0x00000070


	//   ....[1]....
        /*0040*/ 	.word	0x000000c0


	//----- nvinfo : EIATTR_CBANK_PARAM_SIZE
	.align		4
.L_819:
        /*0044*/ 	.byte	0x03, 0x19
        /*0046*/ 	.short	0x000c


	//----- nvinfo : EIATTR_PARAM_CBANK
	.align		4
        /*0048*/ 	.byte	0x04, 0x0a
        /*004a*/ 	.short	(.L_821 - .L_820)
	.align		4
.L_820:
        /*004c*/ 	.word	index@(.nv.constant0.init_labels_kernel)
        /*0050*/ 	.short	0x0380
        /*0052*/ 	.short	0x000c


	//----- nvinfo : EIATTR_SW_WAR
	.align		4
.L_821:
        /*0054*/ 	.byte	0x04, 0x36
        /*0056*/ 	.short	(.L_823 - .L_822)
.L_822:
        /*0058*/ 	.word	0x00000008
.L_823:


//--------------------- .nv.info.compute_feature_stats_kernel --------------------------
	.section	.nv.info.compute_feature_stats_kernel,"",@"SHT_CUDA_INFO"
	.sectionflags	@""
	.align	4


	//----- nvinfo : EIATTR_CUDA_API_VERSION
	.align		4
        /*0000*/ 	.byte	0x04, 0x37
        /*0002*/ 	.short	(.L_825 - .L_824)
.L_824:
        /*0004*/ 	.word	0x00000082


	//----- nvinfo : EIATTR_KPARAM_INFO
	.align		4
.L_825:
        /*0008*/ 	.byte	0x04, 0x17
        /*000a*/ 	.short	(.L_827 - .L_826)
.L_826:
        /*000c*/ 	.word	0x00000000
        /*0010*/ 	.short	0x0003
        /*0012*/ 	.short	0x0018
        /*0014*/ 	.byte	0x00, 0xf0, 0x11, 0x00


	//----- nvinfo : EIATTR_KPARAM_INFO
	.align		4
.L_827:
        /*0018*/ 	.byte	0x04, 0x17
        /*001a*/ 	.short	(.L_829 - .L_828)
.L_828:
        /*001c*/ 	.word	0x00000000
        /*0020*/ 	.short	0x0002
        /*0022*/ 	.short	0x0010
        /*0024*/ 	.byte	0x00, 0xf5, 0x21, 0x00


	//----- nvinfo : EIATTR_KPARAM_INFO
	.align		4
.L_829:
        /*0028*/ 	.byte	0x04, 0x17
        /*002a*/ 	.short	(.L_831 - .L_830)
.L_830:
        /*002c*/ 	.word	0x00000000
        /*0030*/ 	.short	0x0001
        /*0032*/ 	.short	0x0008
        /*0034*/ 	.byte	0x00, 0xf5, 0x21, 0x00


	//----- nvinfo : EIATTR_KPARAM_INFO
	.align		4
.L_831:
        /*0038*/ 	.byte	0x04, 0x17
        /*003a*/ 	.short	(.L_833 - .L_832)
.L_832:
        /*003c*/ 	.word	0x00000000
        /*0040*/ 	.short	0x0000
        /*0042*/ 	.short	0x0000
        /*0044*/ 	.byte	0x00, 0xf5, 0x21, 0x00


	//----- nvinfo : EIATTR_SPARSE_MMA_MASK
	.align		4
.L_833:
        /*0048*/ 	.byte	0x03, 0x50
        /*004a*/ 	.short	0x0000


	//----- nvinfo : EIATTR_MAXREG_COUNT
	.align		4
        /*004c*/ 	.byte	0x03, 0x1b
        /*004e*/ 	.short	0x00ff


	//----- nvinfo : EIATTR_NUM_BARRIERS
	.align		4
        /*0050*/ 	.byte	0x02, 0x4c
        /*0052*/ 	.byte	0x01
	.zero		1


	//----- nvinfo : EIATTR_MERCURY_ISA_VERSION
	.align		4
        /*0054*/ 	.byte	0x03, 0x5f
        /*0056*/ 	.short	0x0101


	//----- nvinfo : EIATTR_VRC_CTA_INIT_COUNT
	.align		4
        /*0058*/ 	.byte	0x02, 0x4a
	.zero		1
	.zero		1


	//----- nvinfo : EIATTR_EXIT_INSTR_OFFSETS
	.align		4
        /*005c*/ 	.byte	0x04, 0x1c
        /*005e*/ 	.short	(.L_835 - .L_834)


	//   ....[0]....
.L_834:
        /*0060*/ 	.word	0x000003b0


	//   ....[1]....
        /*0064*/ 	.word	0x00000470


	//----- nvinfo : EIATTR_CRS_STACK_SIZE
	.align		4
.L_835:
        /*0068*/ 	.byte	0x04, 0x1e
        /*006a*/ 	.short	(.L_837 - .L_836)
.L_836:
        /*006c*/ 	.word	0x00000000


	//----- nvinfo : EIATTR_CBANK_PARAM_SIZE
	.align		4
.L_837:
        /*0070*/ 	.byte	0x03, 0x19
        /*0072*/ 	.short	0x001c


	//----- nvinfo : EIATTR_PARAM_CBANK
	.align		4
        /*0074*/ 	.byte	0x04, 0x0a
        /*0076*/ 	.short	(.L_839 - .L_838)
	.align		4
.L_838:
        /*0078*/ 	.word	index@(.nv.constant0.compute_feature_stats_kernel)
        /*007c*/ 	.short	0x0380
        /*007e*/ 	.short	0x001c


	//----- nvinfo : EIATTR_SW_WAR
	.align		4
.L_839:
        /*0080*/ 	.byte	0x04, 0x36
        /*0082*/ 	.short	(.L_841 - .L_840)
.L_840:
        /*0084*/ 	.word	0x00000008
.L_841:


//--------------------- .nv.info.compute_zscore_kernel --------------------------
	.section	.nv.info.compute_zscore_kernel,"",@"SHT_CUDA_INFO"
	.sectionflags	@""
	.align	4


	//----- nvinfo : EIATTR_CUDA_API_VERSION
	.align		4
        /*0000*/ 	.byte	0x04, 0x37
        /*0002*/ 	.short	(.L_843 - .L_842)
.L_842:
        /*0004*/ 	.word	0x00000082


	//----- nvinfo : EIATTR_KPARAM_INFO
	.align		4
.L_843:
        /*0008*/ 	.byte	0x04, 0x17
        /*000a*/ 	.short	(.L_845 - .L_844)
.L_844:
        /*000c*/ 	.word	0x00000000
        /*0010*/ 	.short	0x0004
        /*0012*/ 	.short	0x0018
        /*0014*/ 	.byte	0x00, 0xf0, 0x11, 0x00


	//----- nvinfo : EIATTR_KPARAM_INFO
	.align		4
.L_845:
        /*0018*/ 	.byte	0x04, 0x17
        /*001a*/ 	.short	(.L_847 - .L_846)
.L_846:
        /*001c*/ 	.word	0x00000000
        /*0020*/ 	.short	0x0003
        /*0022*/ 	.short	0x0014
        /*0024*/ 	.byte	0x00, 0xf0, 0x11, 0x00


	//----- nvinfo : EIATTR_KPARAM_INFO
	.align		4
.L_847:
        /*0028*/ 	.byte	0x04, 0x17
        /*002a*/ 	.short	(.L_849 - .L_848)
.L_848:
        /*002c*/ 	.word	0x00000000
        /*0030*/ 	.short	0x0002
        /*0032*/ 	.short	0x0010
        /*0034*/ 	.byte	0x00, 0xf0, 0x11, 0x00


	//----- nvinfo : EIATTR_KPARAM_INFO
	.align		4
.L_849:
        /*0038*/ 	.byte	0x04, 0x17
        /*003a*/ 	.short	(.L_851 - .L_850)
.L_850:
        /*003c*/ 	.word	0x00000000
        /*0040*/ 	.short	0x0001
        /*0042*/ 	.short	0x0008
        /*0044*/ 	.byte	0x00, 0xf5, 0x21, 0x00


	//----- nvinfo : EIATTR_KPARAM_INFO
	.align		4
.L_851:
        /*0048*/ 	.byte	0x04, 0x17
        /*004a*/ 	.short	(.L_853 - .L_852)
.L_852:
        /*004c*/ 	.word	0x00000000
        /*0050*/ 	.short	0x0000
        /*0052*/ 	.short	0x0000
        /*0054*/ 	.byte	0x00, 0xf5, 0x21, 0x00


	//----- nvinfo : EIATTR_SPARSE_MMA_MASK
	.align		4
.L_853:
        /*0058*/ 	.byte	0x03, 0x50
        /*005a*/ 	.short	0x0000


	//----- nvinfo : EIATTR_MAXREG_COUNT
	.align		4
        /*005c*/ 	.byte	0x03, 0x1b
        /*005e*/ 	.short	0x00ff


	//----- nvinfo : EIATTR_MERCURY_ISA_VERSION
	.align		4
        /*0060*/ 	.byte	0x03, 0x5f
        /*0062*/ 	.short	0x0101


	//----- nvinfo : EIATTR_VRC_CTA_INIT_COUNT
	.align		4
        /*0064*/ 	.byte	0x02, 0x4a
	.zero		1
	.zero		1


	//----- nvinfo : EIATTR_EXIT_INSTR_OFFSETS
	.align		4
        /*0068*/ 	.byte	0x04, 0x1c
        /*006a*/ 	.short	(.L_855 - .L_854)


	//   ....[0]....
.L_854:
        /*006c*/ 	.word	0x00000070


	//   ....[1]....
        /*0070*/ 	.word	0x00000230


	//   ....[2]....
        /*0074*/ 	.word	0x00000270


	//----- nvinfo : EIATTR_CRS_STACK_SIZE
	.align		4
.L_855:
        /*0078*/ 	.byte	0x04, 0x1e
        /*007a*/ 	.short	(.L_857 - .L_856)
.L_856:
        /*007c*/ 	.word	0x00000000


	//----- nvinfo : EIATTR_CBANK_PARAM_SIZE
	.align		4
.L_857:
        /*0080*/ 	.byte	0x03, 0x19
        /*0082*/ 	.short	0x001c


	//----- nvinfo : EIATTR_PARAM_CBANK
	.align		4
        /*0084*/ 	.byte	0x04, 0x0a
        /*0086*/ 	.short	(.L_859 - .L_858)
	.align		4
.L_858:
        /*0088*/ 	.word	index@(.nv.constant0.compute_zscore_kernel)
        /*008c*/ 	.short	0x0380
        /*008e*/ 	.short	0x001c


	//----- nvinfo : EIATTR_SW_WAR
	.align		4
.L_859:
        /*0090*/ 	.byte	0x04, 0x36
        /*0092*/ 	.short	(.L_861 - .L_860)
.L_860:
        /*0094*/ 	.word	0x00000008
.L_861:


//--------------------- .nv.info.compute_lof_kernel --------------------------
	.section	.nv.info.compute_lof_kernel,"",@"SHT_CUDA_INFO"
	.sectionflags	@""
	.align	4


	//----- nvinfo : EIATTR_CUDA_API_VERSION
	.align		4
        /*0000*/ 	.byte	0x04, 0x37
        /*0002*/ 	.short	(.L_863 - .L_862)
.L_862:
        /*0004*/ 	.word	0x00000082


	//----- nvinfo : EIATTR_KPARAM_INFO
	.align		4
.L_863:
        /*0008*/ 	.byte	0x04, 0x17
        /*000a*/ 	.short	(.L_865 - .L_864)
.L_864:
        /*000c*/ 	.word	0x00000000
        /*0010*/ 	.short	0x000c
        /*0012*/ 	.short	0x0060
        /*0014*/ 	.byte	0x00, 0xf0, 0x11, 0x00


	//----- nvinfo : EIATTR_KPARAM_INFO
	.align		4
.L_865:
        /*0018*/ 	.byte	0x04, 0x17
        /*001a*/ 	.short	(.L_867 - .L_866)
.L_866:
        /*001c*/ 	.word	0x00000000
        /*0020*/ 	.short	0x000b
        /*0022*/ 	.short	0x005c
        /*0024*/ 	.byte	0x00, 0xf0, 0x11, 0x00


	//----- nvinfo : EIATTR_KPARAM_INFO
	.align		4
.L_867:
        /*0028*/ 	.byte	0x04, 0x17
        /*002a*/ 	.short	(.L_869 - .L_868)
.L_868:
        /*002c*/ 	.word	0x00000000
        /*0030*/ 	.short	0x000a
        /*0032*/ 	.short	0x0058
        /*0034*/ 	.byte	0x00, 0xf0, 0x11, 0x00


	//----- nvinfo : EIATTR_KPARAM_INFO
	.align		4
.L_869:
        /*0038*/ 	.byte	0x04, 0x17
        /*003a*/ 	.short	(.L_871 - .L_870)
.L_870:
        /*003c*/ 	.word	0x00000000
        /*0040*/ 	.short	0x0009
        /*0042*/ 	.short	0x0050
        /*0044*/ 	.byte	0x00, 0xf5, 0x21, 0x00


	//----- nvinfo : EIATTR_KPARAM_INFO
	.align		4
.L_871:
        /*0048*/ 	.byte	0x04, 0x17
        /*004a*/ 	.short	(.L_873 - .L_872)
.L_872:
        /*004c*/ 	.word	0x00000000
        /*0050*/ 	.short	0x0008
        /*0052*/ 	.short	0x0048
        /*0054*/ 	.byte	0x00, 0xf5, 0x21, 0x00


	//----- nvinfo : EIATTR_KPARAM_INFO
	.align		4
.L_873:
        /*0058*/ 	.byte	0x04, 0x17
        /*005a*/ 	.short	(.L_875 - .L_874)
.L_874:
        /*005c*/ 	.word	0x00000000
        /*0060*/ 	.short	0x0007
        /*0062*/ 	.short	0x0038
        /*0064*/ 	.byte	0x00, 0xf0, 0x31, 0x00


	//----- nvinfo : EIATTR_KPARAM_INFO
	.align		4
.L_875:
        /*0068*/ 	.byte	0x04, 0x17
        /*006a*/ 	.short	(.L_877 - .L_876)
.L_876:
        /*006c*/ 	.word	0x00000000
        /*0070*/ 	.short	0x0006
        /*0072*/ 	.short	0x0030
        /*0074*/ 	.byte	0x00, 0xf5, 0x21, 0x00


	//----- nvinfo : EIATTR_KPARAM_INFO
	.align		4
.L_877:
        /*0078*/ 	.byte	0x04, 0x17
        /*007a*/ 	.short	(.L_879 - .L_878)
.L_878:
        /*007c*/ 	.word	0x00000000
        /*0080*/ 	.short	0x0005
        /*0082*/ 	.short	0x0028
        /*0084*/ 	.byte	0x00, 0xf5, 0x21, 0x00


	//----- nvinfo : EIATTR_KPARAM_INFO
	.align		4
.L_879:
        /*0088*/ 	.byte	0x04, 0x17
        /*008a*/ 	.short	(.L_881 - .L_880)
.L_880:
        /*008c*/ 	.word	0x00000000
        /*0090*/ 	.short	0x0004
        /*0092*/ 	.short	0x0020
        /*0094*/ 	.byte	0x00, 0xf5, 0x21, 0x00


	//----- nvinfo : EIATTR_KPARAM_INFO
	.align		4
.L_881:
        /*0098*/ 	.byte	0x04, 0x17
        /*009a*/ 	.short	(.L_883 - .L_882)
.L_882:
        /*009c*/ 	.word	0x00000000
        /*00a0*/ 	.short	0x0003
        /*00a2*/ 	.short	0x0018
        /*00a4*/ 	.byte	0x00, 0xf5, 0x21, 0x00


	//----- nvinfo : EIATTR_KPARAM_INFO
	.align		4
.L_883:
        /*00a8*/ 	.byte	0x04, 0x17
        /*00aa*/ 	.short	(.L_885 - .L_884)
.L_884:
        /*00ac*/ 	.word	0x00000000
        /*00b0*/ 	.short	0x0002
        /*00b2*/ 	.short	0x0010
        /*00b4*/ 	.byte	0x00, 0xf5, 0x21, 0x00


	//----- nvinfo : EIATTR_KPARAM_INFO
	.align		4
.L_885:
        /*00b8*/ 	.byte	0x04, 0x17
        /*00ba*/ 	.short	(.L_887 - .L_886)
.L_886:
        /*00bc*/ 	.word	0x00000000
        /*00c0*/ 	.short	0x0001
        /*00c2*/ 	.short	0x0008
        /*00c4*/ 	.byte	0x00, 0xf5, 0x21, 0x00


	//----- nvinfo : EIATTR_KPARAM_INFO
	.align		4
.L_887:
        /*00c8*/ 	.byte	0x04, 0x17
        /*00ca*/ 	.short	(.L_889 - .L_888)
.L_888:
        /*00cc*/ 	.word	0x00000000
        /*00d0*/ 	.short	0x0000
        /*00d2*/ 	.short	0x0000
        /*00d4*/ 	.byte	0x00, 0xf5, 0x21, 0x00


	//----- nvinfo : EIATTR_SPARSE_MMA_MASK
	.align		4
.L_889:
        /*00d8*/ 	.byte	0x03, 0x50
        /*00da*/ 	.short	0x0000


	//----- nvinfo : EIATTR_MAXREG_COUNT
	.align		4
        /*00dc*/ 	.byte	0x03, 0x1b
        /*00de*/ 	.short	0x00ff


	//----- nvinfo : EIATTR_MERCURY_ISA_VERSION
	.align		4
        /*00e0*/ 	.byte	0x03, 0x5f
        /*00e2*/ 	.short	0x0101


	//----- nvinfo : EIATTR_VRC_CTA_INIT_COUNT
	.align		4
        /*00e4*/ 	.byte	0x02, 0x4a
	.zero		1
	.zero		1


	//----- nvinfo : EIATTR_EXIT_INSTR_OFFSETS
	.align		4
        /*00e8*/ 	.byte	0x04, 0x1c
        /*00ea*/ 	.short	(.L_891 - .L_890)


	//   ....[0]....
.L_890:
        /*00ec*/ 	.word	0x00000090


	//   ....[1]....
        /*00f0*/ 	.word	0x0000a690


	//   ....[2]....
        /*00f4*/ 	.word	0x0000a710


	//----- nvinfo : EIATTR_CRS_STACK_SIZE
	.align		4
.L_891:
        /*00f8*/ 	.byte	0x04, 0x1e
        /*00fa*/ 	.short	(.L_893 - .L_892)
.L_892:
        /*00fc*/ 	.word	0x00000000


	//----- nvinfo : EIATTR_CBANK_PARAM_SIZE
	.align		4
.L_893:
        /*0100*/ 	.byte	0x03, 0x19
        /*0102*/ 	.short	0x0064


	//----- nvinfo : EIATTR_PARAM_CBANK
	.align		4
        /*0104*/ 	.byte	0x04, 0x0a
        /*0106*/ 	.short	(.L_895 - .L_894)
	.align		4
.L_894:
        /*0108*/ 	.word	index@(.nv.constant0.compute_lof_kernel)
        /*010c*/ 	.short	0x0380
        /*010e*/ 	.short	0x0064


	//----- nvinfo : EIATTR_SW_WAR
	.align		4
.L_895:
        /*0110*/ 	.byte	0x04, 0x36
        /*0112*/ 	.short	(.L_897 - .L_896)
.L_896:
        /*0114*/ 	.word	0x00000008
.L_897:


//--------------------- .nv.info.compute_inertia_kernel --------------------------
	.section	.nv.info.compute_inertia_kernel,"",@"SHT_CUDA_INFO"
	.sectionflags	@""
	.align	4


	//----- nvinfo : EIATTR_CUDA_API_VERSION
	.align		4
        /*0000*/ 	.byte	0x04, 0x37
        /*0002*/ 	.short	(.L_899 - .L_898)
.L_898:
        /*0004*/ 	.word	0x00000082


	//----- nvinfo : EIATTR_KPARAM_INFO
	.align		4
.L_899:
        /*0008*/ 	.byte	0x04, 0x17
        /*000a*/ 	.short	(.L_901 - .L_900)
.L_900:
        /*000c*/ 	.word	0x00000000
        /*0010*/ 	.short	0x0008
        /*0012*/ 	.short	0x0040
        /*0014*/ 	.byte	0x00, 0xf0, 0x11, 0x00


	//----- nvinfo : EIATTR_KPARAM_INFO
	.align		4
.L_901:
        /*0018*/ 	.byte	0x04, 0x17
        /*001a*/ 	.short	(.L_903 - .L_902)
.L_902:
        /*001c*/ 	.word	0x00000000
        /*0020*/ 	.short	0x0007
        /*0022*/ 	.short	0x0038
        /*0024*/ 	.byte	0x00, 0xf5, 0x21, 0x00


	//----- nvinfo : EIATTR_KPARAM_INFO
	.align		4
.L_903:
        /*0028*/ 	.byte	0x04, 0x17
        /*002a*/ 	.short	(.L_905 - .L_904)
.L_904:
        /*002c*/ 	.word	0x00000000
        /*0030*/ 	.short	0x0006
        /*0032*/ 	.short	0x0030
        /*0034*/ 	.byte	0x00, 0xf5, 0x21, 0x00


	//----- nvinfo : EIATTR_KPARAM_INFO
	.align		4
.L_905:
        /*0038*/ 	.byte	0x04, 0x17
        /*003a*/ 	.short	(.L_907 - .L_906)
.L_906:
        /*003c*/ 	.word	0x00000000
        /*0040*/ 	.short	0x0005
        /*0042*/ 	.short	0x0028
        /*0044*/ 	.byte	0x00, 0xf5, 0x21, 0x00


	//----- nvinfo : EIATTR_KPARAM_INFO
	.align		4
.L_907:
        /*0048*/ 	.byte	0x04, 0x17
        /*004a*/ 	.short	(.L_909 - .L_908)
.L_908:
        /*004c*/ 	.word	0x00000000
        /*0050*/ 	.short	0x0004
        /*0052*/ 	.short	0x0020
        /*0054*/ 	.byte	0x00, 0xf5, 0x21, 0x00


	//----- nvinfo : EIATTR_KPARAM_INFO
	.align		4
.L_909:
        /*0058*/ 	.byte	0x04, 0x17
        /*005a*/ 	.short	(.L_911 - .L_910)
.L_910:
        /*005c*/ 	.word	0x00000000
        /*0060*/ 	.short	0x0003
        /*0062*/ 	.short	0x0018
        /*0064*/ 	.byte	0x00, 0xf5, 0x21, 0x00


	//----- nvinfo : EIATTR_KPARAM_INFO
	.align		4
.L_911:
        /*0068*/ 	.byte	0x04, 0x17
        /*006a*/ 	.short	(.L_913 - .L_912)
.L_912:
        /*006c*/ 	.word	0x00000000
        /*0070*/ 	.short	0x0002
        /*0072*/ 	.short	0x0010
        /*0074*/ 	.byte	0x00, 0xf5, 0x21, 0x00


	//----- nvinfo : EIATTR_KPARAM_INFO
	.align		4
.L_913:
        /*0078*/ 	.byte	0x04, 0x17
        /*007a*/ 	.short	(.L_915 - .L_914)
.L_914:
        /*007c*/ 	.word	0x00000000
        /*0080*/ 	.short	0x0001
        /*0082*/ 	.short	0x0008
        /*0084*/ 	.byte	0x00, 0xf5, 0x21, 0x00


	//----- nvinfo : EIATTR_KPARAM_INFO
	.align		4
.L_915:
        /*0088*/ 	.byte	0x04, 0x17
        /*008a*/ 	.short	(.L_917 - .L_916)
.L_916:
        /*008c*/ 	.word	0x00000000
        /*0090*/ 	.short	0x0000
        /*0092*/ 	.short	0x0000
        /*0094*/ 	.byte	0x00, 0xf5, 0x21, 0x00


	//----- nvinfo : EIATTR_SPARSE_MMA_MASK
	.align		4
.L_917:
        /*0098*/ 	.byte	0x03, 0x50
        /*009a*/ 	.short	0x0000


	//----- nvinfo : EIATTR_MAXREG_COUNT
	.align		4
        /*009c*/ 	.byte	0x03, 0x1b
        /*009e*/ 	.short	0x00ff


	//----- nvinfo : EIATTR_NUM_BARRIERS
	.align		4
        /*00a0*/ 	.byte	0x02, 0x4c
        /*00a2*/ 	.byte	0x01
	.zero		1


	//----- nvinfo : EIATTR_MERCURY_ISA_VERSION
	.align		4
        /*00a4*/ 	.byte	0x03, 0x5f
        /*00a6*/ 	.short	0x0101


	//----- nvinfo : EIATTR_VRC_CTA_INIT_COUNT
	.align		4
        /*00a8*/ 	.byte	0x02, 0x4a
	.zero		1
	.zero		1


	//----- nvinfo : EIATTR_EXIT_INSTR_OFFSETS
	.align		4
        /*00ac*/ 	.byte	0x04, 0x1c
        /*00ae*/ 	.short	(.L_919 - .L_918)


	//   ....[0]....
.L_918:
        /*00b0*/ 	.word	0x00000d60


	//   ....[1]....
        /*00b4*/ 	.word	0x00000de0


	//----- nvinfo : EIATTR_CRS_STACK_SIZE
	.align		4
.L_919:
        /*00b8*/ 	.byte	0x04, 0x1e
        /*00ba*/ 	.short	(.L_921 - .L_920)
.L_920:
        /*00bc*/ 	.word	0x00000000


	//----- nvinfo : EIATTR_CBANK_PARAM_SIZE
	.align		4
.L_921:
        /*00c0*/ 	.byte	0x03, 0x19
        /*00c2*/ 	.short	0x0044


	//----- nvinfo : EIATTR_PARAM_CBANK
	.align		4
        /*00c4*/ 	.byte	0x04, 0x0a
        /*00c6*/ 	.short	(.L_923 - .L_922)
	.align		4
.L_922:
        /*00c8*/ 	.word	index@(.nv.constant0.compute_inertia_kernel)
        /*00cc*/ 	.short	0x0380
        /*00ce*/ 	.short	0x0044


	//----- nvinfo : EIATTR_SW_WAR
	.align		4
.L_923:
        /*00d0*/ 	.byte	0x04, 0x36
        /*00d2*/ 	.short	(.L_925 - .L_924)
.L_924:
        /*00d4*/ 	.word	0x00000008
.L_925:


//--------------------- .nv.info.update_centroids_kernel --------------------------
	.section	.nv.info.update_centroids_kernel,"",@"SHT_CUDA_INFO"
	.sectionflags	@""
	.align	4


	//----- nvinfo : EIATTR_CUDA_API_VERSION
	.align		4
        /*0000*/ 	.byte	0x04, 0x37
        /*0002*/ 	.short	(.L_927 - .L_926)
.L_926:
        /*0004*/ 	.word	0x00000082


	//----- nvinfo : EIATTR_KPARAM_INFO
	.align		4
.L_927:
        /*0008*/ 	.byte	0x04, 0x17
        /*000a*/ 	.short	(.L_929 - .L_928)
.L_928:
        /*000c*/ 	.word	0x00000000
        /*0010*/ 	.short	0x0009
        /*0012*/ 	.short	0x0044
        /*0014*/ 	.byte	0x00, 0xf0, 0x11, 0x00


	//----- nvinfo : EIATTR_KPARAM_INFO
	.align		4
.L_929:
        /*0018*/ 	.byte	0x04, 0x17
        /*001a*/ 	.short	(.L_931 - .L_930)
.L_930:
        /*001c*/ 	.word	0x00000000
        /*0020*/ 	.short	0x0008
        /*0022*/ 	.short	0x0040
        /*0024*/ 	.byte	0x00, 0xf0, 0x11, 0x00


	//----- nvinfo : EIATTR_KPARAM_INFO
	.align		4
.L_931:
        /*0028*/ 	.byte	0x04, 0x17
        /*002a*/ 	.short	(.L_933 - .L_932)
.L_932:
        /*002c*/ 	.word	0x00000000
        /*0030*/ 	.short	0x0007
        /*0032*/ 	.short	0x0038
        /*0034*/ 	.byte	0x00, 0xf5, 0x21, 0x00


	//----- nvinfo : EIATTR_KPARAM_INFO
	.align		4
.L_933:
        /*0038*/ 	.byte	0x04, 0x17
        /*003a*/ 	.short	(.L_935 - .L_934)
.L_934:
        /*003c*/ 	.word	0x00000000
        /*0040*/ 	.short	0x0006
        /*0042*/ 	.short	0x0030
        /*0044*/ 	.byte	0x00, 0xf5, 0x21, 0x00


	//----- nvinfo : EIATTR_KPARAM_INFO
	.align		4
.L_935:
        /*0048*/ 	.byte	0x04, 0x17
        /*004a*/ 	.short	(.L_937 - .L_936)
.L_936:
        /*004c*/ 	.word	0x00000000
        /*0050*/ 	.short	0x0005
        /*0052*/ 	.short	0x0028
        /*0054*/ 	.byte	0x00, 0xf5, 0x21, 0x00


	//----- nvinfo : EIATTR_KPARAM_INFO
	.align		4
.L_937:
        /*0058*/ 	.byte	0x04, 0x17
        /*005a*/ 	.short	(.L_939 - .L_938)
.L_938:
        /*005c*/ 	.word	0x00000000
        /*0060*/ 	.short	0x0004
        /*0062*/ 	.short	0x0020
        /*0064*/ 	.byte	0x00, 0xf5, 0x21, 0x00


	//----- nvinfo : EIATTR_KPARAM_INFO
	.align		4
.L_939:
        /*0068*/ 	.byte	0x04, 0x17
        /*006a*/ 	.short	(.L_941 - .L_940)
.L_940:
        /*006c*/ 	.word	0x00000000
        /*0070*/ 	.short	0x0003
        /*0072*/ 	.short	0x0018
        /*0074*/ 	.byte	0x00, 0xf5, 0x21, 0x00


	//----- nvinfo : EIATTR_KPARAM_INFO
	.align		4
.L_941:
        /*0078*/ 	.byte	0x04, 0x17
        /*007a*/ 	.short	(.L_943 - .L_942)
.L_942:
        /*007c*/ 	.word	0x00000000
        /*0080*/ 	.short	0x0002
        /*0082*/ 	.short	0x0010
        /*0084*/ 	.byte	0x00, 0xf5, 0x21, 0x00


	//----- nvinfo : EIATTR_KPARAM_INFO
	.align		4
.L_943:
        /*0088*/ 	.byte	0x04, 0x17
        /*008a*/ 	.short	(.L_945 - .L_944)
.L_944:
        /*008c*/ 	.word	0x00000000
        /*0090*/ 	.short	0x0001
        /*0092*/ 	.short	0x0008
        /*0094*/ 	.byte	0x00, 0xf5, 0x21, 0x00


	//----- nvinfo : EIATTR_KPARAM_INFO
	.align		4
.L_945:
        /*0098*/ 	.byte	0x04, 0x17
        /*009a*/ 	.short	(.L_947 - .L_946)
.L_946:
        /*009c*/ 	.word	0x00000000
        /*00a0*/ 	.short	0x0000
        /*00a2*/ 	.short	0x0000
        /*00a4*/ 	.byte	0x00, 0xf5, 0x21, 0x00


	//----- nvinfo : EIATTR_SPARSE_MMA_MASK
	.align		4
.L_947:
        /*00a8*/ 	.byte	0x03, 0x50
        /*00aa*/ 	.short	0x0000


	//----- nvinfo : EIATTR_MAXREG_COUNT
	.align		4
        /*00ac*/ 	.byte	0x03, 0x1b
        /*00ae*/ 	.short	0x00ff


	//----- nvinfo : EIATTR_NUM_BARRIERS
	.align		4
        /*00b0*/ 	.byte	0x02, 0x4c
        /*00b2*/ 	.byte	0x01
	.zero		1


	//----- nvinfo : EIATTR_MERCURY_ISA_VERSION
	.align		4
        /*00b4*/ 	.byte	0x03, 0x5f
        /*00b6*/ 	.short	0x0101


	//----- nvinfo : EIATTR_VRC_CTA_INIT_COUNT
	.align		4
        /*00b8*/ 	.byte	0x02, 0x4a
	.zero		1
	.zero		1


	//----- nvinfo : EIATTR_EXIT_INSTR_OFFSETS
	.align		4
        /*00bc*/ 	.byte	0x04, 0x1c
        /*00be*/ 	.short	(.L_949 - .L_948)


	//   ....[0]....
.L_948:
        /*00c0*/ 	.word	0x00000040


	//   ....[1]....
        /*00c4*/ 	.word	0x00000e10


	//   ....[2]....
        /*00c8*/ 	.word	0x000011b0


	//   ....[3]....
        /*00cc*/ 	.word	0x000011f0


	//----- nvinfo : EIATTR_CRS_STACK_SIZE
	.align		4
.L_949:
        /*00d0*/ 	.byte	0x04, 0x1e
        /*00d2*/ 	.short	(.L_951 - .L_950)
.L_950:
        /*00d4*/ 	.word	0x00000000


	//----- nvinfo : EIATTR_CBANK_PARAM_SIZE
	.align		4
.L_951:
        /*00d8*/ 	.byte	0x03, 0x19
        /*00da*/ 	.short	0x0048


	//----- nvinfo : EIATTR_PARAM_CBANK
	.align		4
        /*00dc*/ 	.byte	0x04, 0x0a
        /*00de*/ 	.short	(.L_953 - .L_952)
	.align		4
.L_952:
        /*00e0*/ 	.word	index@(.nv.constant0.update_centroids_kernel)
        /*00e4*/ 	.short	0x0380
        /*00e6*/ 	.short	0x0048


	//----- nvinfo : EIATTR_SW_WAR
	.align		4
.L_953:
        /*00e8*/ 	.byte	0x04, 0x36
        /*00ea*/ 	.short	(.L_955 - .L_954)
.L_954:
        /*00ec*/ 	.word	0x00000008
.L_955:


//--------------------- .nv.info.assign_clusters_kernel --------------------------
	.section	.nv.info.assign_clusters_kernel,"",@"SHT_CUDA_INFO"
	.sectionflags	@""
	.align	4


	//----- nvinfo : EIATTR_CUDA_API_VERSION
	.align		4
        /*0000*/ 	.byte	0x04, 0x37
        /*0002*/ 	.short	(.L_957 - .L_956)
.L_956:
        /*0004*/ 	.word	0x00000082


	//----- nvinfo : EIATTR_KPARAM_INFO
	.align		4
.L_957:
        /*0008*/ 	.byte	0x04, 0x17
        /*000a*/ 	.short	(.L_959 - .L_958)
.L_958:
        /*000c*/ 	.word	0x00000000
        /*0010*/ 	.short	0x0009
        /*0012*/ 	.short	0x0044
        /*0014*/ 	.byte	0x00, 0xf0, 0x11, 0x00


	//----- nvinfo : EIATTR_KPARAM_INFO
	.align		4
.L_959:
        /*0018*/ 	.byte	0x04, 0x17
        /*001a*/ 	.short	(.L_961 - .L_960)
.L_960:
        /*001c*/ 	.word	0x00000000
        /*0020*/ 	.short	0x0008
        /*0022*/ 	.short	0x0040
        /*0024*/ 	.byte	0x00, 0xf0, 0x11, 0x00


	//----- nvinfo : EIATTR_KPARAM_INFO
	.align		4
.L_961:
        /*0028*/ 	.byte	0x04, 0x17
        /*002a*/ 	.short	(.L_963 - .L_962)
.L_962:
        /*002c*/ 	.word	0x00000000
        /*0030*/ 	.short	0x0007
        /*0032*/ 	.short	0x0038
        /*0034*/ 	.byte	0x00, 0xf5, 0x21, 0x00


	//----- nvinfo : EIATTR_KPARAM_INFO
	.align		4
.L_963:
        /*0038*/ 	.byte	0x04, 0x17
        /*003a*/ 	.short	(.L_965 - .L_964)
.L_964:
        /*003c*/ 	.word	0x00000000
        /*0040*/ 	.short	0x0006
        /*0042*/ 	.short	0x0030
        /*0044*/ 	.byte	0x00, 0xf5, 0x21, 0x00


	//----- nvinfo : EIATTR_KPARAM_INFO
	.align		4
.L_965:
        /*0048*/ 	.byte	0x04, 0x17
        /*004a*/ 	.short	(.L_967 - .L_966)
.L_966:
        /*004c*/ 	.word	0x00000000
        /*0050*/ 	.short	0x0005
        /*0052*/ 	.short	0x0028
        /*0054*/ 	.byte	0x00, 0xf5, 0x21, 0x00


	//----- nvinfo : EIATTR_KPARAM_INFO
	.align		4
.L_967:
        /*0058*/ 	.byte	0x04, 0x17
        /*005a*/ 	.short	(.L_969 - .L_968)
.L_968:
        /*005c*/ 	.word	0x00000000
        /*0060*/ 	.short	0x0004
        /*0062*/ 	.short	0x0020
        /*0064*/ 	.byte	0x00, 0xf5, 0x21, 0x00


	//----- nvinfo : EIATTR_KPARAM_INFO
	.align		4
.L_969:
        /*0068*/ 	.byte	0x04, 0x17
        /*006a*/ 	.short	(.L_971 - .L_970)
.L_970:
        /*006c*/ 	.word	0x00000000
        /*0070*/ 	.short	0x0003
        /*0072*/ 	.short	0x0018
        /*0074*/ 	.byte	0x00, 0xf5, 0x21, 0x00


	//----- nvinfo : EIATTR_KPARAM_INFO
	.align		4
.L_971:
        /*0078*/ 	.byte	0x04, 0x17
        /*007a*/ 	.short	(.L_973 - .L_972)
.L_972:
        /*007c*/ 	.word	0x00000000
        /*0080*/ 	.short	0x0002
        /*0082*/ 	.short	0x0010
        /*0084*/ 	.byte	0x00, 0xf5, 0x21, 0x00


	//----- nvinfo : EIATTR_KPARAM_INFO
	.align		4
.L_973:
        /*0088*/ 	.byte	0x04, 0x17
        /*008a*/ 	.short	(.L_975 - .L_974)
.L_974:
        /*008c*/ 	.word	0x00000000
        /*0090*/ 	.short	0x0001
        /*0092*/ 	.short	0x0008
        /*0094*/ 	.byte	0x00, 0xf5, 0x21, 0x00


	//----- nvinfo : EIATTR_KPARAM_INFO
	.align		4
.L_975:
        /*0098*/ 	.byte	0x04, 0x17
        /*009a*/ 	.short	(.L_977 - .L_976)
.L_976:
        /*009c*/ 	.word	0x00000000
        /*00a0*/ 	.short	0x0000
        /*00a2*/ 	.short	0x0000
        /*00a4*/ 	.byte	0x00, 0xf5, 0x21, 0x00


	//----- nvinfo : EIATTR_SPARSE_MMA_MASK
	.align		4
.L_977:
        /*00a8*/ 	.byte	0x03, 0x50
        /*00aa*/ 	.short	0x0000


	//----- nvinfo : EIATTR_MAXREG_COUNT
	.align		4
        /*00ac*/ 	.byte	0x03, 0x1b
        /*00ae*/ 	.short	0x00ff


	//----- nvinfo : EIATTR_MERCURY_ISA_VERSION
	.align		4
        /*00b0*/ 	.byte	0x03, 0x5f
        /*00b2*/ 	.short	0x0101


	//----- nvinfo : EIATTR_VRC_CTA_INIT_COUNT
	.align		4
        /*00b4*/ 	.byte	0x02, 0x4a
	.zero		1
	.zero		1


	//----- nvinfo : EIATTR_EXIT_INSTR_OFFSETS
	.align		4
        /*00b8*/ 	.byte	0x04, 0x1c
        /*00ba*/ 	.short	(.L_979 - .L_978)


	//   ....[0]....
.L_978:
        /*00bc*/ 	.word	0x00000070


	//   ....[1]....
        /*00c0*/ 	.word	0x00001210


	//----- nvinfo : EIATTR_CRS_STACK_SIZE
	.align		4
.L_979:
        /*00c4*/ 	.byte	0x04, 0x1e
        /*00c6*/ 	.short	(.L_981 - .L_980)
.L_980:
        /*00c8*/ 	.word	0x00000000


	//----- nvinfo : EIATTR_CBANK_PARAM_SIZE
	.align		4
.L_981:
        /*00cc*/ 	.byte	0x03, 0x19
        /*00ce*/ 	.short	0x0048


	//----- nvinfo : EIATTR_PARAM_CBANK
	.align		4
        /*00d0*/ 	.byte	0x04, 0x0a
        /*00d2*/ 	.short	(.L_983 - .L_982)
	.align		4
.L_982:
        /*00d4*/ 	.word	index@(.nv.constant0.assign_clusters_kernel)
        /*00d8*/ 	.short	0x0380
        /*00da*/ 	.short	0x0048


	//----- nvinfo : EIATTR_SW_WAR
	.align		4
.L_983:
        /*00dc*/ 	.byte	0x04, 0x36
        /*00de*/ 	.short	(.L_985 - .L_984)
.L_984:
        /*00e0*/ 	.word	0x00000008
.L_985:


//--------------------- .nv.info.init_centroids_kernel --------------------------
	.section	.nv.info.init_centroids_kernel,"",@"SHT_CUDA_INFO"
	.sectionflags	@""
	.align	4


	//----- nvinfo : EIATTR_CUDA_API_VERSION
	.align		4
        /*0000*/ 	.byte	0x04, 0x37
        /*0002*/ 	.short	(.L_987 - .L_986)
.L_986:
        /*0004*/ 	.word	0x00000082


	//----- nvinfo : EIATTR_KPARAM_INFO
	.align		4
.L_987:
        /*0008*/ 	.byte	0x04, 0x17
        /*000a*/ 	.short	(.L_989 - .L_988)
.L_988:
        /*000c*/ 	.word	0x00000000
        /*0010*/ 	.short	0x000b
        /*0012*/ 	.short	0x004c
        /*0014*/ 	.byte	0x00, 0xf0, 0x11, 0x00


	//----- nvinfo : EIATTR_KPARAM_INFO
	.align		4
.L_989:
        /*0018*/ 	.byte	0x04, 0x17
        /*001a*/ 	.short	(.L_991 - .L_990)
.L_990:
        /*001c*/ 	.word	0x00000000
        /*0020*/ 	.short	0x000a
        /*0022*/ 	.short	0x0048
        /*0024*/ 	.byte	0x00, 0xf0, 0x11, 0x00


	//----- nvinfo : EIATTR_KPARAM_INFO
	.align		4
.L_991:
        /*0028*/ 	.byte	0x04, 0x17
        /*002a*/ 	.short	(.L_993 - .L_992)
.L_992:
        /*002c*/ 	.word	0x00000000
        /*0030*/ 	.short	0x0009
        /*0032*/ 	.short	0x0044
        /*0034*/ 	.byte	0x00, 0xf0, 0x11, 0x00


	//----- nvinfo : EIATTR_KPARAM_INFO
	.align		4
.L_993:
        /*0038*/ 	.byte	0x04, 0x17
        /*003a*/ 	.short	(.L_995 - .L_994)
.L_994:
        /*003c*/ 	.word	0x00000000
        /*0040*/ 	.short	0x0008
        /*0042*/ 	.short	0x0040
        /*0044*/ 	.byte	0x00, 0xf0, 0x11, 0x00


	//----- nvinfo : EIATTR_KPARAM_INFO
	.align		4
.L_995:
        /*0048*/ 	.byte	0x04, 0x17
        /*004a*/ 	.short	(.L_997 - .L_996)
.L_996:
        /*004c*/ 	.word	0x00000000
        /*0050*/ 	.short	0x0007
        /*0052*/ 	.short	0x0038
        /*0054*/ 	.byte	0x00, 0xf5, 0x21, 0x00


	//----- nvinfo : EIATTR_KPARAM_INFO
	.align		4
.L_997:
        /*0058*/ 	.byte	0x04, 0x17
        /*005a*/ 	.short	(.L_999 - .L_998)
.L_998:
        /*005c*/ 	.word	0x00000000
        /*0060*/ 	.short	0x0006
        /*0062*/ 	.short	0x0030
        /*0064*/ 	.byte	0x00, 0xf5, 0x21, 0x00


	//----- nvinfo : EIATTR_KPARAM_INFO
	.align		4
.L_999:
        /*0068*/ 	.byte	0x04, 0x17
        /*006a*/ 	.short	(.L_1001 - .L_1000)
.L_1000:
        /*006c*/ 	.word	0x00000000
        /*0070*/ 	.short	0x0005
        /*0072*/ 	.short	0x0028
        /*0074*/ 	.byte	0x00, 0xf5, 0x21, 0x00


	//----- nvinfo : EIATTR_KPARAM_INFO
	.align		4
.L_1001:
        /*0078*/ 	.byte	0x04, 0x17
        /*007a*/ 	.short	(.L_1003 - .L_1002)
.L_1002:
        /*007c*/ 	.word	0x00000000
        /*0080*/ 	.short	0x0004
        /*0082*/ 	.short	0x0020
        /*0084*/ 	.byte	0x00, 0xf5, 0x21, 0x00


	//----- nvinfo : EIATTR_KPARAM_INFO
	.align		4
.L_1003:
        /*0088*/ 	.byte	0x04, 0x17
        /*008a*/ 	.short	(.L_1005 - .L_1004)
.L_1004:
        /*008c*/ 	.word	0x00000000
        /*0090*/ 	.short	0x0003
        /*0092*/ 	.short	0x0018
        /*0094*/ 	.byte	0x00, 0xf5, 0x21, 0x00


	//----- nvinfo : EIATTR_KPARAM_INFO
	.align		4
.L_1005:
        /*0098*/ 	.byte	0x04, 0x17
        /*009a*/ 	.short	(.L_1007 - .L_1006)
.L_1006:
        /*009c*/ 	.word	0x00000000
        /*00a0*/ 	.short	0x0002
        /*00a2*/ 	.short	0x0010
        /*00a4*/ 	.byte	0x00, 0xf5, 0x21, 0x00


	//----- nvinfo : EIATTR_KPARAM_INFO
	.align		4
.L_1007:
        /*00a8*/ 	.byte	0x04, 0x17
        /*00aa*/ 	.short	(.L_1009 - .L_1008)
.L_1008:
        /*00ac*/ 	.word	0x00000000
        /*00b0*/ 	.short	0x0001
        /*00b2*/ 	.short	0x0008
        /*00b4*/ 	.byte	0x00, 0xf5, 0x21, 0x00


	//----- nvinfo : EIATTR_KPARAM_INFO
	.align		4
.L_1009:
        /*00b8*/ 	.byte	0x04, 0x17
        /*00ba*/ 	.short	(.L_1011 - .L_1010)
.L_1010:
        /*00bc*/ 	.word	0x00000000
        /*00c0*/ 	.short	0x0000
        /*00c2*/ 	.short	0x0000
        /*00c4*/ 	.byte	0x00, 0xf5, 0x21, 0x00


	//----- nvinfo : EIATTR_SPARSE_MMA_MASK
	.align		4
.L_1011:
        /*00c8*/ 	.byte	0x03, 0x50
        /*00ca*/ 	.short	0x0000


	//----- nvinfo : EIATTR_MAXREG_COUNT
	.align		4
        /*00cc*/ 	.byte	0x03, 0x1b
        /*00ce*/ 	.short	0x00ff


	//----- nvinfo : EIATTR_NUM_BARRIERS
	.align		4
        /*00d0*/ 	.byte	0x02, 0x4c
        /*00d2*/ 	.byte	0x01
	.zero		1


	//----- nvinfo : EIATTR_MERCURY_ISA_VERSION
	.align		4
        /*00d4*/ 	.byte	0x03, 0x5f
        /*00d6*/ 	.short	0x0101


	//----- nvinfo : EIATTR_VRC_CTA_INIT_COUNT
	.align		4
        /*00d8*/ 	.byte	0x02, 0x4a
	.zero		1
	.zero		1


	//----- nvinfo : EIATTR_EXIT_INSTR_OFFSETS
	.align		4
        /*00dc*/ 	.byte	0x04, 0x1c
        /*00de*/ 	.short	(.L_1013 - .L_1012)


	//   ....[0]....
.L_1012:
        /*00e0*/ 	.word	0x000000a0


	//   ....[1]....
        /*00e4*/ 	.word	0x000003b0


	//   ....[2]....
        /*00e8*/ 	.word	0x000003d0


	//   ....[3]....
        /*00ec*/ 	.word	0x00001c30


	//   ....[4]....
        /*00f0*/ 	.word	0x00002030


	//----- nvinfo : EIATTR_CRS_STACK_SIZE
	.align		4
.L_1013:
        /*00f4*/ 	.byte	0x04, 0x1e
        /*00f6*/ 	.short	(.L_1015 - .L_1014)
.L_1014:
        /*00f8*/ 	.word	0x00000000


	//----- nvinfo : EIATTR_CBANK_PARAM_SIZE
	.align		4
.L_1015:
        /*00fc*/ 	.byte	0x03, 0x19
        /*00fe*/ 	.short	0x0050


	//----- nvinfo : EIATTR_PARAM_CBANK
	.align		4
        /*0100*/ 	.byte	0x04, 0x0a
        /*0102*/ 	.short	(.L_1017 - .L_1016)
	.align		4
.L_1016:
        /*0104*/ 	.word	index@(.nv.constant0.init_centroids_kernel)
        /*0108*/ 	.short	0x0380
        /*010a*/ 	.short	0x0050


	//----- nvinfo : EIATTR_SW_WAR
	.align		4
.L_1017:
        /*010c*/ 	.byte	0x04, 0x36
        /*010e*/ 	.short	(.L_1019 - .L_1018)
.L_1018:
        /*0110*/ 	.word	0x00000008
.L_1019:


//--------------------- .nv.info.compact_frontier_kernel --------------------------
	.section	.nv.info.compact_frontier_kernel,"",@"SHT_CUDA_INFO"
	.sectionflags	@""
	.align	4


	//----- nvinfo : EIATTR_CUDA_API_VERSION
	.align		4
        /*0000*/ 	.byte	0x04, 0x37
        /*0002*/ 	.short	(.L_1021 - .L_1020)
.L_1020:
        /*0004*/ 	.word	0x00000082


	//----- nvinfo : EIATTR_KPARAM_INFO
	.align		4
.L_1021:
        /*0008*/ 	.byte	0x04, 0x17
        /*000a*/ 	.short	(.L_1023 - .L_1022)
.L_1022:
        /*000c*/ 	.word	0x00000000
        /*0010*/ 	.short	0x0003
        /*0012*/ 	.short	0x0018
        /*0014*/ 	.byte	0x00, 0xf0, 0x11, 0x00


	//----- nvinfo : EIATTR_KPARAM_INFO
	.align		4
.L_1023:
        /*0018*/ 	.byte	0x04, 0x17
        /*001a*/ 	.short	(.L_1025 - .L_1024)
.L_1024:
        /*001c*/ 	.word	0x00000000
        /*0020*/ 	.short	0x0002
        /*0022*/ 	.short	0x0010
        /*0024*/ 	.byte	0x00, 0xf5, 0x21, 0x00


	//----- nvinfo : EIATTR_KPARAM_INFO
	.align		4
.L_1025:
        /*0028*/ 	.byte	0x04, 0x17
        /*002a*/ 	.short	(.L_1027 - .L_1026)
.L_1026:
        /*002c*/ 	.word	0x00000000
        /*0030*/ 	.short	0x0001
        /*0032*/ 	.short	0x0008
        /*0034*/ 	.byte	0x00, 0xf5, 0x21, 0x00


	//----- nvinfo : EIATTR_KPARAM_INFO
	.align		4
.L_1027:
        /*0038*/ 	.byte	0x04, 0x17
        /*003a*/ 	.short	(.L_1029 - .L_1028)
.L_1028:
        /*003c*/ 	.word	0x00000000
        /*0040*/ 	.short	0x0000
        /*0042*/ 	.short	0x0000
        /*0044*/ 	.byte	0x00, 0xf5, 0x21, 0x00


	//----- nvinfo : EIATTR_SPARSE_MMA_MASK
	.align		4
.L_1029:
        /*0048*/ 	.byte	0x03, 0x50
        /*004a*/ 	.short	0x0000


	//----- nvinfo : EIATTR_MAXREG_COUNT
	.align		4
        /*004c*/ 	.byte	0x03, 0x1b
        /*004e*/ 	.short	0x00ff


	//----- nvinfo : EIATTR_MERCURY_ISA_VERSION
	.align		4
        /*0050*/ 	.byte	0x03, 0x5f
        /*0052*/ 	.short	0x0101


	//----- nvinfo : EIATTR_INT_WARP_WIDE_INSTR_OFFSETS
	.align		4
        /*0054*/ 	.byte	0x04, 0x31
        /*0056*/ 	.short	(.L_1031 - .L_1030)


	//   ....[0]....
.L_1030:
        /*0058*/ 	.word	0x000000f0


	//   ....[1]....
        /*005c*/ 	.word	0x00000190


	//----- nvinfo : EIATTR_VRC_CTA_INIT_COUNT
	.align		4
.L_1031:
        /*0060*/ 	.byte	0x02, 0x4a
	.zero		1
	.zero		1


	//----- nvinfo : EIATTR_EXIT_INSTR_OFFSETS
	.align		4
        /*0064*/ 	.byte	0x04, 0x1c
        /*0066*/ 	.short	(.L_1033 - .L_1032)


	//   ....[0]....
.L_1032:
        /*0068*/ 	.word	0x00000070


	//   ....[1]....
        /*006c*/ 	.word	0x000000d0


	//   ....[2]....
        /*0070*/ 	.word	0x000001d0


	//----- nvinfo : EIATTR_CBANK_PARAM_SIZE
	.align		4
.L_1033:
        /*0074*/ 	.byte	0x03, 0x19
        /*0076*/ 	.short	0x001c


	//----- nvinfo : EIATTR_PARAM_CBANK
	.align		4
        /*0078*/ 	.byte	0x04, 0x0a
        /*007a*/ 	.short	(.L_1035 - .L_1034)
	.align		4
.L_1034:
        /*007c*/ 	.word	index@(.nv.constant0.compact_frontier_kernel)
        /*0080*/ 	.short	0x0380
        /*0082*/ 	.short	0x001c


	//----- nvinfo : EIATTR_SW_WAR
	.align		4
.L_1035:
        /*0084*/ 	.byte	0x04, 0x36
        /*0086*/ 	.short	(.L_1037 - .L_1036)
.L_1036:
        /*0088*/ 	.word	0x00000008
.L_1037:


//--------------------- .nv.info.integrate_pass_kernel --------------------------
	.section	.nv.info.integrate_pass_kernel,"",@"SHT_CUDA_INFO"
	.sectionflags	@""
	.align	4


	//----- nvinfo : EIATTR_CUDA_API_VERSION
	.align		4
        /*0000*/ 	.byte	0x04, 0x37
        /*0002*/ 	.short	(.L_1039 - .L_1038)
.L_1038:
        /*0004*/ 	.word	0x00000082


	//----- nvinfo : EIATTR_KPARAM_INFO
	.align		4
.L_1039:
        /*0008*/ 	.byte	0x04, 0x17
        /*000a*/ 	.short	(.L_1041 - .L_1040)
.L_1040:
        /*000c*/ 	.word	0x00000000
        /*0010*/ 	.short	0x0013
        /*0012*/ 	.short	0x0098
        /*0014*/ 	.byte	0x00, 0xf5, 0x21, 0x00


	//----- nvinfo : EIATTR_KPARAM_INFO
	.align		4
.L_1041:
        /*0018*/ 	.byte	0x04, 0x17
        /*001a*/ 	.short	(.L_1043 - .L_1042)
.L_1042:
        /*001c*/ 	.word	0x00000000
        /*0020*/ 	.short	0x0012
        /*0022*/ 	.short	0x0090
        /*0024*/ 	.byte	0x00, 0xf5, 0x21, 0x00


	//----- nvinfo : EIATTR_KPARAM_INFO
	.align		4
.L_1043:
        /*0028*/ 	.byte	0x04, 0x17
        /*002a*/ 	.short	(.L_1045 - .L_1044)
.L_1044:
        /*002c*/ 	.word	0x00000000
        /*0030*/ 	.short	0x0011
        /*0032*/ 	.short	0x0088
        /*0034*/ 	.byte	0x00, 0xf5, 0x21, 0x00


	//----- nvinfo : EIATTR_KPARAM_INFO
	.align		4
.L_1045:
        /*0038*/ 	.byte	0x04, 0x17
        /*003a*/ 	.short	(.L_1047 - .L_1046)
.L_1046:
        /*003c*/ 	.word	0x00000000
        /*0040*/ 	.short	0x0010
        /*0042*/ 	.short	0x0080
        /*0044*/ 	.byte	0x00, 0xf0, 0x11, 0x00


	//----- nvinfo : EIATTR_KPARAM_INFO
	.align		4
.L_1047:
        /*0048*/ 	.byte	0x04, 0x17
        /*004a*/ 	.short	(.L_1049 - .L_1048)
.L_1048:
        /*004c*/ 	.word	0x00000000
        /*0050*/ 	.short	0x000f
        /*0052*/ 	.short	0x0078
        /*0054*/ 	.byte	0x00, 0xf5, 0x21, 0x00


	//----- nvinfo : EIATTR_KPARAM_INFO
	.align		4
.L_1049:
        /*0058*/ 	.byte	0x04, 0x17
        /*005a*/ 	.short	(.L_1051 - .L_1050)
.L_1050:
        /*005c*/ 	.word	0x00000000
        /*0060*/ 	.short	0x000e
        /*0062*/ 	.short	0x0070
        /*0064*/ 	.byte	0x00, 0xf5, 0x21, 0x00


	//----- nvinfo : EIATTR_KPARAM_INFO
	.align		4
.L_1051:
        /*0068*/ 	.byte	0x04, 0x17
        /*006a*/ 	.short	(.L_1053 - .L_1052)
.L_1052:
        /*006c*/ 	.word	0x00000000
        /*0070*/ 	.short	0x000d
        /*0072*/ 	.short	0x0068
        /*0074*/ 	.byte	0x00, 0xf5, 0x21, 0x00


	//----- nvinfo : EIATTR_KPARAM_INFO
	.align		4
.L_1053:
        /*0078*/ 	.byte	0x04, 0x17
        /*007a*/ 	.short	(.L_1055 - .L_1054)
.L_1054:
        /*007c*/ 	.word	0x00000000
        /*0080*/ 	.short	0x000c
        /*0082*/ 	.short	0x0060
        /*0084*/ 	.byte	0x00, 0xf5, 0x21, 0x00


	//----- nvinfo : EIATTR_KPARAM_INFO
	.align		4
.L_1055:
        /*0088*/ 	.byte	0x04, 0x17
        /*008a*/ 	.short	(.L_1057 - .L_1056)
.L_1056:
        /*008c*/ 	.word	0x00000000
        /*0090*/ 	.short	0x000b
        /*0092*/ 	.short	0x0058
        /*0094*/ 	.byte	0x00, 0xf5, 0x21, 0x00


	//----- nvinfo : EIATTR_KPARAM_INFO
	.align		4
.L_1057:
        /*0098*/ 	.byte	0x04, 0x17
        /*009a*/ 	.short	(.L_1059 - .L_1058)
.L_1058:
        /*009c*/ 	.word	0x00000000
        /*00a0*/ 	.short	0x000a
        /*00a2*/ 	.short	0x0050
        /*00a4*/ 	.byte	0x00, 0xf5, 0x21, 0x00


	//----- nvinfo : EIATTR_KPARAM_INFO
	.align		4
.L_1059:
        /*00a8*/ 	.byte	0x04, 0x17
        /*00aa*/ 	.short	(.L_1061 - .L_1060)
.L_1060:
        /*00ac*/ 	.word	0x00000000
        /*00b0*/ 	.short	0x0009
        /*00b2*/ 	.short	0x0048
        /*00b4*/ 	.byte	0x00, 0xf5, 0x21, 0x00


	//----- nvinfo : EIATTR_KPARAM_INFO
	.align		4
.L_1061:
        /*00b8*/ 	.byte	0x04, 0x17
        /*00ba*/ 	.short	(.L_1063 - .L_1062)
.L_1062:
        /*00bc*/ 	.word	0x00000000
        /*00c0*/ 	.short	0x0008
        /*00c2*/ 	.short	0x0040
        /*00c4*/ 	.byte	0x00, 0xf5, 0x21, 0x00


	//----- nvinfo : EIATTR_KPARAM_INFO
	.align		4
.L_1063:
        /*00c8*/ 	.byte	0x04, 0x17
        /*00ca*/ 	.short	(.L_1065 - .L_1064)
.L_1064:
        /*00cc*/ 	.word	0x00000000
        /*00d0*/ 	.short	0x0007
        /*00d2*/ 	.short	0x0038
        /*00d4*/ 	.byte	0x00, 0xf5, 0x21, 0x00


	//----- nvinfo : EIATTR_KPARAM_INFO
	.align		4
.L_1065:
        /*00d8*/ 	.byte	0x04, 0x17
        /*00da*/ 	.short	(.L_1067 - .L_1066)
.L_1066:
        /*00dc*/ 	.word	0x00000000
        /*00e0*/ 	.short	0x0006
        /*00e2*/ 	.short	0x0030
        /*00e4*/ 	.byte	0x00, 0xf5, 0x21, 0x00


	//----- nvinfo : EIATTR_KPARAM_INFO
	.align		4
.L_1067:
        /*00e8*/ 	.byte	0x04, 0x17
        /*00ea*/ 	.short	(.L_1069 - .L_1068)
.L_1068:
        /*00ec*/ 	.word	0x00000000
        /*00f0*/ 	.short	0x0005
        /*00f2*/ 	.short	0x0028
        /*00f4*/ 	.byte	0x00, 0xf5, 0x21, 0x00


	//----- nvinfo : EIATTR_KPARAM_INFO
	.align		4
.L_1069:
        /*00f8*/ 	.byte	0x04, 0x17
        /*00fa*/ 	.short	(.L_1071 - .L_1070)
.L_1070:
        /*00fc*/ 	.word	0x00000000
        /*0100*/ 	.short	0x0004
        /*0102*/ 	.short	0x0020
        /*0104*/ 	.byte	0x00, 0xf5, 0x21, 0x00


	//----- nvinfo : EIATTR_KPARAM_INFO
	.align		4
.L_1071:
        /*0108*/ 	.byte	0x04, 0x17
        /*010a*/ 	.short	(.L_1073 - .L_1072)
.L_1072:
        /*010c*/ 	.word	0x00000000
        /*0110*/ 	.short	0x0003
        /*0112*/ 	.short	0x0018
        /*0114*/ 	.byte	0x00, 0xf5, 0x21, 0x00


	//----- nvinfo : EIATTR_KPARAM_INFO
	.align		4
.L_1073:
        /*0118*/ 	.byte	0x04, 0x17
        /*011a*/ 	.short	(.L_1075 - .L_1074)
.L_1074:
        /*011c*/ 	.word	0x00000000
        /*0120*/ 	.short	0x0002
        /*0122*/ 	.short	0x0010
        /*0124*/ 	.byte	0x00, 0xf5, 0x21, 0x00


	//----- nvinfo : EIATTR_KPARAM_INFO
	.align		4
.L_1075:
        /*0128*/ 	.byte	0x04, 0x17
        /*012a*/ 	.short	(.L_1077 - .L_1076)
.L_1076:
        /*012c*/ 	.word	0x00000000
        /*0130*/ 	.short	0x0001
        /*0132*/ 	.short	0x0008
        /*0134*/ 	.byte	0x00, 0xf5, 0x21, 0x00


	//----- nvinfo : EIATTR_KPARAM_INFO
	.align		4
.L_1077:
        /*0138*/ 	.byte	0x04, 0x17
        /*013a*/ 	.short	(.L_1079 - .L_1078)
.L_1078:
        /*013c*/ 	.word	0x00000000
        /*0140*/ 	.short	0x0000
        /*0142*/ 	.short	0x0000
        /*0144*/ 	.byte	0x00, 0xf5, 0x21, 0x00


	//----- nvinfo : EIATTR_SPARSE_MMA_MASK
	.align		4
.L_1079:
        /*0148*/ 	.byte	0x03, 0x50
        /*014a*/ 	.short	0x0000


	//----- nvinfo : EIATTR_MAXREG_COUNT
	.align		4
        /*014c*/ 	.byte	0x03, 0x1b
        /*014e*/ 	.short	0x00ff


	//----- nvinfo : EIATTR_MERCURY_ISA_VERSION
	.align		4
        /*0150*/ 	.byte	0x03, 0x5f
        /*0152*/ 	.short	0x0101


	//----- nvinfo : EIATTR_VRC_CTA_INIT_COUNT
	.align		4
        /*0154*/ 	.byte	0x02, 0x4a
	.zero		1
	.zero		1


	//----- nvinfo : EIATTR_EXIT_INSTR_OFFSETS
	.align		4
        /*0158*/ 	.byte	0x04, 0x1c
        /*015a*/ 	.short	(.L_1081 - .L_1080)


	//   ....[0]....
.L_1080:
        /*015c*/ 	.word	0x00000070


	//   ....[1]....
        /*0160*/ 	.word	0x00000f80


	//----- nvinfo : EIATTR_CRS_STACK_SIZE
	.align		4
.L_1081:
        /*0164*/ 	.byte	0x04, 0x1e
        /*0166*/ 	.short	(.L_1083 - .L_1082)
.L_1082:
        /*0168*/ 	.word	0x00000000


	//----- nvinfo : EIATTR_CBANK_PARAM_SIZE
	.align		4
.L_1083:
        /*016c*/ 	.byte	0x03, 0x19
        /*016e*/ 	.short	0x00a0


	//----- nvinfo : EIATTR_PARAM_CBANK
	.align		4
        /*0170*/ 	.byte	0x04, 0x0a
        /*0172*/ 	.short	(.L_1085 - .L_1084)
	.align		4
.L_1084:
        /*0174*/ 	.word	index@(.nv.constant0.integrate_pass_kernel)
        /*0178*/ 	.short	0x0380
        /*017a*/ 	.short	0x00a0


	//----- nvinfo : EIATTR_SW_WAR
	.align		4
.L_1085:
        /*017c*/ 	.byte	0x04, 0x36
        /*017e*/ 	.short	(.L_1087 - .L_1086)
.L_1086:
        /*0180*/ 	.word	0x00000008
.L_1087:


//--------------------- .nv.info.relaxation_step_kernel --------------------------
	.section	.nv.info.relaxation_step_kernel,"",@"SHT_CUDA_INFO"
	.sectionflags	@""
	.align	4


	//----- nvinfo : EIATTR_CUDA_API_VERSION
	.align		4
        /*0000*/ 	.byte	0x04, 0x37
        /*0002*/ 	.short	(.L_1089 - .L_1088)
.L_1088:
        /*0004*/ 	.word	0x00000082


	//----- nvinfo : EIATTR_KPARAM_INFO
	.align		4
.L_1089:
        /*0008*/ 	.byte	0x04, 0x17
        /*000a*/ 	.short	(.L_1091 - .L_1090)
.L_1090:
        /*000c*/ 	.word	0x00000000
        /*0010*/ 	.short	0x0008
        /*0012*/ 	.short	0x003c
        /*0014*/ 	.byte	0x00, 0xf0, 0x11, 0x00


	//----- nvinfo : EIATTR_KPARAM_INFO
	.align		4
.L_1091:
        /*0018*/ 	.byte	0x04, 0x17
        /*001a*/ 	.short	(.L_1093 - .L_1092)
.L_1092:
        /*001c*/ 	.word	0x00000000
        /*0020*/ 	.short	0x0007
        /*0022*/ 	.short	0x0038
        /*0024*/ 	.byte	0x00, 0xf0, 0x11, 0x00


	//----- nvinfo : EIATTR_KPARAM_INFO
	.align		4
.L_1093:
        /*0028*/ 	.byte	0x04, 0x17
        /*002a*/ 	.short	(.L_1095 - .L_1094)
.L_1094:
        /*002c*/ 	.word	0x00000000
        /*0030*/ 	.short	0x0006
        /*0032*/ 	.short	0x0030
        /*0034*/ 	.byte	0x00, 0xf5, 0x21, 0x00


	//----- nvinfo : EIATTR_KPARAM_INFO
	.align		4
.L_1095:
        /*0038*/ 	.byte	0x04, 0x17
        /*003a*/ 	.short	(.L_1097 - .L_1096)
.L_1096:
        /*003c*/ 	.word	0x00000000
        /*0040*/ 	.short	0x0005
        /*0042*/ 	.short	0x0028
        /*0044*/ 	.byte	0x00, 0xf5, 0x21, 0x00


	//----- nvinfo : EIATTR_KPARAM_INFO
	.align		4
.L_1097:
        /*0048*/ 	.byte	0x04, 0x17
        /*004a*/ 	.short	(.L_1099 - .L_1098)
.L_1098:
        /*004c*/ 	.word	0x00000000
        /*0050*/ 	.short	0x0004
        /*0052*/ 	.short	0x0020
        /*0054*/ 	.byte	0x00, 0xf5, 0x21, 0x00


	//----- nvinfo : EIATTR_KPARAM_INFO
	.align		4
.L_1099:
        /*0058*/ 	.byte	0x04, 0x17
        /*005a*/ 	.short	(.L_1101 - .L_1100)
.L_1100:
        /*005c*/ 	.word	0x00000000
        /*0060*/ 	.short	0x0003
        /*0062*/ 	.short	0x0018
        /*0064*/ 	.byte	0x00, 0xf5, 0x21, 0x00


	//----- nvinfo : EIATTR_KPARAM_INFO
	.align		4
.L_1101:
        /*0068*/ 	.byte	0x04, 0x17
        /*006a*/ 	.short	(.L_1103 - .L_1102)
.L_1102:
        /*006c*/ 	.word	0x00000000
        /*0070*/ 	.short	0x0002
        /*0072*/ 	.short	0x0010
        /*0074*/ 	.byte	0x00, 0xf0, 0x11, 0x00


	//----- nvinfo : EIATTR_KPARAM_INFO
	.align		4
.L_1103:
        /*0078*/ 	.byte	0x04, 0x17
        /*007a*/ 	.short	(.L_1105 - .L_1104)
.L_1104:
        /*007c*/ 	.word	0x00000000
        /*0080*/ 	.short	0x0001
        /*0082*/ 	.short	0x0008
        /*0084*/ 	.byte	0x00, 0xf5, 0x21, 0x00


	//----- nvinfo : EIATTR_KPARAM_INFO
	.align		4
.L_1105:
        /*0088*/ 	.byte	0x04, 0x17
        /*008a*/ 	.short	(.L_1107 - .L_1106)
.L_1106:
        /*008c*/ 	.word	0x00000000
        /*0090*/ 	.short	0x0000
        /*0092*/ 	.short	0x0000
        /*0094*/ 	.byte	0x00, 0xf5, 0x21, 0x00


	//----- nvinfo : EIATTR_SPARSE_MMA_MASK
	.align		4
.L_1107:
        /*0098*/ 	.byte	0x03, 0x50
        /*009a*/ 	.short	0x0000


	//----- nvinfo : EIATTR_MAXREG_COUNT
	.align		4
        /*009c*/ 	.byte	0x03, 0x1b
        /*009e*/ 	.short	0x00ff


	//----- nvinfo : EIATTR_MERCURY_ISA_VERSION
	.align		4
        /*00a0*/ 	.byte	0x03, 0x5f
        /*00a2*/ 	.short	0x0101


	//----- nvinfo : EIATTR_VRC_CTA_INIT_COUNT
	.align		4
        /*00a4*/ 	.byte	0x02, 0x4a
	.zero		1
	.zero		1


	//----- nvinfo : EIATTR_EXIT_INSTR_OFFSETS
	.align		4
        /*00a8*/ 	.byte	0x04, 0x1c
        /*00aa*/ 	.short	(.L_1109 - .L_1108)


	//   ....[0]....
.L_1108:
        /*00ac*/ 	.word	0x00000070


	//   ....[1]....
        /*00b0*/ 	.word	0x00000100


	//   ....[2]....
        /*00b4*/ 	.word	0x00000160


	//   ....[3]....
        /*00b8*/ 	.word	0x000003b0


	//----- nvinfo : EIATTR_CRS_STACK_SIZE
	.align		4
.L_1109:
        /*00bc*/ 	.byte	0x04, 0x1e
        /*00be*/ 	.short	(.L_1111 - .L_1110)
.L_1110:
        /*00c0*/ 	.word	0x00000000


	//----- nvinfo : EIATTR_CBANK_PARAM_SIZE
	.align		4
.L_1111:
        /*00c4*/ 	.byte	0x03, 0x19
        /*00c6*/ 	.short	0x0040


	//----- nvinfo : EIATTR_PARAM_CBANK
	.align		4
        /*00c8*/ 	.byte	0x04, 0x0a
        /*00ca*/ 	.short	(.L_1113 - .L_1112)
	.align		4
.L_1112:
        /*00cc*/ 	.word	index@(.nv.constant0.relaxation_step_kernel)
        /*00d0*/ 	.short	0x0380
        /*00d2*/ 	.short	0x0040


	//----- nvinfo : EIATTR_SW_WAR
	.align		4
.L_1113:
        /*00d4*/ 	.byte	0x04, 0x36
        /*00d6*/ 	.short	(.L_1115 - .L_1114)
.L_1114:
        /*00d8*/ 	.word	0x00000008
.L_1115:


//--------------------- .nv.info.force_pass_kernel --------------------------
	.section	.nv.info.force_pass_kernel,"",@"SHT_CUDA_INFO"
	.sectionflags	@""
	.align	4


	//----- nvinfo : EIATTR_CUDA_API_VERSION
	.align		4
        /*0000*/ 	.byte	0x04, 0x37
        /*0002*/ 	.short	(.L_1117 - .L_1116)
.L_1116:
        /*0004*/ 	.word	0x00000082


	//----- nvinfo : EIATTR_KPARAM_INFO
	.align		4
.L_1117:
        /*0008*/ 	.byte	0x04, 0x17
        /*000a*/ 	.short	(.L_1119 - .L_1118)
.L_1118:
        /*000c*/ 	.word	0x00000000
        /*0010*/ 	.short	0x0017
        /*0012*/ 	.short	0x00c0
        /*0014*/ 	.byte	0x00, 0xf5, 0x21, 0x00


	//----- nvinfo : EIATTR_KPARAM_INFO
	.align		4
.L_1119:
        /*0018*/ 	.byte	0x04, 0x17
        /*001a*/ 	.short	(.L_1121 - .L_1120)
.L_1120:
        /*001c*/ 	.word	0x00000000
        /*0020*/ 	.short	0x0016
        /*0022*/ 	.short	0x00b8
        /*0024*/ 	.byte	0x00, 0xf5, 0x21, 0x00


	//----- nvinfo : EIATTR_KPARAM_INFO
	.align		4
.L_1121:
        /*0028*/ 	.byte	0x04, 0x17
        /*002a*/ 	.short	(.L_1123 - .L_1122)
.L_1122:
        /*002c*/ 	.word	0x00000000
        /*0030*/ 	.short	0x0015
        /*0032*/ 	.short	0x00b0
        /*0034*/ 	.byte	0x00, 0xf5, 0x21, 0x00


	//----- nvinfo : EIATTR_KPARAM_INFO
	.align		4
.L_1123:
        /*0038*/ 	.byte	0x04, 0x17
        /*003a*/ 	.short	(.L_1125 - .L_1124)
.L_1124:
        /*003c*/ 	.word	0x00000000
        /*0040*/ 	.short	0x0014
        /*0042*/ 	.short	0x00a8
        /*0044*/ 	.byte	0x00, 0xf5, 0x21, 0x00


	//----- nvinfo : EIATTR_KPARAM_INFO
	.align		4
.L_1125:
        /*0048*/ 	.byte	0x04, 0x17
        /*004a*/ 	.short	(.L_1127 - .L_1126)
.L_1126:
        /*004c*/ 	.word	0x00000000
        /*0050*/ 	.short	0x0013
        /*0052*/ 	.short	0x00a0
        /*0054*/ 	.byte	0x00, 0xf5, 0x21, 0x00


	//----- nvinfo : EIATTR_KPARAM_INFO
	.align		4
.L_1127:
        /*0058*/ 	.byte	0x04, 0x17
        /*005a*/ 	.short	(.L_1129 - .L_1128)
.L_1128:
        /*005c*/ 	.word	0x00000000
        /*0060*/ 	.short	0x0012
        /*0062*/ 	.short	0x0098
        /*0064*/ 	.byte	0x00, 0xf5, 0x21, 0x00


	//----- nvinfo : EIATTR_KPARAM_INFO
	.align		4
.L_1129:
        /*0068*/ 	.byte	0x04, 0x17
        /*006a*/ 	.short	(.L_1131 - .L_1130)
.L_1130:
        /*006c*/ 	.word	0x00000000
        /*0070*/ 	.short	0x0011
        /*0072*/ 	.short	0x0090
        /*0074*/ 	.byte	0x00, 0xf0, 0x11, 0x00


	//----- nvinfo : EIATTR_KPARAM_INFO
	.align		4
.L_1131:
        /*0078*/ 	.byte	0x04, 0x17
        /*007a*/ 	.short	(.L_1133 - .L_1132)
.L_1132:
        /*007c*/ 	.word	0x00000000
        /*0080*/ 	.short	0x0010
        /*0082*/ 	.short	0x0088
        /*0084*/ 	.byte	0x00, 0xf5, 0x21, 0x00


	//----- nvinfo : EIATTR_KPARAM_INFO
	.align		4
.L_1133:
        /*0088*/ 	.byte	0x04, 0x17
        /*008a*/ 	.short	(.L_1135 - .L_1134)
.L_1134:
        /*008c*/ 	.word	0x00000000
        /*0090*/ 	.short	0x000f
        /*0092*/ 	.short	0x0080
        /*0094*/ 	.byte	0x00, 0xf5, 0x21, 0x00


	//----- nvinfo : EIATTR_KPARAM_INFO
	.align		4
.L_1135:
        /*0098*/ 	.byte	0x04, 0x17
        /*009a*/ 	.short	(.L_1137 - .L_1136)
.L_1136:
        /*009c*/ 	.word	0x00000000
        /*00a0*/ 	.short	0x000e
        /*00a2*/ 	.short	0x0078
        /*00a4*/ 	.byte	0x00, 0xf0, 0x11, 0x00


	//----- nvinfo : EIATTR_KPARAM_INFO
	.align		4
.L_1137:
        /*00a8*/ 	.byte	0x04, 0x17
        /*00aa*/ 	.short	(.L_1139 - .L_1138)
.L_1138:
        /*00ac*/ 	.word	0x00000000
        /*00b0*/ 	.short	0x000d
        /*00b2*/ 	.short	0x0070
        /*00b4*/ 	.byte	0x00, 0xf5, 0x21, 0x00


	//----- nvinfo : EIATTR_KPARAM_INFO
	.align		4
.L_1139:
        /*00b8*/ 	.byte	0x04, 0x17
        /*00ba*/ 	.short	(.L_1141 - .L_1140)
.L_1140:
        /*00bc*/ 	.word	0x00000000
        /*00c0*/ 	.short	0x000c
        /*00c2*/ 	.short	0x0068
        /*00c4*/ 	.byte	0x00, 0xf5, 0x21, 0x00


	//----- nvinfo : EIATTR_KPARAM_INFO
	.align		4
.L_1141:
        /*00c8*/ 	.byte	0x04, 0x17
        /*00ca*/ 	.short	(.L_1143 - .L_1142)
.L_1142:
        /*00cc*/ 	.word	0x00000000
        /*00d0*/ 	.short	0x000b
        /*00d2*/ 	.short	0x0060
        /*00d4*/ 	.byte	0x00, 0xf5, 0x21, 0x00


	//----- nvinfo : EIATTR_KPARAM_INFO
	.align		4
.L_1143:
        /*00d8*/ 	.byte	0x04, 0x17
        /*00da*/ 	.short	(.L_1145 - .L_1144)
.L_1144:
        /*00dc*/ 	.word	0x00000000
        /*00e0*/ 	.short	0x000a
        /*00e2*/ 	.short	0x0050
        /*00e4*/ 	.byte	0x00, 0xf0, 0x31, 0x00


	//----- nvinfo : EIATTR_KPARAM_INFO
	.align		4
.L_1145:
        /*00e8*/ 	.byte	0x04, 0x17
        /*00ea*/ 	.short	(.L_1147 - .L_1146)
.L_1146:
        /*00ec*/ 	.word	0x00000000
        /*00f0*/ 	.short	0x0009
        /*00f2*/ 	.short	0x0048
        /*00f4*/ 	.byte	0x00, 0xf5, 0x21, 0x00


	//----- nvinfo : EIATTR_KPARAM_INFO
	.align		4
.L_1147:
        /*00f8*/ 	.byte	0x04, 0x17
        /*00fa*/ 	.short	(.L_1149 - .L_1148)
.L_1148:
        /*00fc*/ 	.word	0x00000000
        /*0100*/ 	.short	0x0008
        /*0102*/ 	.short	0x0040
        /*0104*/ 	.byte	0x00, 0xf5, 0x21, 0x00


	//----- nvinfo : EIATTR_KPARAM_INFO
	.align		4
.L_1149:
        /*0108*/ 	.byte	0x04, 0x17
        /*010a*/ 	.short	(.L_1151 - .L_1150)
.L_1150:
        /*010c*/ 	.word	0x00000000
        /*0110*/ 	.short	0x0007
        /*0112*/ 	.short	0x0038
        /*0114*/ 	.byte	0x00, 0xf5, 0x21, 0x00


	//----- nvinfo : EIATTR_KPARAM_INFO
	.align		4
.L_1151:
        /*0118*/ 	.byte	0x04, 0x17
        /*011a*/ 	.short	(.L_1153 - .L_1152)
.L_1152:
        /*011c*/ 	.word	0x00000000
        /*0120*/ 	.short	0x0006
        /*0122*/ 	.short	0x0030
        /*0124*/ 	.byte	0x00, 0xf5, 0x21, 0x00


	//----- nvinfo : EIATTR_KPARAM_INFO
	.align		4
.L_1153:
        /*0128*/ 	.byte	0x04, 0x17
        /*012a*/ 	.short	(.L_1155 - .L_1154)
.L_1154:
        /*012c*/ 	.word	0x00000000
        /*0130*/ 	.short	0x0005
        /*0132*/ 	.short	0x0028
        /*0134*/ 	.byte	0x00, 0xf5, 0x21, 0x00


	//----- nvinfo : EIATTR_KPARAM_INFO
	.align		4
.L_1155:
        /*0138*/ 	.byte	0x04, 0x17
        /*013a*/ 	.short	(.L_1157 - .L_1156)
.L_1156:
        /*013c*/ 	.word	0x00000000
        /*0140*/ 	.short	0x0004
        /*0142*/ 	.short	0x0020
        /*0144*/ 	.byte	0x00, 0xf5, 0x21, 0x00


	//----- nvinfo : EIATTR_KPARAM_INFO
	.align		4
.L_1157:
        /*0148*/ 	.byte	0x04, 0x17
        /*014a*/ 	.short	(.L_1159 - .L_1158)
.L_1158:
        /*014c*/ 	.word	0x00000000
        /*0150*/ 	.short	0x0003
        /*0152*/ 	.short	0x0018
        /*0154*/ 	.byte	0x00, 0xf5, 0x21, 0x00


	//----- nvinfo : EIATTR_KPARAM_INFO
	.align		4
.L_1159:
        /*0158*/ 	.byte	0x04, 0x17
        /*015a*/ 	.short	(.L_1161 - .L_1160)
.L_1160:
        /*015c*/ 	.word	0x00000000
        /*0160*/ 	.short	0x0002
        /*0162*/ 	.short	0x0010
        /*0164*/ 	.byte	0x00, 0xf5, 0x21, 0x00


	//----- nvinfo : EIATTR_KPARAM_INFO
	.align		4
.L_1161:
        /*0168*/ 	.byte	0x04, 0x17
        /*016a*/ 	.short	(.L_1163 - .L_1162)
.L_1162:
        /*016c*/ 	.word	0x00000000
        /*0170*/ 	.short	0x0001
        /*0172*/ 	.short	0x0008
        /*0174*/ 	.byte	0x00, 0xf5, 0x21, 0x00


	//----- nvinfo : EIATTR_KPARAM_INFO
	.align		4
.L_1163:
        /*0178*/ 	.byte	0x04, 0x17
        /*017a*/ 	.short	(.L_1165 - .L_1164)
.L_1164:
        /*017c*/ 	.word	0x00000000
        /*0180*/ 	.short	0x0000
        /*0182*/ 	.short	0x0000
        /*0184*/ 	.byte	0x00, 0xf5, 0x21, 0x00


	//----- nvinfo : EIATTR_SPARSE_MMA_MASK
	.align		4
.L_1165:
        /*0188*/ 	.byte	0x03, 0x50
        /*018a*/ 	.short	0x0000


	//----- nvinfo : EIATTR_MAXREG_COUNT
	.align		4
        /*018c*/ 	.byte	0x03, 0x1b
        /*018e*/ 	.short	0x00ff


	//----- nvinfo : EIATTR_MERCURY_ISA_VERSION
	.align		4
        /*0190*/ 	.byte	0x03, 0x5f
        /*0192*/ 	.short	0x0101


	//----- nvinfo : EIATTR_VRC_CTA_INIT_COUNT
	.align		4
        /*0194*/ 	.byte	0x02, 0x4a
	.zero		1
	.zero		1


	//----- nvinfo : EIATTR_EXIT_INSTR_OFFSETS
	.align		4
        /*0198*/ 	.byte	0x04, 0x1c
        /*019a*/ 	.short	(.L_1167 - .L_1166)


	//   ....[0]....
.L_1166:
        /*019c*/ 	.word	0x00000070


	//   ....[1]....
        /*01a0*/ 	.word	0x00081570


	//   ....[2]....
        /*01a4*/ 	.word	0x000815b0


	//----- nvinfo : EIATTR_CRS_STACK_SIZE
	.align		4
.L_1167:
        /*01a8*/ 	.byte	0x04, 0x1e
        /*01aa*/ 	.short	(.L_1169 - .L_1168)
.L_1168:
        /*01ac*/ 	.word	0x00000000


	//----- nvinfo : EIATTR_CBANK_PARAM_SIZE
	.align		4
.L_1169:
        /*01b0*/ 	.byte	0x03, 0x19
        /*01b2*/ 	.short	0x00c8


	//----- nvinfo : EIATTR_PARAM_CBANK
	.align		4
        /*01b4*/ 	.byte	0x04, 0x0a
        /*01b6*/ 	.short	(.L_1171 - .L_1170)
	.align		4
.L_1170:
        /*01b8*/ 	.word	index@(.nv.constant0.force_pass_kernel)
        /*01bc*/ 	.short	0x0380
        /*01be*/ 	.short	0x00c8


	//----- nvinfo : EIATTR_SW_WAR
	.align		4
.L_1171:
        /*01c0*/ 	.byte	0x04, 0x36
        /*01c2*/ 	.short	(.L_1173 - .L_1172)
.L_1172:
        /*01c4*/ 	.word	0x00000008
.L_1173:


//--------------------- .nv.info.compute_cell_bounds_kernel --------------------------
	.section	.nv.info.compute_cell_bounds_kernel,"",@"SHT_CUDA_INFO"
	.sectionflags	@""
	.align	4


	//----- nvinfo : EIATTR_CUDA_API_VERSION
	.align		4
        /*0000*/ 	.byte	0x04, 0x37
        /*0002*/ 	.short	(.L_1175 - .L_1174)
.L_1174:
        /*0004*/ 	.word	0x00000082


	//----- nvinfo : EIATTR_KPARAM_INFO
	.align		4
.L_1175:
        /*0008*/ 	.byte	0x04, 0x17
        /*000a*/ 	.short	(.L_1177 - .L_1176)
.L_1176:
        /*000c*/ 	.word	0x00000000
        /*0010*/ 	.short	0x0004
        /*0012*/ 	.short	0x001c
        /*0014*/ 	.byte	0x00, 0xf0, 0x11, 0x00


	//----- nvinfo : EIATTR_KPARAM_INFO
	.align		4
.L_1177:
        /*0018*/ 	.byte	0x04, 0x17
        /*001a*/ 	.short	(.L_1179 - .L_1178)
.L_1178:
        /*001c*/ 	.word	0x00000000
        /*0020*/ 	.short	0x0003
        /*0022*/ 	.short	0x0018
        /*0024*/ 	.byte	0x00, 0xf0, 0x11, 0x00


	//----- nvinfo : EIATTR_KPARAM_INFO
	.align		4
.L_1179:
        /*0028*/ 	.byte	0x04, 0x17
        /*002a*/ 	.short	(.L_1181 - .L_1180)
.L_1180:
        /*002c*/ 	.word	0x00000000
        /*0030*/ 	.short	0x0002
        /*0032*/ 	.short	0x0010
        /*0034*/ 	.byte	0x00, 0xf5, 0x21, 0x00


	//----- nvinfo : EIATTR_KPARAM_INFO
	.align		4
.L_1181:
        /*0038*/ 	.byte	0x04, 0x17
        /*003a*/ 	.short	(.L_1183 - .L_1182)
.L_1182:
        /*003c*/ 	.word	0x00000000
        /*0040*/ 	.short	0x0001
        /*0042*/ 	.short	0x0008
        /*0044*/ 	.byte	0x00, 0xf5, 0x21, 0x00


	//----- nvinfo : EIATTR_KPARAM_INFO
	.align		4
.L_1183:
        /*0048*/ 	.byte	0x04, 0x17
        /*004a*/ 	.short	(.L_1185 - .L_1184)
.L_1184:
        /*004c*/ 	.word	0x00000000
        /*0050*/ 	.short	0x0000
        /*0052*/ 	.short	0x0000
        /*0054*/ 	.byte	0x00, 0xf5, 0x21, 0x00


	//----- nvinfo : EIATTR_SPARSE_MMA_MASK
	.align		4
.L_1185:
        /*0058*/ 	.byte	0x03, 0x50
        /*005a*/ 	.short	0x0000


	//----- nvinfo : EIATTR_MAXREG_COUNT
	.align		4
        /*005c*/ 	.byte	0x03, 0x1b
        /*005e*/ 	.short	0x00ff


	//----- nvinfo : EIATTR_MERCURY_ISA_VERSION
	.align		4
        /*0060*/ 	.byte	0x03, 0x5f
        /*0062*/ 	.short	0x0101


	//----- nvinfo : EIATTR_VRC_CTA_INIT_COUNT
	.align		4
        /*0064*/ 	.byte	0x02, 0x4a
	.zero		1
	.zero		1


	//----- nvinfo : EIATTR_EXIT_INSTR_OFFSETS
	.align		4
        /*0068*/ 	.byte	0x04, 0x1c
        /*006a*/ 	.short	(.L_1187 - .L_1186)


	//   ....[0]....
.L_1186:
        /*006c*/ 	.word	0x00000070


	//   ....[1]....
        /*0070*/ 	.word	0x00000200


	//   ....[2]....
        /*0074*/ 	.word	0x00000240


	//   ....[3]....
        /*0078*/ 	.word	0x00000280


	//----- nvinfo : EIATTR_CRS_STACK_SIZE
	.align		4
.L_1187:
        /*007c*/ 	.byte	0x04, 0x1e
        /*007e*/ 	.short	(.L_1189 - .L_1188)
.L_1188:
        /*0080*/ 	.word	0x00000000


	//----- nvinfo : EIATTR_CBANK_PARAM_SIZE
	.align		4
.L_1189:
        /*0084*/ 	.byte	0x03, 0x19
        /*0086*/ 	.short	0x0020


	//----- nvinfo : EIATTR_PARAM_CBANK
	.align		4
        /*0088*/ 	.byte	0x04, 0x0a
        /*008a*/ 	.short	(.L_1191 - .L_1190)
	.align		4
.L_1190:
        /*008c*/ 	.word	index@(.nv.constant0.compute_cell_bounds_kernel)
        /*0090*/ 	.short	0x0380
        /*0092*/ 	.short	0x0020


	//----- nvinfo : EIATTR_SW_WAR
	.align		4
.L_1191:
        /*0094*/ 	.byte	0x04, 0x36
        /*0096*/ 	.short	(.L_1193 - .L_1192)
.L_1192:
        /*0098*/ 	.word	0x00000008
.L_1193:


//--------------------- .nv.info.build_grid_kernel --------------------------
	.section	.nv.info.build_grid_kernel,"",@"SHT_CUDA_INFO"
	.sectionflags	@""
	.align	4


	//----- nvinfo : EIATTR_CUDA_API_VERSION
	.align		4
        /*0000*/ 	.byte	0x04, 0x37
        /*0002*/ 	.short	(.L_1195 - .L_1194)
.L_1194:
        /*0004*/ 	.word	0x00000082


	//----- nvinfo : EIATTR_KPARAM_INFO
	.align		4
.L_1195:
        /*0008*/ 	.byte	0x04, 0x17
        /*000a*/ 	.short	(.L_1197 - .L_1196)
.L_1196:
        /*000c*/ 	.word	0x00000000
        /*0010*/ 	.short	0x0007
        /*0012*/ 	.short	0x0048
        /*0014*/ 	.byte	0x00, 0xf0, 0x11, 0x00


	//----- nvinfo : EIATTR_KPARAM_INFO
	.align		4
.L_1197:
        /*0018*/ 	.byte	0x04, 0x17
        /*001a*/ 	.short	(.L_1199 - .L_1198)
.L_1198:
        /*001c*/ 	.word	0x00000000
        /*0020*/ 	.short	0x0006
        /*0022*/ 	.short	0x0044
        /*0024*/ 	.byte	0x00, 0xf0, 0x11, 0x00


	//----- nvinfo : EIATTR_KPARAM_INFO
	.align		4
.L_1199:
        /*0028*/ 	.byte	0x04, 0x17
        /*002a*/ 	.short	(.L_1201 - .L_1200)
.L_1200:
        /*002c*/ 	.word	0x00000000
        /*0030*/ 	.short	0x0005
        /*0032*/ 	.short	0x0038
        /*0034*/ 	.byte	0x00, 0xf0, 0x31, 0x00


	//----- nvinfo : EIATTR_KPARAM_INFO
	.align		4
.L_1201:
        /*0038*/ 	.byte	0x04, 0x17
        /*003a*/ 	.short	(.L_1203 - .L_1202)
.L_1202:
        /*003c*/ 	.word	0x00000000
        /*0040*/ 	.short	0x0004
        /*0042*/ 	.short	0x0020
        /*0044*/ 	.byte	0x00, 0xf0, 0x61, 0x00


	//----- nvinfo : EIATTR_KPARAM_INFO
	.align		4
.L_1203:
        /*0048*/ 	.byte	0x04, 0x17
        /*004a*/ 	.short	(.L_1205 - .L_1204)
.L_1204:
        /*004c*/ 	.word	0x00000000
        /*0050*/ 	.short	0x0003
        /*0052*/ 	.short	0x0018
        /*0054*/ 	.byte	0x00, 0xf5, 0x21, 0x00


	//----- nvinfo : EIATTR_KPARAM_INFO
	.align		4
.L_1205:
        /*0058*/ 	.byte	0x04, 0x17
        /*005a*/ 	.short	(.L_1207 - .L_1206)
.L_1206:
        /*005c*/ 	.word	0x00000000
        /*0060*/ 	.short	0x0002
        /*0062*/ 	.short	0x0010
        /*0064*/ 	.byte	0x00, 0xf5, 0x21, 0x00


	//----- nvinfo : EIATTR_KPARAM_INFO
	.align		4
.L_1207:
        /*0068*/ 	.byte	0x04, 0x17
        /*006a*/ 	.short	(.L_1209 - .L_1208)
.L_1208:
        /*006c*/ 	.word	0x00000000
        /*0070*/ 	.short	0x0001
        /*0072*/ 	.short	0x0008
        /*0074*/ 	.byte	0x00, 0xf5, 0x21, 0x00


	//----- nvinfo : EIATTR_KPARAM_INFO
	.align		4
.L_1209:
        /*0078*/ 	.byte	0x04, 0x17
        /*007a*/ 	.short	(.L_1211 - .L_1210)
.L_1210:
        /*007c*/ 	.word	0x00000000
        /*0080*/ 	.short	0x0000
        /*0082*/ 	.short	0x0000
        /*0084*/ 	.byte	0x00, 0xf5, 0x21, 0x00


	//----- nvinfo : EIATTR_SPARSE_MMA_MASK
	.align		4
.L_1211:
        /*0088*/ 	.byte	0x03, 0x50
        /*008a*/ 	.short	0x0000


	//----- nvinfo : EIATTR_MAXREG_COUNT
	.align		4
        /*008c*/ 	.byte	0x03, 0x1b
        /*008e*/ 	.short	0x00ff


	//----- nvinfo : EIATTR_MERCURY_ISA_VERSION
	.align		4
        /*0090*/ 	.byte	0x03, 0x5f
        /*0092*/ 	.short	0x0101


	//----- nvinfo : EIATTR_VRC_CTA_INIT_COUNT
	.align		4
        /*0094*/ 	.byte	0x02, 0x4a
	.zero		1
	.zero		1


	//----- nvinfo : EIATTR_EXIT_INSTR_OFFSETS
	.align		4
        /*0098*/ 	.byte	0x04, 0x1c
        /*009a*/ 	.short	(.L_1213 - .L_1212)


	//   ....[0]....
.L_1212:
        /*009c*/ 	.word	0x00000070


	//   ....[1]....
        /*00a0*/ 	.word	0x00000570


	//----- nvinfo : EIATTR_CRS_STACK_SIZE
	.align		4
.L_1213:
        /*00a4*/ 	.byte	0x04, 0x1e
        /*00a6*/ 	.short	(.L_1215 - .L_1214)
.L_1214:
        /*00a8*/ 	.word	0x00000000


	//----- nvinfo : EIATTR_CBANK_PARAM_SIZE
	.align		4
.L_1215:
        /*00ac*/ 	.byte	0x03, 0x19
        /*00ae*/ 	.short	0x004c


	//----- nvinfo : EIATTR_PARAM_CBANK
	.align		4
        /*00b0*/ 	.byte	0x04, 0x0a
        /*00b2*/ 	.short	(.L_1217 - .L_1216)
	.align		4
.L_1216:
        /*00b4*/ 	.word	index@(.nv.constant0.build_grid_kernel)
        /*00b8*/ 	.short	0x0380
        /*00ba*/ 	.short	0x004c


	//----- nvinfo : EIATTR_SW_WAR
	.align		4
.L_1217:
        /*00bc*/ 	.byte	0x04, 0x36
        /*00be*/ 	.short	(.L_1219 - .L_1218)
.L_1218:
        /*00c0*/ 	.word	0x00000008
.L_1219:


//--------------------- .nv.callgraph             --------------------------
	.section	.nv.callgraph,"",@"SHT_CUDA_CALLGRAPH"
	.align	4
	.sectionentsize	8
	.align		4
        /*0000*/ 	.word	0x00000000
	.align		4
        /*0004*/ 	.word	0xffffffff
	.align		4
        /*0008*/ 	.word	index@(check_system_stability_kernel)
	.align		4
        /*000c*/ 	.word	index@(vprintf)
	.align		4
        /*0010*/ 	.word	0x00000000
	.align		4
        /*0014*/ 	.word	0xfffffffe
	.align		4
        /*0018*/ 	.word	0x00000000
	.align		4
        /*001c*/ 	.word	0xfffffffd
	.align		4
        /*0020*/ 	.word	0x00000000
	.align		4
        /*0024*/ 	.word	0xfffffffc


//--------------------- .nv.constant4             --------------------------
	.section	.nv.constant4,"a",@progbits
	.align	8
	.align		8
.nv.constant4:
        /*0000*/ 	.dword	precalc_xorwow_matrix
	.align		8
        /*0008*/ 	.dword	precalc_xorwow_offset_matrix
	.align		8
        /*0010*/ 	.dword	mrg32k3aM1
	.align		8
        /*0018*/ 	.dword	mrg32k3aM2
	.align		8
        /*0020*/ 	.dword	mrg32k3aM1SubSeq
	.align		8
        /*0028*/ 	.dword	mrg32k3aM2SubSeq
	.align		8
        /*0030*/ 	.dword	mrg32k3aM1Seq
	.align		8
        /*0038*/ 	.dword	mrg32k3aM2Seq
	.align		8
        /*0040*/ 	.dword	_ZN34_INTERNAL_a951b9c3_4_k_cu_cf778cb04cuda3std3__45__cpo5beginE
	.align		8
        /*0048*/ 	.dword	_ZN34_INTERNAL_a951b9c3_4_k_cu_cf778cb04cuda3std3__45__cpo3endE
	.align		8
        /*0050*/ 	.dword	_ZN34_INTERNAL_a951b9c3_4_k_cu_cf778cb04cuda3std3__45__cpo6cbeginE
	.align		8
        /*0058*/ 	.dword	_ZN34_INTERNAL_a951b9c3_4_k_cu_cf778cb04cuda3std3__45__cpo4cendE
	.align		8
        /*0060*/ 	.dword	_ZN34_INTERNAL_a951b9c3_4_k_cu_cf778cb04cuda3std3__45__cpo6rbeginE
	.align		8
        /*0068*/ 	.dword	_ZN34_INTERNAL_a951b9c3_4_k_cu_cf778cb04cuda3std3__45__cpo4rendE
	.align		8
        /*0070*/ 	.dword	_ZN34_INTERNAL_a951b9c3_4_k_cu_cf778cb04cuda3std3__45__cpo7crbeginE
	.align		8
        /*0078*/ 	.dword	_ZN34_INTERNAL_a951b9c3_4_k_cu_cf778cb04cuda3std3__45__cpo5crendE
	.align		8
        /*0080*/ 	.dword	_ZN34_INTERNAL_a951b9c3_4_k_cu_cf778cb04cuda3std3__436_GLOBAL__N__a951b9c3_4_k_cu_cf778cb06ignoreE
	.align		8
        /*0088*/ 	.dword	_ZN34_INTERNAL_a951b9c3_4_k_cu_cf778cb04cuda3std3__419piecewise_constructE
	.align		8
        /*0090*/ 	.dword	_ZN34_INTERNAL_a951b9c3_4_k_cu_cf778cb04cuda3std3__48in_placeE
	.align		8
        /*0098*/ 	.dword	_ZN34_INTERNAL_a951b9c3_4_k_cu_cf778cb04cuda3std3__420unreachable_sentinelE
	.align		8
        /*00a0*/ 	.dword	_ZN34_INTERNAL_a951b9c3_4_k_cu_cf778cb04cuda3std3__47nulloptE
	.align		8
        /*00a8*/ 	.dword	_ZN34_INTERNAL_a951b9c3_4_k_cu_cf778cb04cuda3std3__48unexpectE
	.align		8
        /*00b0*/ 	.dword	_ZN34_INTERNAL_a951b9c3_4_k_cu_cf778cb04cuda3std6ranges3__45__cpo4swapE
	.align		8
        /*00b8*/ 	.dword	_ZN34_INTERNAL_a951b9c3_4_k_cu_cf778cb04cuda3std6ranges3__45__cpo9iter_moveE
	.align		8
        /*00c0*/ 	.dword	_ZN34_INTERNAL_a951b9c3_4_k_cu_cf778cb04cuda3std6ranges3__45__cpo5beginE
	.align		8
        /*00c8*/ 	.dword	_ZN34_INTERNAL_a951b9c3_4_k_cu_cf778cb04cuda3std6ranges3__45__cpo3endE
	.align		8
        /*00d0*/ 	.dword	_ZN34_INTERNAL_a951b9c3_4_k_cu_cf778cb04cuda3std6ranges3__45__cpo6cbeginE
	.align		8
        /*00d8*/ 	.dword	_ZN34_INTERNAL_a951b9c3_4_k_cu_cf778cb04cuda3std6ranges3__45__cpo4cendE
	.align		8
        /*00e0*/ 	.dword	_ZN34_INTERNAL_a951b9c3_4_k_cu_cf778cb04cuda3std6ranges3__45__cpo7advanceE
	.align		8
        /*00e8*/ 	.dword	_ZN34_INTERNAL_a951b9c3_4_k_cu_cf778cb04cuda3std6ranges3__45__cpo9iter_swapE
	.align		8
        /*00f0*/ 	.dword	_ZN34_INTERNAL_a951b9c3_4_k_cu_cf778cb04cuda3std6ranges3__45__cpo4nextE
	.align		8
        /*00f8*/ 	.dword	_ZN34_INTERNAL_a951b9c3_4_k_cu_cf778cb04cuda3std6ranges3__45__cpo4prevE
	.align		8
        /*0100*/ 	.dword	_ZN34_INTERNAL_a951b9c3_4_k_cu_cf778cb04cuda3std6ranges3__45__cpo4dataE
	.align		8
        /*0108*/ 	.dword	_ZN34_INTERNAL_a951b9c3_4_k_cu_cf778cb04cuda3std6ranges3__45__cpo5cdataE
	.align		8
        /*0110*/ 	.dword	_ZN34_INTERNAL_a951b9c3_4_k_cu_cf778cb04cuda3std6ranges3__45__cpo4sizeE
	.align		8
        /*0118*/ 	.dword	_ZN34_INTERNAL_a951b9c3_4_k_cu_cf778cb04cuda3std6ranges3__45__cpo5ssizeE
	.align		8
        /*0120*/ 	.dword	_ZN34_INTERNAL_a951b9c3_4_k_cu_cf778cb04cuda3std6ranges3__45__cpo8distanceE
	.align		8
        /*0128*/ 	.dword	_ZN34_INTERNAL_a951b9c3_4_k_cu_cf778cb06thrust24THRUST_300001_SM_1000_NS8cuda_cub3parE
	.align		8
        /*0130*/ 	.dword	_ZN34_INTERNAL_a951b9c3_4_k_cu_cf778cb06thrust24THRUST_300001_SM_1000_NS8cuda_cub10par_nosyncE
	.align		8
        /*0138*/ 	.dword	_ZN34_INTERNAL_a951b9c3_4_k_cu_cf778cb06thrust24THRUST_300001_SM_1000_NS6system6detail10sequential3seqE
	.align		8
        /*0140*/ 	.dword	_ZN34_INTERNAL_a951b9c3_4_k_cu_cf778cb06thrust24THRUST_300001_SM_1000_NS6system3cpp3parE
	.align		8
        /*0148*/ 	.dword	_ZN34_INTERNAL_a951b9c3_4_k_cu_cf778cb06thrust24THRUST_300001_SM_1000_NS12placeholders2_1E
	.align		8
        /*0150*/ 	.dword	_ZN34_INTERNAL_a951b9c3_4_k_cu_cf778cb06thrust24THRUST_300001_SM_1000_NS12placeholders2_2E
	.align		8
        /*0158*/ 	.dword	_ZN34_INTERNAL_a951b9c3_4_k_cu_cf778cb06thrust24THRUST_300001_SM_1000_NS12placeholders2_3E
	.align		8
        /*0160*/ 	.dword	_ZN34_INTERNAL_a951b9c3_4_k_cu_cf778cb06thrust24THRUST_300001_SM_1000_NS12placeholders2_4E
	.align		8
        /*0168*/ 	.dword	_ZN34_INTERNAL_a951b9c3_4_k_cu_cf778cb06thrust24THRUST_300001_SM_1000_NS12placeholders2_5E
	.align		8
        /*0170*/ 	.dword	_ZN34_INTERNAL_a951b9c3_4_k_cu_cf778cb06thrust24THRUST_300001_SM_1000_NS12placeholders2_6E
	.align		8
        /*0178*/ 	.dword	_ZN34_INTERNAL_a951b9c3_4_k_cu_cf778cb06thrust24THRUST_300001_SM_1000_NS12placeholders2_7E
	.align		8
        /*0180*/ 	.dword	_ZN34_INTERNAL_a951b9c3_4_k_cu_cf778cb06thrust24THRUST_300001_SM_1000_NS12placeholders2_8E
	.align		8
        /*0188*/ 	.dword	_ZN34_INTERNAL_a951b9c3_4_k_cu_cf778cb06thrust24THRUST_300001_SM_1000_NS12placeholders2_9E
	.align		8
        /*0190*/ 	.dword	_ZN34_INTERNAL_a951b9c3_4_k_cu_cf778cb06thrust24THRUST_300001_SM_1000_NS12placeholders3_10E
	.align		8
        /*0198*/ 	.dword	_ZN34_INTERNAL_a951b9c3_4_k_cu_cf778cb06thrust24THRUST_300001_SM_1000_NS3seqE
	.align		8
        /*01a0*/ 	.dword	_ZN34_INTERNAL_a951b9c3_4_k_cu_cf778cb06thrust24THRUST_300001_SM_1000_NS6deviceE
	.align		8
        /*01a8*/ 	.dword	$str
	.align		8
        /*01b0*/ 	.dword	vprintf


//--------------------- .nv.constant3             --------------------------
	.section	.nv.constant3,"a",@progbits
	.align	8
.nv.constant3:
	.type		__cr_lgamma_table,@object
	.size		__cr_lgamma_table,(c_params - __cr_lgamma_table)
__cr_lgamma_table:
        /*0000*/ 	.byte	0x00, 0x00, 0x00, 0x00, 0x00, 0x00, 0x00, 0x00, 0x00, 0x00, 0x00, 0x00, 0x00, 0x00, 0x00, 0x00
        /*0010*/ 	.byte	0xef, 0x39, 0xfa, 0xfe, 0x42, 0x2e, 0xe6, 0x3f, 0x02, 0x20, 0x2a, 0xfa, 0x0b, 0xab, 0xfc, 0x3f
        /*0020*/ 	.byte	0xf9, 0x2c, 0x92, 0x7c, 0xa7, 0x6c, 0x09, 0x40, 0xc9, 0x79, 0x44, 0x3c, 0x64, 0x26, 0x13, 0x40
        /*0030*/ 	.byte	0xca, 0x01, 0xcf, 0x3a, 0x27, 0x51, 0x1a, 0x40, 0x30, 0xcc, 0x2d, 0xf3, 0xe1, 0x0c, 0x21, 0x40
        /*0040*/ 	.byte	0x0d, 0xb7, 0xfc, 0x82, 0x8e, 0x35, 0x25, 0x40
	.type		c_params,@object
	.size		c_params,(.L_9 - c_params)
c_params:
	.zero		184
.L_9:


//--------------------- .text._ZN3cub18CUB_300001_SM_10006detail10radix_sort29DeviceRadixSortOnesweepKernelINS1_5radix10policy_hubIiiyE10Policy1000ELNS0_9SortOrderE0EiiyiiNS1_21identity_decomposer_tEEEvPT5_SB_PT3_PKSC_PT1_PKSG_PT2_PKSK_T4_iiT6_ --------------------------
	.section	.text._ZN3cub18CUB_300001_SM_10006detail10radix_sort29DeviceRadixSortOnesweepKernelINS1_5radix10policy_hubIiiyE10Policy1000ELNS0_9SortOrderE0EiiyiiNS1_21identity_decomposer_tEEEvPT5_SB_PT3_PKSC_PT1_PKSG_PT2_PKSK_T4_iiT6_,"ax",@progbits
	.align	128
        .global         _ZN3cub18CUB_300001_SM_10006detail10radix_sort29DeviceRadixSortOnesweepKernelINS1_5radix10policy_hubIiiyE10Policy1000ELNS0_9SortOrderE0EiiyiiNS1_21identity_decomposer_tEEEvPT5_SB_PT3_PKSC_PT1_PKSG_PT2_PKSK_T4_iiT6_
        .type           _ZN3cub18CUB_300001_SM_10006detail10radix_sort29DeviceRadixSortOnesweepKernelINS1_5radix10policy_hubIiiyE10Policy1000ELNS0_9SortOrderE0EiiyiiNS1_21identity_decomposer_tEEEvPT5_SB_PT3_PKSC_PT1_PKSG_PT2_PKSK_T4_iiT6_,@function
        .size           _ZN3cub18CUB_300001_SM_10006detail10radix_sort29DeviceRadixSortOnesweepKernelINS1_5radix10policy_hubIiiyE10Policy1000ELNS0_9SortOrderE0EiiyiiNS1_21identity_decomposer_tEEEvPT5_SB_PT3_PKSC_PT1_PKSG_PT2_PKSK_T4_iiT6_,(.L_x_5118 - _ZN3cub18CUB_300001_SM_10006detail10radix_sort29DeviceRadixSortOnesweepKernelINS1_5radix10policy_hubIiiyE10Policy1000ELNS0_9SortOrderE0EiiyiiNS1_21identity_decomposer_tEEEvPT5_SB_PT3_PKSC_PT1_PKSG_PT2_PKSK_T4_iiT6_)
        .other          _ZN3cub18CUB_300001_SM_10006detail10radix_sort29DeviceRadixSortOnesweepKernelINS1_5radix10policy_hubIiiyE10Policy1000ELNS0_9SortOrderE0EiiyiiNS1_21identity_decomposer_tEEEvPT5_SB_PT3_PKSC_PT1_PKSG_PT2_PKSK_T4_iiT6_,@"STO_CUDA_ENTRY STV_DEFAULT"
_ZN3cub18CUB_300001_SM_10006detail10radix_sort29DeviceRadixSortOnesweepKernelINS1_5radix10policy_hubIiiyE10Policy1000ELNS0_9SortOrderE0EiiyiiNS1_21identity_decomposer_tEEEvPT5_SB_PT3_PKSC_PT1_PKSG_PT2_PKSK_T4_iiT6_:
.text._ZN3cub18CUB_300001_SM_10006detail10radix_sort29DeviceRadixSortOnesweepKernelINS1_5radix10policy_hubIiiyE10Policy1000ELNS0_9SortOrderE0EiiyiiNS1_21identity_decomposer_tEEEvPT5_SB_PT3_PKSC_PT1_PKSG_PT2_PKSK_T4_iiT6_:
[----:B------:R-:W-:Y:S01]  /*0000*/  LDC R1, c[0x0][0x37c] ;  /* 0x0000df00ff017b82 */ /* 0x000fe20000000800 */
[----:B------:R-:W0:Y:S01]  /*0010*/  S2R R3, SR_TID.X ;  /* 0x0000000000037919 */ /* 0x000e220000002100 */
[----:B------:R-:W-:Y:S01]  /*0020*/  MOV R7, 0x400 ;  /* 0x0000040000077802 */ /* 0x000fe20000000f00 */
[----:B------:R-:W1:Y:S01]  /*0030*/  LDCU.64 UR6, c[0x0][0x358] ;  /* 0x00006b00ff0677ac */ /* 0x000e620008000a00 */
[----:B------:R-:W-:Y:S01]  /*0040*/  BSSY.RECONVERGENT B0, `(.L_x_0) ;  /* 0x000000c000007945 */ /* 0x000fe20003800200 */
[----:B------:R-:W2:Y:S01]  /*0050*/  S2R R0, SR_CgaCtaId ;  /* 0x0000000000007919 */ /* 0x000ea20000008800 */
[----:B0-----:R-:W-:Y:S02]  /*0060*/  ISETP.NE.AND P0, PT, R3, RZ, PT ;  /* 0x000000ff0300720c */ /* 0x001fe40003f05270 */
[----:B--2---:R-:W-:-:S11]  /*0070*/  LEA R7, R0, R7, 0x18 ;  /* 0x0000000700077211 */ /* 0x004fd600078ec0ff */
[----:B-1----:R-:W-:Y:S05]  /*0080*/  @P0 BRA `(.L_x_1) ;  /* 0x00000000001c0947 */ /* 0x002fea0003800000 */
[----:B------:R-:W0:Y:S01]  /*0090*/  LDC.64 R4, c[0x0][0x388] ;  /* 0x0000e200ff047b82 */ /* 0x000e220000000a00 */
[----:B------:R-:W-:-:S05]  /*00a0*/  IMAD.MOV.U32 R9, RZ, RZ, 0x1 ;  /* 0x00000001ff097424 */ /* 0x000fca00078e00ff */
[----:B0-----:R-:W2:Y:S02]  /*00b0*/  ATOMG.E.ADD.STRONG.GPU PT, R4, desc[UR6][R4.64], R9 ;  /* 0x80000009040479a8 */ /* 0x001ea400081ef106 */
[----:B------:R-:W0:Y:S01]  /*00c0*/  S2UR UR5, SR_CgaCtaId ;  /* 0x00000000000579c3 */ /* 0x000e220000008800 */
[----:B------:R-:W-:Y:S02]  /*00d0*/  UMOV UR4, 0x400 ;  /* 0x0000040000047882 */ /* 0x000fe40000000000 */
[----:B0-----:R-:W-:-:S09]  /*00e0*/  ULEA UR4, UR5, UR4, 0x18 ;  /* 0x0000000405047291 */ /* 0x001fd2000f8ec0ff */
[----:B--2---:R0:W-:Y:S03]  /*00f0*/  STS [UR4+0x6600], R4 ;  /* 0x00660004ff007988 */ /* 0x0041e60008000804 */
.L_x_1:
[----:B------:R-:W-:Y:S05]  /*0100*/  BSYNC.RECONVERGENT B0 ;  /* 0x0000000000007941 */ /* 0x000fea0003800200 */
.L_x_0:
[----:B------:R-:W-:Y:S06]  /*0110*/  BAR.SYNC.DEFER_BLOCKING 0x0 ;  /* 0x0000000000007b1d */ /* 0x000fec0000010000 */
[----:B------:R-:W1:Y:S01]  /*0120*/  LDCU UR4, c[0x0][0x3c0] ;  /* 0x00007800ff0477ac */ /* 0x000e620008000800 */
[----:B------:R-:W2:Y:S01]  /*0130*/  S2R R24, SR_LANEID ;  /* 0x0000000000187919 */ /* 0x000ea20000000000 */
[----:B------:R-:W3:Y:S02]  /*0140*/  LDS R42, [R7+0x6600] ;  /* 0x00660000072a7984 */ /* 0x000ee40000000800 */
[----:B---3--:R-:W-:-:S04]  /*0150*/  IMAD R0, R42, 0x1980, RZ ;  /* 0x000019802a007824 */ /* 0x008fc800078e02ff */
[----:B------:R-:W-:Y:S01]  /*0160*/  VIADD R47, R0, 0x1980 ;  /* 0x00001980002f7836 */ /* 0x000fe20000000000 */
[----:B------:R-:W-:-:S04]  /*0170*/  SHF.R.S32.HI R9, RZ, 0x1f, R0 ;  /* 0x0000001fff097819 */ /* 0x000fc80000011400 */
[----:B-1----:R-:W-:-:S13]  /*0180*/  ISETP.GT.AND P0, PT, R47, UR4, PT ;  /* 0x000000042f007c0c */ /* 0x002fda000bf04270 */
[----:B--2---:R-:W-:Y:S05]  /*0190*/  @P0 BRA `(.L_x_2) ;  /* 0x0000000000680947 */ /* 0x004fea0003800000 */
[----:B------:R-:W1:Y:S01]  /*01a0*/  LDCU.64 UR4, c[0x0][0x3a8] ;  /* 0x00007500ff0477ac */ /* 0x000e620008000a00 */
[C---:B0-----:R-:W-:Y:S02]  /*01b0*/  LOP3.LUT R4, R3.reuse, 0x1f, RZ, 0xc0, !PT ;  /* 0x0000001f03047812 */ /* 0x041fe400078ec0ff */
[----:B------:R-:W-:-:S05]  /*01c0*/  LOP3.LUT R41, R3, 0x3e0, RZ, 0xc0, !PT ;  /* 0x000003e003297812 */ /* 0x000fca00078ec0ff */
[----:B------:R-:W-:-:S05]  /*01d0*/  IMAD R5, R41, 0x11, R4 ;  /* 0x0000001129057824 */ /* 0x000fca00078e0204 */
[----:B------:R-:W-:-:S05]  /*01e0*/  IADD3 R5, P0, PT, R0, R5, RZ ;  /* 0x0000000500057210 */ /* 0x000fca0007f1e0ff */
[----:B------:R-:W-:Y:S01]  /*01f0*/  IMAD.X R0, RZ, RZ, R9, P0 ;  /* 0x000000ffff007224 */ /* 0x000fe200000e0609 */
[----:B-1----:R-:W-:-:S04]  /*0200*/  LEA R8, P0, R5, UR4, 0x2 ;  /* 0x0000000405087c11 */ /* 0x002fc8000f8010ff */
[----:B------:R-:W-:-:S05]  /*0210*/  LEA.HI.X R9, R5, UR5, R0, 0x2, P0 ;  /* 0x0000000505097c11 */ /* 0x000fca00080f1400 */
[----:B------:R0:W5:Y:S04]  /*0220*/  LDG.E R28, desc[UR6][R8.64] ;  /* 0x00000006081c7981 */ /* 0x000168000c1e1900 */
        /* <DEDUP_REMOVED lines=15> */
[----:B------:R0:W5:Y:S01]  /*0320*/  LDG.E R46, desc[UR6][R8.64+0x800] ;  /* 0x00080006082e7981 */ /* 0x000162000c1e1900 */
[----:B------:R-:W-:Y:S05]  /*0330*/  BRA `(.L_x_3) ;  /* 0x0000000400307947 */ /* 0x000fea0003800000 */
.L_x_2:
[----:B------:R-:W1:Y:S01]  /*0340*/  LDCU.64 UR8, c[0x0][0x3a8] ;  /* 0x00007500ff0877ac */ /* 0x000e620008000a00 */
[C---:B0-----:R-:W-:Y:S01]  /*0350*/  LOP3.LUT R4, R3.reuse, 0x1f, RZ, 0xc0, !PT ;  /* 0x0000001f03047812 */ /* 0x041fe200078ec0ff */
[----:B------:R-:W-:Y:S01]  /*0360*/  IMAD.MOV.U32 R28, RZ, RZ, 0x7fffffff ;  /* 0x7fffffffff1c7424 */ /* 0x000fe200078e00ff */
[----:B------:R-:W-:Y:S02]  /*0370*/  LOP3.LUT R41, R3, 0x3e0, RZ, 0xc0, !PT ;  /* 0x000003e003297812 */ /* 0x000fe400078ec0ff */
[----:B------:R-:W-:-:S03]  /*0380*/  IADD3 R5, PT, PT, -R0, UR4, RZ ;  /* 0x0000000400057c10 */ /* 0x000fc6000fffe1ff */
[----:B------:R-:W-:-:S04]  /*0390*/  IMAD R10, R41, 0x11, R4 ;  /* 0x00000011290a7824 */ /* 0x000fc800078e0204 */
[----:B------:R-:W-:Y:S01]  /*03a0*/  VIADD R8, R10, 0x40 ;  /* 0x000000400a087836 */ /* 0x000fe20000000000 */
[----:B------:R-:W-:Y:S01]  /*03b0*/  IADD3 R11, P0, PT, R0, R10, RZ ;  /* 0x0000000a000b7210 */ /* 0x000fe20007f1e0ff */
[C---:B------:R-:W-:Y:S01]  /*03c0*/  VIADD R0, R10.reuse, 0x60 ;  /* 0x000000600a007836 */ /* 0x040fe20000000000 */
[CC--:B------:R-:W-:Y:S01]  /*03d0*/  ISETP.GE.AND P2, PT, R10.reuse, R5.reuse, PT ;  /* 0x000000050a00720c */ /* 0x0c0fe20003f46270 */
[----:B------:R-:W-:Y:S01]  /*03e0*/  VIADD R6, R10, 0x20 ;  /* 0x000000200a067836 */ /* 0x000fe20000000000 */
[-C--:B------:R-:W-:Y:S01]  /*03f0*/  ISETP.GE.AND P4, PT, R8, R5.reuse, PT ;  /* 0x000000050800720c */ /* 0x080fe20003f86270 */
[----:B------:R-:W-:Y:S01]  /*0400*/  IMAD.X R12, RZ, RZ, R9, P0 ;  /* 0x000000ffff0c7224 */ /* 0x000fe200000e0609 */
[-C--:B------:R-:W-:Y:S01]  /*0410*/  ISETP.GE.AND P5, PT, R0, R5.reuse, PT ;  /* 0x000000050000720c */ /* 0x080fe20003fa6270 */
[----:B------:R-:W-:Y:S01]  /*0420*/  VIADD R0, R10, 0xa0 ;  /* 0x000000a00a007836 */ /* 0x000fe20000000000 */
[C---:B-1----:R-:W-:Y:S02]  /*0430*/  LEA R8, P0, R11.reuse, UR8, 0x2 ;  /* 0x000000080b087c11 */ /* 0x042fe4000f8010ff */
[----:B------:R-:W-:Y:S01]  /*0440*/  ISETP.GE.AND P3, PT, R6, R5, PT ;  /* 0x000000050600720c */ /* 0x000fe20003f66270 */
[----:B------:R-:W-:Y:S01]  /*0450*/  VIADD R6, R10, 0x80 ;  /* 0x000000800a067836 */ /* 0x000fe20000000000 */
[----:B------:R-:W-:-:S02]  /*0460*/  LEA.HI.X R9, R11, UR9, R12, 0x2, P0 ;  /* 0x000000090b097c11 */ /* 0x000fc400080f140c */
[-C--:B------:R-:W-:Y:S01]  /*0470*/  ISETP.GE.AND P0, PT, R0, R5.reuse, PT ;  /* 0x000000050000720c */ /* 0x080fe20003f06270 */
[----:B------:R-:W-:Y:S01]  /*0480*/  VIADD R0, R10, 0xe0 ;  /* 0x000000e00a007836 */ /* 0x000fe20000000000 */
[-C--:B------:R-:W-:Y:S01]  /*0490*/  ISETP.GE.AND P6, PT, R6, R5.reuse, PT ;  /* 0x000000050600720c */ /* 0x080fe20003fc6270 */
[----:B------:R1:W5:Y:S01]  /*04a0*/  @!P2 LDG.E R28, desc[UR6][R8.64] ;  /* 0x00000006081ca981 */ /* 0x000362000c1e1900 */
[----:B------:R-:W-:Y:S02]  /*04b0*/  IMAD.MOV.U32 R29, RZ, RZ, 0x7fffffff ;  /* 0x7fffffffff1d7424 */ /* 0x000fe400078e00ff */
[-C--:B------:R-:W-:Y:S01]  /*04c0*/  ISETP.GE.AND P2, PT, R0, R5.reuse, PT ;  /* 0x000000050000720c */ /* 0x080fe20003f46270 */
[C---:B------:R-:W-:Y:S02]  /*04d0*/  VIADD R0, R10.reuse, 0x100 ;  /* 0x000001000a007836 */ /* 0x040fe40000000000 */
[----:B------:R-:W-:Y:S01]  /*04e0*/  VIADD R6, R10, 0xc0 ;  /* 0x000000c00a067836 */ /* 0x000fe20000000000 */
[----:B------:R1:W5:Y:S01]  /*04f0*/  @!P3 LDG.E R29, desc[UR6][R8.64+0x80] ;  /* 0x00008006081db981 */ /* 0x000362000c1e1900 */
[----:B------:R-:W-:Y:S01]  /*0500*/  IMAD.MOV.U32 R31, RZ, RZ, 0x7fffffff ;  /* 0x7fffffffff1f7424 */ /* 0x000fe200078e00ff */
[-C--:B------:R-:W-:Y:S01]  /*0510*/  ISETP.GE.AND P3, PT, R0, R5.reuse, PT ;  /* 0x000000050000720c */ /* 0x080fe20003f66270 */
[----:B------:R-:W-:Y:S01]  /*0520*/  VIADD R0, R10, 0x140 ;  /* 0x000001400a007836 */ /* 0x000fe20000000000 */
[----:B------:R-:W-:Y:S01]  /*0530*/  ISETP.GE.AND P1, PT, R6, R5, PT ;  /* 0x000000050600720c */ /* 0x000fe20003f26270 */
[----:B------:R-:W-:-:S02]  /*0540*/  IMAD.MOV.U32 R32, RZ, RZ, 0x7fffffff ;  /* 0x7fffffffff207424 */ /* 0x000fc400078e00ff */
[----:B------:R1:W5:Y:S01]  /*0550*/  @!P5 LDG.E R31, desc[UR6][R8.64+0x180] ;  /* 0x00018006081fd981 */ /* 0x000362000c1e1900 */
[-C--:B------:R-:W-:Y:S01]  /*0560*/  ISETP.GE.AND P5, PT, R0, R5.reuse, PT ;  /* 0x000000050000720c */ /* 0x080fe20003fa6270 */
[C---:B------:R-:W-:Y:S02]  /*0570*/  VIADD R0, R10.reuse, 0x160 ;  /* 0x000001600a007836 */ /* 0x040fe40000000000 */
[----:B------:R-:W-:Y:S01]  /*0580*/  IMAD.MOV.U32 R30, RZ, RZ, 0x7fffffff ;  /* 0x7fffffffff1e7424 */ /* 0x000fe200078e00ff */
[----:B------:R1:W5:Y:S01]  /*0590*/  @!P6 LDG.E R32, desc[UR6][R8.64+0x200] ;  /* 0x000200060820e981 */ /* 0x000362000c1e1900 */
[----:B------:R-:W-:Y:S01]  /*05a0*/  VIADD R6, R10, 0x120 ;  /* 0x000001200a067836 */ /* 0x000fe20000000000 */
[-C--:B------:R-:W-:Y:S01]  /*05b0*/  ISETP.GE.AND P6, PT, R0, R5.reuse, PT ;  /* 0x000000050000720c */ /* 0x080fe20003fc6270 */
[----:B------:R-:W-:Y:S02]  /*05c0*/  IMAD.MOV.U32 R34, RZ, RZ, 0x7fffffff ;  /* 0x7fffffffff227424 */ /* 0x000fe400078e00ff */
[----:B------:R-:W-:Y:S01]  /*05d0*/  VIADD R0, R10, 0x1a0 ;  /* 0x000001a00a007836 */ /* 0x000fe20000000000 */
[----:B------:R1:W5:Y:S01]  /*05e0*/  @!P4 LDG.E R30, desc[UR6][R8.64+0x100] ;  /* 0x00010006081ec981 */ /* 0x000362000c1e1900 */
[----:B------:R-:W-:Y:S01]  /*05f0*/  ISETP.GE.AND P4, PT, R6, R5, PT ;  /* 0x000000050600720c */ /* 0x000fe20003f86270 */
[----:B------:R-:W-:-:S02]  /*0600*/  IMAD.MOV.U32 R33, RZ, RZ, 0x7fffffff ;  /* 0x7fffffffff217424 */ /* 0x000fc400078e00ff */
[----:B------:R1:W5:Y:S01]  /*0610*/  @!P1 LDG.E R34, desc[UR6][R8.64+0x300] ;  /* 0x0003000608229981 */ /* 0x000362000c1e1900 */
[----:B------:R-:W-:Y:S01]  /*0620*/  IMAD.MOV.U32 R35, RZ, RZ, 0x7fffffff ;  /* 0x7fffffffff237424 */ /* 0x000fe200078e00ff */
[-C--:B------:R-:W-:Y:S01]  /*0630*/  ISETP.GE.AND P1, PT, R0, R5.reuse, PT ;  /* 0x000000050000720c */ /* 0x080fe20003f26270 */
[C---:B------:R-:W-:Y:S01]  /*0640*/  VIADD R6, R10.reuse, 0x180 ;  /* 0x000001800a067836 */ /* 0x040fe20000000000 */
[----:B------:R1:W5:Y:S01]  /*0650*/  @!P0 LDG.E R33, desc[UR6][R8.64+0x280] ;  /* 0x0002800608218981 */ /* 0x000362000c1e1900 */
[----:B------:R-:W-:Y:S02]  /*0660*/  VIADD R0, R10, 0x1c0 ;  /* 0x000001c00a007836 */ /* 0x000fe40000000000 */
[----:B------:R-:W-:Y:S01]  /*0670*/  IMAD.MOV.U32 R36, RZ, RZ, 0x7fffffff ;  /* 0x7fffffffff247424 */ /* 0x000fe200078e00ff */
[----:B------:R1:W5:Y:S01]  /*0680*/  @!P2 LDG.E R35, desc[UR6][R8.64+0x380] ;  /* 0x000380060823a981 */ /* 0x000362000c1e1900 */
[----:B------:R-:W-:Y:S01]  /*0690*/  IMAD.MOV.U32 R37, RZ, RZ, 0x7fffffff ;  /* 0x7fffffffff257424 */ /* 0x000fe200078e00ff */
[-C--:B------:R-:W-:Y:S01]  /*06a0*/  ISETP.GE.AND P0, PT, R6, R5.reuse, PT ;  /* 0x000000050600720c */ /* 0x080fe20003f06270 */
[----:B------:R-:W-:Y:S01]  /*06b0*/  VIADD R6, R10, 0x1e0 ;  /* 0x000001e00a067836 */ /* 0x000fe20000000000 */
[-C--:B------:R-:W-:Y:S01]  /*06c0*/  ISETP.GE.AND P2, PT, R0, R5.reuse, PT ;  /* 0x000000050000720c */ /* 0x080fe20003f46270 */
[----:B------:R-:W-:Y:S01]  /*06d0*/  VIADD R0, R10, 0x200 ;  /* 0x000002000a007836 */ /* 0x000fe20000000000 */
[----:B------:R1:W5:Y:S02]  /*06e0*/  @!P3 LDG.E R36, desc[UR6][R8.64+0x400] ;  /* 0x000400060824b981 */ /* 0x000364000c1e1900 */
[----:B------:R-:W-:-:S02]  /*06f0*/  ISETP.GE.AND P3, PT, R6, R5, PT ;  /* 0x000000050600720c */ /* 0x000fc40003f66270 */
[----:B------:R1:W5:Y:S01]  /*0700*/  @!P4 LDG.E R37, desc[UR6][R8.64+0x480] ;  /* 0x000480060825c981 */ /* 0x000362000c1e1900 */
[----:B------:R-:W-:Y:S01]  /*0710*/  ISETP.GE.AND P4, PT, R0, R5, PT ;  /* 0x000000050000720c */ /* 0x000fe20003f86270 */
[----:B------:R-:W-:Y:S02]  /*0720*/  IMAD.MOV.U32 R38, RZ, RZ, 0x7fffffff ;  /* 0x7fffffffff267424 */ /* 0x000fe400078e00ff */
[----:B------:R-:W-:Y:S02]  /*0730*/  IMAD.MOV.U32 R39, RZ, RZ, 0x7fffffff ;  /* 0x7fffffffff277424 */ /* 0x000fe400078e00ff */
[----:B------:R-:W-:Y:S02]  /*0740*/  IMAD.MOV.U32 R40, RZ, RZ, 0x7fffffff ;  /* 0x7fffffffff287424 */ /* 0x000fe400078e00ff */
[----:B------:R-:W-:Y:S01]  /*0750*/  IMAD.MOV.U32 R43, RZ, RZ, 0x7fffffff ;  /* 0x7fffffffff2b7424 */ /* 0x000fe200078e00ff */
[----:B------:R1:W5:Y:S01]  /*0760*/  @!P5 LDG.E R38, desc[UR6][R8.64+0x500] ;  /* 0x000500060826d981 */ /* 0x000362000c1e1900 */
[----:B------:R-:W-:-:S02]  /*0770*/  IMAD.MOV.U32 R44, RZ, RZ, 0x7fffffff ;  /* 0x7fffffffff2c7424 */ /* 0x000fc400078e00ff */
[----:B------:R-:W-:Y:S01]  /*0780*/  IMAD.MOV.U32 R45, RZ, RZ, 0x7fffffff ;  /* 0x7fffffffff2d7424 */ /* 0x000fe200078e00ff */
[----:B------:R1:W5:Y:S01]  /*0790*/  @!P6 LDG.E R39, desc[UR6][R8.64+0x580] ;  /* 0x000580060827e981 */ /* 0x000362000c1e1900 */
[----:B------:R-:W-:-:S03]  /*07a0*/  IMAD.MOV.U32 R46, RZ, RZ, 0x7fffffff ;  /* 0x7fffffffff2e7424 */ /* 0x000fc600078e00ff */
[----:B------:R1:W5:Y:S04]  /*07b0*/  @!P0 LDG.E R40, desc[UR6][R8.64+0x600] ;  /* 0x0006000608288981 */ /* 0x000368000c1e1900 */
[----:B------:R1:W5:Y:S04]  /*07c0*/  @!P1 LDG.E R43, desc[UR6][R8.64+0x680] ;  /* 0x00068006082b9981 */ /* 0x000368000c1e1900 */
[----:B------:R1:W5:Y:S04]  /*07d0*/  @!P2 LDG.E R44, desc[UR6][R8.64+0x700] ;  /* 0x00070006082ca981 */ /* 0x000368000c1e1900 */
[----:B------:R1:W5:Y:S04]  /*07e0*/  @!P3 LDG.E R45, desc[UR6][R8.64+0x780] ;  /* 0x00078006082db981 */ /* 0x000368000c1e1900 */
[----:B------:R1:W5:Y:S02]  /*07f0*/  @!P4 LDG.E R46, desc[UR6][R8.64+0x800] ;  /* 0x00080006082ec981 */ /* 0x000364000c1e1900 */
.L_x_3:
[----:B------:R-:W-:Y:S01]  /*0800*/  VIMNMX R5, PT, PT, R24, 0xe0, !PT ;  /* 0x000000e018057848 */ /* 0x000fe20007fe0100 */
[----:B------:R-:W2:Y:S01]  /*0810*/  LDCU UR4, c[0x0][0x3c8] ;  /* 0x00007900ff0477ac */ /* 0x000ea20008000800 */
[----:B------:R-:W-:Y:S01]  /*0820*/  SHF.R.U32.HI R0, RZ, 0x5, R3 ;  /* 0x00000005ff007819 */ /* 0x000fe20000011603 */
[----:B------:R-:W-:Y:S01]  /*0830*/  BSSY.RECONVERGENT B0, `(.L_x_4) ;  /* 0x0000025000007945 */ /* 0x000fe20003800200 */
[--C-:B------:R-:W-:Y:S01]  /*0840*/  IADD3 R5, PT, PT, R5, 0x1f, -R24.reuse ;  /* 0x0000001f05057810 */ /* 0x100fe20007ffe818 */
[----:B------:R-:W-:Y:S01]  /*0850*/  UMOV UR5, 0xffffffff ;  /* 0xffffffff00057882 */ /* 0x000fe20000000000 */
[----:B01----:R-:W-:Y:S02]  /*0860*/  IMAD.MOV.U32 R8, RZ, RZ, R24 ;  /* 0x000000ffff087224 */ /* 0x003fe400078e0018 */
[C---:B------:R-:W-:Y:S01]  /*0870*/  ISETP.GE.U32.AND P0, PT, R5.reuse, 0x1e0, PT ;  /* 0x000001e00500780c */ /* 0x040fe20003f06070 */
[----:B------:R-:W-:Y:S01]  /*0880*/  IMAD.SHL.U32 R0, R0, 0x400, RZ ;  /* 0x0000040000007824 */ /* 0x000fe200078e00ff */
[----:B------:R-:W-:-:S04]  /*0890*/  LEA.HI R6, R5, 0x1, RZ, 0x1b ;  /* 0x0000000105067811 */ /* 0x000fc800078fd8ff */
[----:B------:R-:W-:-:S04]  /*08a0*/  LOP3.LUT R9, R6, 0xf, RZ, 0xc0, !PT ;  /* 0x0000000f06097812 */ /* 0x000fc800078ec0ff */
[----:B------:R-:W-:Y:S01]  /*08b0*/  ISETP.NE.AND P1, PT, R9, RZ, PT ;  /* 0x000000ff0900720c */ /* 0x000fe20003f25270 */
[----:B--2---:R-:W-:Y:S02]  /*08c0*/  USHF.L.U32 UR4, UR5, UR4, URZ ;  /* 0x0000000405047299 */ /* 0x004fe400080006ff */
[----:B------:R-:W-:Y:S10]  /*08d0*/  @!P0 BRA `(.L_x_5) ;  /* 0x0000000000688947 */ /* 0x000ff40003800000 */
[----:B------:R-:W-:Y:S01]  /*08e0*/  IMAD R10, R24, 0x4, R0 ;  /* 0x00000004180a7824 */ /* 0x000fe200078e0200 */
[----:B------:R-:W-:Y:S01]  /*08f0*/  LOP3.LUT R5, R6, 0xffffff0, RZ, 0xc0, !PT ;  /* 0x0ffffff006057812 */ /* 0x000fe200078ec0ff */
[----:B------:R-:W-:-:S03]  /*0900*/  IMAD.MOV.U32 R8, RZ, RZ, R24 ;  /* 0x000000ffff087224 */ /* 0x000fc600078e0018 */
[----:B------:R-:W-:Y:S01]  /*0910*/  IADD3 R10, PT, PT, R10, 0x400, R7 ;  /* 0x000004000a0a7810 */ /* 0x000fe20007ffe007 */
[----:B------:R-:W-:-:S07]  /*0920*/  IMAD.MOV R5, RZ, RZ, -R5 ;  /* 0x000000ffff057224 */ /* 0x000fce00078e0a05 */
.L_x_6:
[----:B------:R-:W-:Y:S01]  /*0930*/  VIADD R5, R5, 0x10 ;  /* 0x0000001005057836 */ /* 0x000fe20000000000 */
[----:B------:R-:W-:Y:S01]  /*0940*/  STS [R10+-0x400], RZ ;  /* 0xfffc00ff0a007388 */ /* 0x000fe20000000800 */
[----:B------:R-:W-:-:S03]  /*0950*/  VIADD R8, R8, 0x200 ;  /* 0x0000020008087836 */ /* 0x000fc60000000000 */
[----:B------:R-:W-:Y:S01]  /*0960*/  ISETP.NE.AND P0, PT, R5, RZ, PT ;  /* 0x000000ff0500720c */ /* 0x000fe20003f05270 */
[----:B------:R-:W-:Y:S04]  /*0970*/  STS [R10+-0x380], RZ ;  /* 0xfffc80ff0a007388 */ /* 0x000fe80000000800 */
[----:B------:R-:W-:Y:S04]  /*0980*/  STS [R10+-0x300], RZ ;  /* 0xfffd00ff0a007388 */ /* 0x000fe80000000800 */
[----:B------:R-:W-:Y:S04]  /*0990*/  STS [R10+-0x280], RZ ;  /* 0xfffd80ff0a007388 */ /* 0x000fe80000000800 */
[----:B------:R-:W-:Y:S04]  /*09a0*/  STS [R10+-0x200], RZ ;  /* 0xfffe00ff0a007388 */ /* 0x000fe80000000800 */
[----:B------:R-:W-:Y:S04]  /*09b0*/  STS [R10+-0x180], RZ ;  /* 0xfffe80ff0a007388 */ /* 0x000fe80000000800 */
[----:B------:R-:W-:Y:S04]  /*09c0*/  STS [R10+-0x100], RZ ;  /* 0xffff00ff0a007388 */ /* 0x000fe80000000800 */
[----:B------:R-:W-:Y:S04]  /*09d0*/  STS [R10+-0x80], RZ ;  /* 0xffff80ff0a007388 */ /* 0x000fe80000000800 */
[----:B------:R-:W-:Y:S04]  /*09e0*/  STS [R10], RZ ;  /* 0x000000ff0a007388 */ /* 0x000fe80000000800 */
[----:B------:R-:W-:Y:S04]  /*09f0*/  STS [R10+0x80], RZ ;  /* 0x000080ff0a007388 */ /* 0x000fe80000000800 */
[----:B------:R-:W-:Y:S04]  /*0a00*/  STS [R10+0x100], RZ ;  /* 0x000100ff0a007388 */ /* 0x000fe80000000800 */
[----:B------:R-:W-:Y:S04]  /*0a10*/  STS [R10+0x180], RZ ;  /* 0x000180ff0a007388 */ /* 0x000fe80000000800 */
[----:B------:R-:W-:Y:S04]  /*0a20*/  STS [R10+0x200], RZ ;  /* 0x000200ff0a007388 */ /* 0x000fe80000000800 */
[----:B------:R-:W-:Y:S04]  /*0a30*/  STS [R10+0x280], RZ ;  /* 0x000280ff0a007388 */ /* 0x000fe80000000800 */
[----:B------:R-:W-:Y:S04]  /*0a40*/  STS [R10+0x300], RZ ;  /* 0x000300ff0a007388 */ /* 0x000fe80000000800 */
[----:B------:R0:W-:Y:S02]  /*0a50*/  STS [R10+0x380], RZ ;  /* 0x000380ff0a007388 */ /* 0x0001e40000000800 */
[----:B0-----:R-:W-:Y:S01]  /*0a60*/  VIADD R10, R10, 0x800 ;  /* 0x000008000a0a7836 */ /* 0x001fe20000000000 */
[----:B------:R-:W-:Y:S06]  /*0a70*/  @P0 BRA `(.L_x_6) ;  /* 0xfffffffc00ac0947 */ /* 0x000fec000383ffff */
.L_x_5:
[----:B------:R-:W-:Y:S05]  /*0a80*/  BSYNC.RECONVERGENT B0 ;  /* 0x0000000000007941 */ /* 0x000fea0003800200 */
.L_x_4:
[----:B------:R-:W-:Y:S01]  /*0a90*/  BSSY.RECONVERGENT B0, `(.L_x_7) ;  /* 0x0000026000007945 */ /* 0x000fe20003800200 */
[----:B------:R-:W-:-:S03]  /*0aa0*/  IMAD.IADD R5, R7, 0x1, R0 ;  /* 0x0000000107057824 */ /* 0x000fc600078e0200 */
[----:B------:R-:W-:Y:S05]  /*0ab0*/  @!P1 BRA `(.L_x_8) ;  /* 0x00000000008c9947 */ /* 0x000fea0003800000 */
[----:B------:R-:W-:Y:S01]  /*0ac0*/  ISETP.GE.U32.AND P0, PT, R9, 0x8, PT ;  /* 0x000000080900780c */ /* 0x000fe20003f06070 */
[----:B------:R-:W-:Y:S01]  /*0ad0*/  BSSY.RECONVERGENT B1, `(.L_x_9) ;  /* 0x000000e000017945 */ /* 0x000fe20003800200 */
[----:B------:R-:W-:-:S04]  /*0ae0*/  LOP3.LUT R10, R6, 0x7, RZ, 0xc0, !PT ;  /* 0x00000007060a7812 */ /* 0x000fc800078ec0ff */
[----:B------:R-:W-:-:S07]  /*0af0*/  ISETP.NE.AND P1, PT, R10, RZ, PT ;  /* 0x000000ff0a00720c */ /* 0x000fce0003f25270 */
[----:B------:R-:W-:Y:S06]  /*0b00*/  @!P0 BRA `(.L_x_10) ;  /* 0x0000000000288947 */ /* 0x000fec0003800000 */
[C---:B------:R-:W-:Y:S02]  /*0b10*/  IMAD R9, R8.reuse, 0x4, R5 ;  /* 0x0000000408097824 */ /* 0x040fe400078e0205 */
[----:B------:R-:W-:-:S03]  /*0b20*/  VIADD R8, R8, 0x100 ;  /* 0x0000010008087836 */ /* 0x000fc60000000000 */
[----:B------:R0:W-:Y:S04]  /*0b30*/  STS [R9], RZ ;  /* 0x000000ff09007388 */ /* 0x0001e80000000800 */
[----:B------:R0:W-:Y:S04]  /*0b40*/  STS [R9+0x80], RZ ;  /* 0x000080ff09007388 */ /* 0x0001e80000000800 */
[----:B------:R0:W-:Y:S04]  /*0b50*/  STS [R9+0x100], RZ ;  /* 0x000100ff09007388 */ /* 0x0001e80000000800 */
[----:B------:R0:W-:Y:S04]  /*0b60*/  STS [R9+0x180], RZ ;  /* 0x000180ff09007388 */ /* 0x0001e80000000800 */
[----:B------:R0:W-:Y:S04]  /*0b70*/  STS [R9+0x200], RZ ;  /* 0x000200ff09007388 */ /* 0x0001e80000000800 */
[----:B------:R0:W-:Y:S04]  /*0b80*/  STS [R9+0x280], RZ ;  /* 0x000280ff09007388 */ /* 0x0001e80000000800 */
[----:B------:R0:W-:Y:S04]  /*0b90*/  STS [R9+0x300], RZ ;  /* 0x000300ff09007388 */ /* 0x0001e80000000800 */
[----:B------:R0:W-:Y:S02]  /*0ba0*/  STS [R9+0x380], RZ ;  /* 0x000380ff09007388 */ /* 0x0001e40000000800 */
.L_x_10:
[----:B------:R-:W-:Y:S05]  /*0bb0*/  BSYNC.RECONVERGENT B1 ;  /* 0x0000000000017941 */ /* 0x000fea0003800200 */
.L_x_9:
[----:B------:R-:W-:Y:S05]  /*0bc0*/  @!P1 BRA `(.L_x_8) ;  /* 0x0000000000489947 */ /* 0x000fea0003800000 */
[----:B------:R-:W-:Y:S02]  /*0bd0*/  ISETP.GE.U32.AND P0, PT, R10, 0x4, PT ;  /* 0x000000040a00780c */ /* 0x000fe40003f06070 */
[----:B------:R-:W-:-:S04]  /*0be0*/  LOP3.LUT R6, R6, 0x3, RZ, 0xc0, !PT ;  /* 0x0000000306067812 */ /* 0x000fc800078ec0ff */
[----:B------:R-:W-:-:S07]  /*0bf0*/  ISETP.NE.AND P1, PT, R6, RZ, PT ;  /* 0x000000ff0600720c */ /* 0x000fce0003f25270 */
[C---:B0-----:R-:W-:Y:S02]  /*0c00*/  @P0 IMAD R9, R8.reuse, 0x4, R5 ;  /* 0x0000000408090824 */ /* 0x041fe400078e0205 */
[----:B------:R-:W-:-:S03]  /*0c10*/  @P0 VIADD R8, R8, 0x80 ;  /* 0x0000008008080836 */ /* 0x000fc60000000000 */
[----:B------:R1:W-:Y:S04]  /*0c20*/  @P0 STS [R9], RZ ;  /* 0x000000ff09000388 */ /* 0x0003e80000000800 */
[----:B------:R1:W-:Y:S04]  /*0c30*/  @P0 STS [R9+0x80], RZ ;  /* 0x000080ff09000388 */ /* 0x0003e80000000800 */
[----:B------:R1:W-:Y:S04]  /*0c40*/  @P0 STS [R9+0x100], RZ ;  /* 0x000100ff09000388 */ /* 0x0003e80000000800 */
[----:B------:R1:W-:Y:S01]  /*0c50*/  @P0 STS [R9+0x180], RZ ;  /* 0x000180ff09000388 */ /* 0x0003e20000000800 */
[----:B------:R-:W-:Y:S05]  /*0c60*/  @!P1 BRA `(.L_x_8) ;  /* 0x0000000000209947 */ /* 0x000fea0003800000 */
[----:B------:R-:W-:Y:S02]  /*0c70*/  IMAD R0, R8, 0x4, R0 ;  /* 0x0000000408007824 */ /* 0x000fe400078e0200 */
[----:B------:R-:W-:Y:S02]  /*0c80*/  IMAD.MOV R6, RZ, RZ, -R6 ;  /* 0x000000ffff067224 */ /* 0x000fe400078e0a06 */
[----:B------:R-:W-:-:S07]  /*0c90*/  IMAD.IADD R0, R7, 0x1, R0 ;  /* 0x0000000107007824 */ /* 0x000fce00078e0200 */
.L_x_11:
[----:B------:R-:W-:Y:S01]  /*0ca0*/  VIADD R6, R6, 0x1 ;  /* 0x0000000106067836 */ /* 0x000fe20000000000 */
[----:B------:R0:W-:Y:S04]  /*0cb0*/  STS [R0], RZ ;  /* 0x000000ff00007388 */ /* 0x0001e80000000800 */
[----:B------:R-:W-:Y:S01]  /*0cc0*/  ISETP.NE.AND P0, PT, R6, RZ, PT ;  /* 0x000000ff0600720c */ /* 0x000fe20003f05270 */
[----:B0-----:R-:W-:-:S12]  /*0cd0*/  VIADD R0, R0, 0x80 ;  /* 0x0000008000007836 */ /* 0x001fd80000000000 */
[----:B------:R-:W-:Y:S05]  /*0ce0*/  @P0 BRA `(.L_x_11) ;  /* 0xfffffffc00ec0947 */ /* 0x000fea000383ffff */
.L_x_8:
[----:B------:R-:W-:Y:S05]  /*0cf0*/  BSYNC.RECONVERGENT B0 ;  /* 0x0000000000007941 */ /* 0x000fea0003800200 */
.L_x_7:
[----:B------:R-:W2:Y:S01]  /*0d00*/  LDCU UR5, c[0x0][0x3c4] ;  /* 0x00007880ff0577ac */ /* 0x000ea20008000800 */
[----:B-----5:R-:W-:Y:S01]  /*0d10*/  LOP3.LUT R27, R28, 0x80000000, RZ, 0x3c, !PT ;  /* 0x800000001c1b7812 */ /* 0x020fe200078e3cff */
[----:B------:R-:W-:Y:S01]  /*0d20*/  BSSY.RECONVERGENT B0, `(.L_x_12) ;  /* 0x0000080000007945 */ /* 0x000fe20003800200 */
[----:B------:R-:W-:Y:S02]  /*0d30*/  LOP3.LUT R22, R29, 0x80000000, RZ, 0x3c, !PT ;  /* 0x800000001d167812 */ /* 0x000fe400078e3cff */
[----:B------:R-:W-:Y:S02]  /*0d40*/  LOP3.LUT R21, R30, 0x80000000, RZ, 0x3c, !PT ;  /* 0x800000001e157812 */ /* 0x000fe400078e3cff */
[----:B------:R-:W-:Y:S02]  /*0d50*/  LOP3.LUT R18, R31, 0x80000000, RZ, 0x3c, !PT ;  /* 0x800000001f127812 */ /* 0x000fe400078e3cff */
[----:B------:R-:W-:Y:S02]  /*0d60*/  LOP3.LUT R20, R33, 0x80000000, RZ, 0x3c, !PT ;  /* 0x8000000021147812 */ /* 0x000fe400078e3cff */
[----:B------:R-:W-:-:S02]  /*0d70*/  LOP3.LUT R23, R32, 0x80000000, RZ, 0x3c, !PT ;  /* 0x8000000020177812 */ /* 0x000fc400078e3cff */
[----:B------:R-:W-:Y:S02]  /*0d80*/  LOP3.LUT R25, R34, 0x80000000, RZ, 0x3c, !PT ;  /* 0x8000000022197812 */ /* 0x000fe400078e3cff */
[----:B------:R-:W-:Y:S02]  /*0d90*/  LOP3.LUT R17, R36, 0x80000000, RZ, 0x3c, !PT ;  /* 0x8000000024117812 */ /* 0x000fe400078e3cff */
[----:B------:R-:W-:Y:S02]  /*0da0*/  LOP3.LUT R19, R38, 0x80000000, RZ, 0x3c, !PT ;  /* 0x8000000026137812 */ /* 0x000fe400078e3cff */
[----:B--2---:R-:W-:Y:S02]  /*0db0*/  SHF.R.U32.HI R49, RZ, UR5, R27 ;  /* 0x00000005ff317c19 */ /* 0x004fe4000801161b */
[----:B------:R-:W-:Y:S02]  /*0dc0*/  SHF.R.U32.HI R52, RZ, UR5, R22 ;  /* 0x00000005ff347c19 */ /* 0x000fe40008011616 */
[----:B------:R-:W-:-:S02]  /*0dd0*/  LOP3.LUT R49, R49, UR4, RZ, 0x30, !PT ;  /* 0x0000000431317c12 */ /* 0x000fc4000f8e30ff */
[----:B------:R-:W-:Y:S02]  /*0de0*/  LOP3.LUT R52, R52, UR4, RZ, 0x30, !PT ;  /* 0x0000000434347c12 */ /* 0x000fe4000f8e30ff */
[----:B------:R-:W-:Y:S01]  /*0df0*/  SHF.R.U32.HI R56, RZ, UR5, R21 ;  /* 0x00000005ff387c19 */ /* 0x000fe20008011615 */
[--C-:B------:R-:W-:Y:S01]  /*0e00*/  IMAD R0, R49, 0x4, R5.reuse ;  /* 0x0000000431007824 */ /* 0x100fe200078e0205 */
[----:B------:R-:W-:Y:S01]  /*0e10*/  SHF.R.U32.HI R48, RZ, UR5, R18 ;  /* 0x00000005ff307c19 */ /* 0x000fe20008011612 */
[----:B------:R-:W-:Y:S01]  /*0e20*/  IMAD R6, R52, 0x4, R5 ;  /* 0x0000000434067824 */ /* 0x000fe200078e0205 */
[----:B------:R-:W-:Y:S01]  /*0e30*/  LOP3.LUT R56, R56, UR4, RZ, 0x30, !PT ;  /* 0x0000000438387c12 */ /* 0x000fe2000f8e30ff */
[----:B------:R-:W-:Y:S01]  /*0e40*/  NOP ;  /* 0x0000000000007918 */ /* 0x000fe20000000000 */
[----:B01----:R-:W-:Y:S01]  /*0e50*/  SHF.R.U32.HI R9, RZ, UR5, R20 ;  /* 0x00000005ff097c19 */ /* 0x003fe20008011614 */
[----:B------:R0:W-:Y:S01]  /*0e60*/  ATOMS.POPC.INC.32 RZ, [R0+URZ] ;  /* 0x0000000000ff7f8c */ /* 0x0001e2000d8000ff */
[----:B------:R-:W-:-:S02]  /*0e70*/  LOP3.LUT R48, R48, UR4, RZ, 0x30, !PT ;  /* 0x0000000430307c12 */ /* 0x000fc4000f8e30ff */
[----:B------:R-:W-:Y:S01]  /*0e80*/  SHF.R.U32.HI R8, RZ, UR5, R23 ;  /* 0x00000005ff087c19 */ /* 0x000fe20008011617 */
[----:B------:R1:W-:Y:S01]  /*0e90*/  ATOMS.POPC.INC.32 RZ, [R6+URZ] ;  /* 0x0000000006ff7f8c */ /* 0x0003e2000d8000ff */
[----:B------:R-:W-:Y:S02]  /*0ea0*/  SHF.R.U32.HI R11, RZ, UR5, R25 ;  /* 0x00000005ff0b7c19 */ /* 0x000fe40008011619 */
[----:B------:R-:W-:Y:S01]  /*0eb0*/  LOP3.LUT R10, R9, UR4, RZ, 0x30, !PT ;  /* 0x00000004090a7c12 */ /* 0x000fe2000f8e30ff */
[--C-:B0-----:R-:W-:Y:S01]  /*0ec0*/  IMAD R0, R56, 0x4, R5.reuse ;  /* 0x0000000438007824 */ /* 0x101fe200078e0205 */
[----:B------:R-:W-:Y:S02]  /*0ed0*/  LOP3.LUT R8, R8, UR4, RZ, 0x30, !PT ;  /* 0x0000000408087c12 */ /* 0x000fe4000f8e30ff */
[----:B------:R-:W-:Y:S01]  /*0ee0*/  LOP3.LUT R12, R11, UR4, RZ, 0x30, !PT ;  /* 0x000000040b0c7c12 */ /* 0x000fe2000f8e30ff */
[--C-:B-1----:R-:W-:Y:S01]  /*0ef0*/  IMAD R6, R48, 0x4, R5.reuse ;  /* 0x0000000430067824 */ /* 0x102fe200078e0205 */
[----:B------:R0:W-:Y:S01]  /*0f00*/  ATOMS.POPC.INC.32 RZ, [R0+URZ] ;  /* 0x0000000000ff7f8c */ /* 0x0001e2000d8000ff */
[--C-:B------:R-:W-:Y:S01]  /*0f10*/  IMAD R9, R10, 0x4, R5.reuse ;  /* 0x000000040a097824 */ /* 0x100fe200078e0205 */
[----:B------:R-:W-:Y:S01]  /*0f20*/  LOP3.LUT R10, R35, 0x80000000, RZ, 0x3c, !PT ;  /* 0x80000000230a7812 */ /* 0x000fe200078e3cff */
[--C-:B------:R-:W-:Y:S01]  /*0f30*/  IMAD R8, R8, 0x4, R5.reuse ;  /* 0x0000000408087824 */ /* 0x100fe200078e0205 */
[----:B------:R1:W-:Y:S01]  /*0f40*/  ATOMS.POPC.INC.32 RZ, [R6+URZ] ;  /* 0x0000000006ff7f8c */ /* 0x0003e2000d8000ff */
[----:B------:R-:W-:Y:S01]  /*0f50*/  IMAD R11, R12, 0x4, R5 ;  /* 0x000000040c0b7824 */ /* 0x000fe200078e0205 */
[----:B------:R-:W-:-:S02]  /*0f60*/  LOP3.LUT R12, R37, 0x80000000, RZ, 0x3c, !PT ;  /* 0x80000000250c7812 */ /* 0x000fc400078e3cff */
[----:B------:R-:W-:Y:S01]  /*0f70*/  LOP3.LUT R16, R39, 0x80000000, RZ, 0x3c, !PT ;  /* 0x8000000027107812 */ /* 0x000fe200078e3cff */
[----:B------:R-:W-:Y:S01]  /*0f80*/  ATOMS.POPC.INC.32 RZ, [R8+URZ] ;  /* 0x0000000008ff7f8c */ /* 0x000fe2000d8000ff */
[----:B0-----:R-:W-:Y:S02]  /*0f90*/  SHF.R.U32.HI R0, RZ, UR5, R10 ;  /* 0x00000005ff007c19 */ /* 0x001fe4000801160a */
[----:B-1----:R-:W-:Y:S01]  /*0fa0*/  SHF.R.U32.HI R6, RZ, UR5, R17 ;  /* 0x00000005ff067c19 */ /* 0x002fe20008011611 */
[----:B------:R0:W-:Y:S01]  /*0fb0*/  ATOMS.POPC.INC.32 RZ, [R9+URZ] ;  /* 0x0000000009ff7f8c */ /* 0x0001e2000d8000ff */
[----:B------:R-:W-:Y:S02]  /*0fc0*/  SHF.R.U32.HI R14, RZ, UR5, R19 ;  /* 0x00000005ff0e7c19 */ /* 0x000fe40008011613 */
[----:B------:R-:W-:Y:S01]  /*0fd0*/  LOP3.LUT R6, R6, UR4, RZ, 0x30, !PT ;  /* 0x0000000406067c12 */ /* 0x000fe2000f8e30ff */
[----:B------:R1:W-:Y:S01]  /*0fe0*/  ATOMS.POPC.INC.32 RZ, [R11+URZ] ;  /* 0x000000000bff7f8c */ /* 0x0003e2000d8000ff */
[----:B------:R-:W-:-:S02]  /*0ff0*/  SHF.R.U32.HI R13, RZ, UR5, R12 ;  /* 0x00000005ff0d7c19 */ /* 0x000fc4000801160c */
[----:B------:R-:W-:Y:S02]  /*1000*/  LOP3.LUT R0, R0, UR4, RZ, 0x30, !PT ;  /* 0x0000000400007c12 */ /* 0x000fe4000f8e30ff */
[----:B0-----:R-:W-:Y:S02]  /*1010*/  SHF.R.U32.HI R9, RZ, UR5, R16 ;  /* 0x00000005ff097c19 */ /* 0x001fe40008011610 */
[----:B------:R-:W-:Y:S01]  /*1020*/  LOP3.LUT R50, R14, UR4, RZ, 0x30, !PT ;  /* 0x000000040e327c12 */ /* 0x000fe2000f8e30ff */
[--C-:B------:R-:W-:Y:S01]  /*1030*/  IMAD R14, R6, 0x4, R5.reuse ;  /* 0x00000004060e7824 */ /* 0x100fe200078e0205 */
[----:B------:R-:W-:Y:S01]  /*1040*/  LOP3.LUT R8, R13, UR4, RZ, 0x30, !PT ;  /* 0x000000040d087c12 */ /* 0x000fe2000f8e30ff */
[--C-:B------:R-:W-:Y:S01]  /*1050*/  IMAD R0, R0, 0x4, R5.reuse ;  /* 0x0000000400007824 */ /* 0x100fe200078e0205 */
[----:B------:R-:W-:Y:S01]  /*1060*/  LOP3.LUT R6, R9, UR4, RZ, 0x30, !PT ;  /* 0x0000000409067c12 */ /* 0x000fe2000f8e30ff */
[--C-:B------:R-:W-:Y:S01]  /*1070*/  IMAD R50, R50, 0x4, R5.reuse ;  /* 0x0000000432327824 */ /* 0x100fe200078e0205 */
[----:B------:R-:W-:Y:S01]  /*1080*/  LOP3.LUT R9, R40, 0x80000000, RZ, 0x3c, !PT ;  /* 0x8000000028097812 */ /* 0x000fe200078e3cff */
[--C-:B------:R-:W-:Y:S01]  /*1090*/  IMAD R26, R8, 0x4, R5.reuse ;  /* 0x00000004081a7824 */ /* 0x100fe200078e0205 */
[----:B------:R0:W-:Y:S01]  /*10a0*/  ATOMS.POPC.INC.32 RZ, [R0+URZ] ;  /* 0x0000000000ff7f8c */ /* 0x0001e2000d8000ff */
[----:B------:R-:W-:Y:S01]  /*10b0*/  IMAD R51, R6, 0x4, R5 ;  /* 0x0000000406337824 */ /* 0x000fe200078e0205 */
[----:B------:R-:W-:-:S02]  /*10c0*/  LOP3.LUT R6, R43, 0x80000000, RZ, 0x3c, !PT ;  /* 0x800000002b067812 */ /* 0x000fc400078e3cff */
[----:B-1----:R-:W-:Y:S01]  /*10d0*/  LOP3.LUT R11, R44, 0x80000000, RZ, 0x3c, !PT ;  /* 0x800000002c0b7812 */ /* 0x002fe200078e3cff */
[----:B------:R1:W-:Y:S01]  /*10e0*/  ATOMS.POPC.INC.32 RZ, [R14+URZ] ;  /* 0x000000000eff7f8c */ /* 0x0003e2000d8000ff */
[----:B------:R-:W-:Y:S02]  /*10f0*/  LOP3.LUT R8, R45, 0x80000000, RZ, 0x3c, !PT ;  /* 0x800000002d087812 */ /* 0x000fe400078e3cff */
[----:B------:R-:W-:Y:S01]  /*1100*/  LOP3.LUT R13, R46, 0x80000000, RZ, 0x3c, !PT ;  /* 0x800000002e0d7812 */ /* 0x000fe200078e3cff */
[----:B------:R2:W-:Y:S01]  /*1110*/  ATOMS.POPC.INC.32 RZ, [R26+URZ] ;  /* 0x000000001aff7f8c */ /* 0x0005e2000d8000ff */
[----:B0-----:R-:W-:Y:S02]  /*1120*/  SHF.R.U32.HI R0, RZ, UR5, R9 ;  /* 0x00000005ff007c19 */ /* 0x001fe40008011609 */
[----:B------:R-:W-:Y:S01]  /*1130*/  SHF.R.U32.HI R53, RZ, UR5, R11 ;  /* 0x00000005ff357c19 */ /* 0x000fe2000801160b */
[----:B-1----:R-:W0:Y:S01]  /*1140*/  LDC.64 R14, c[0x0][0x380] ;  /* 0x0000e000ff0e7b82 */ /* 0x002e220000000a00 */
[----:B------:R-:W-:Y:S01]  /*1150*/  SHF.R.U32.HI R55, RZ, UR5, R8 ;  /* 0x00000005ff377c19 */ /* 0x000fe20008011608 */
[----:B------:R1:W-:Y:S01]  /*1160*/  ATOMS.POPC.INC.32 RZ, [R50+URZ] ;  /* 0x0000000032ff7f8c */ /* 0x0003e2000d8000ff */
[----:B------:R-:W-:-:S02]  /*1170*/  SHF.R.U32.HI R57, RZ, UR5, R13 ;  /* 0x00000005ff397c19 */ /* 0x000fc4000801160d */
[----:B--2---:R-:W-:Y:S01]  /*1180*/  SHF.R.U32.HI R26, RZ, UR5, R6 ;  /* 0x00000005ff1a7c19 */ /* 0x004fe20008011606 */
[----:B------:R2:W-:Y:S01]  /*1190*/  ATOMS.POPC.INC.32 RZ, [R51+URZ] ;  /* 0x0000000033ff7f8c */ /* 0x0005e2000d8000ff */
[----:B------:R-:W-:Y:S02]  /*11a0*/  LOP3.LUT R0, R0, UR4, RZ, 0x30, !PT ;  /* 0x0000000400007c12 */ /* 0x000fe4000f8e30ff */
[----:B------:R-:W-:Y:S02]  /*11b0*/  LOP3.LUT R54, R26, UR4, RZ, 0x30, !PT ;  /* 0x000000041a367c12 */ /* 0x000fe4000f8e30ff */
[----:B------:R-:W-:Y:S01]  /*11c0*/  LOP3.LUT R58, R53, UR4, RZ, 0x30, !PT ;  /* 0x00000004353a7c12 */ /* 0x000fe2000f8e30ff */
[--C-:B------:R-:W-:Y:S01]  /*11d0*/  IMAD R53, R0, 0x4, R5.reuse ;  /* 0x0000000400357824 */ /* 0x100fe200078e0205 */
[----:B------:R-:W-:Y:S01]  /*11e0*/  ISETP.GT.U32.AND P2, PT, R3, 0xff, PT ;  /* 0x000000ff0300780c */ /* 0x000fe20003f44070 */
[--C-:B------:R-:W-:Y:S01]  /*11f0*/  IMAD R54, R54, 0x4, R5.reuse ;  /* 0x0000000436367824 */ /* 0x100fe200078e0205 */
[----:B------:R-:W-:Y:S01]  /*1200*/  LOP3.LUT R60, R55, UR4, RZ, 0x30, !PT ;  /* 0x00000004373c7c12 */ /* 0x000fe2000f8e30ff */
[--C-:B------:R-:W-:Y:S01]  /*1210*/  IMAD R58, R58, 0x4, R5.reuse ;  /* 0x000000043a3a7824 */ /* 0x100fe200078e0205 */
[----:B------:R-:W-:Y:S01]  /*1220*/  LOP3.LUT R26, R57, UR4, RZ, 0x30, !PT ;  /* 0x00000004391a7c12 */ /* 0x000fe2000f8e30ff */
[----:B------:R3:W-:Y:S01]  /*1230*/  ATOMS.POPC.INC.32 RZ, [R53+URZ] ;  /* 0x0000000035ff7f8c */ /* 0x0007e2000d8000ff */
[----:B-1----:R-:W-:Y:S01]  /*1240*/  P2R R50, PR, RZ, 0x4 ;  /* 0x00000004ff327803 */ /* 0x002fe20000000000 */
[----:B------:R-:W-:-:S02]  /*1250*/  IMAD R60, R60, 0x4, R5 ;  /* 0x000000043c3c7824 */ /* 0x000fc400078e0205 */
[----:B------:R-:W-:Y:S01]  /*1260*/  IMAD R5, R26, 0x4, R5 ;  /* 0x000000041a057824 */ /* 0x000fe200078e0205 */
[----:B------:R3:W-:Y:S01]  /*1270*/  ATOMS.POPC.INC.32 RZ, [R54+URZ] ;  /* 0x0000000036ff7f8c */ /* 0x0007e2000d8000ff */
[----:B--2---:R-:W-:Y:S02]  /*1280*/  IMAD R51, R3, 0x4, R7 ;  /* 0x0000000403337824 */ /* 0x004fe400078e0207 */
[----:B------:R-:W-:Y:S01]  /*1290*/  IMAD.MOV.U32 R0, RZ, RZ, RZ ;  /* 0x000000ffff007224 */ /* 0x000fe200078e00ff */
[----:B------:R3:W-:Y:S04]  /*12a0*/  ATOMS.POPC.INC.32 RZ, [R58+URZ] ;  /* 0x000000003aff7f8c */ /* 0x0007e8000d8000ff */
[----:B------:R3:W-:Y:S04]  /*12b0*/  ATOMS.POPC.INC.32 RZ, [R60+URZ] ;  /* 0x000000003cff7f8c */ /* 0x0007e8000d8000ff */
[----:B------:R3:W-:Y:S01]  /*12c0*/  ATOMS.POPC.INC.32 RZ, [R5+URZ] ;  /* 0x0000000005ff7f8c */ /* 0x0007e2000d8000ff */
[----:B------:R-:W-:Y:S06]  /*12d0*/  BAR.SYNC.DEFER_BLOCKING 0x0 ;  /* 0x0000000000007b1d */ /* 0x000fec0000010000 */
[----:B------:R-:W-:Y:S05]  /*12e0*/  @P2 BRA `(.L_x_13) ;  /* 0x00000000008c2947 */ /* 0x000fea0003800000 */
[----:B------:R-:W1:Y:S04]  /*12f0*/  LDS R0, [R51] ;  /* 0x0000000033007984 */ /* 0x000e680000000800 */
[----:B---3--:R-:W2:Y:S04]  /*1300*/  LDS R5, [R51+0x400] ;  /* 0x0004000033057984 */ /* 0x008ea80000000800 */
[----:B------:R-:W3:Y:S04]  /*1310*/  LDS R53, [R51+0x800] ;  /* 0x0008000033357984 */ /* 0x000ee80000000800 */
[----:B------:R-:W4:Y:S04]  /*1320*/  LDS R55, [R51+0xc00] ;  /* 0x000c000033377984 */ /* 0x000f280000000800 */
[----:B------:R-:W5:Y:S04]  /*1330*/  LDS R57, [R51+0x1000] ;  /* 0x0010000033397984 */ /* 0x000f680000000800 */
[----:B------:R-:W0:Y:S04]  /*1340*/  LDS R59, [R51+0x1400] ;  /* 0x00140000333b7984 */ /* 0x000e280000000800 */
[----:B------:R-:W-:Y:S04]  /*1350*/  LDS R61, [R51+0x2000] ;  /* 0x00200000333d7984 */ /* 0x000fe80000000800 */
[----:B------:R-:W-:Y:S04]  /*1360*/  LDS R63, [R51+0x2400] ;  /* 0x00240000333f7984 */ /* 0x000fe80000000800 */
[----:B------:R-:W-:Y:S04]  /*1370*/  LDS R65, [R51+0x2800] ;  /* 0x0028000033417984 */ /* 0x000fe80000000800 */
[----:B------:R-:W-:Y:S04]  /*1380*/  STS [R51], RZ ;  /* 0x000000ff33007388 */ /* 0x000fe80000000800 */
[----:B-1----:R-:W-:Y:S01]  /*1390*/  STS [R51+0x400], R0 ;  /* 0x0004000033007388 */ /* 0x002fe20000000800 */
[----:B--2---:R-:W-:-:S03]  /*13a0*/  IMAD.IADD R54, R0, 0x1, R5 ;  /* 0x0000000100367824 */ /* 0x004fc600078e0205 */
[----:B------:R-:W1:Y:S01]  /*13b0*/  LDS R5, [R51+0x1800] ;  /* 0x0018000033057984 */ /* 0x000e620000000800 */
[----:B---3--:R-:W-:-:S03]  /*13c0*/  IMAD.IADD R58, R54, 0x1, R53 ;  /* 0x00000001363a7824 */ /* 0x008fc600078e0235 */
[----:B------:R-:W2:Y:S01]  /*13d0*/  LDS R53, [R51+0x1c00] ;  /* 0x001c000033357984 */ /* 0x000ea20000000800 */
[----:B----4-:R-:W-:-:S03]  /*13e0*/  IMAD.IADD R60, R58, 0x1, R55 ;  /* 0x000000013a3c7824 */ /* 0x010fc600078e0237 */
[----:B------:R1:W-:Y:S01]  /*13f0*/  STS [R51+0x800], R54 ;  /* 0x0008003633007388 */ /* 0x0003e20000000800 */
[----:B-----5:R-:W-:-:S03]  /*1400*/  IMAD.IADD R62, R60, 0x1, R57 ;  /* 0x000000013c3e7824 */ /* 0x020fc600078e0239 */
[----:B------:R-:W3:Y:S01]  /*1410*/  LDS R55, [R51+0x2c00] ;  /* 0x002c000033377984 */ /* 0x000ee20000000800 */
[----:B0-----:R-:W-:-:S03]  /*1420*/  IMAD.IADD R64, R62, 0x1, R59 ;  /* 0x000000013e407824 */ /* 0x001fc600078e023b */
[----:B------:R0:W-:Y:S04]  /*1430*/  STS [R51+0xc00], R58 ;  /* 0x000c003a33007388 */ /* 0x0001e80000000800 */
[----:B------:R4:W-:Y:S04]  /*1440*/  STS [R51+0x1000], R60 ;  /* 0x0010003c33007388 */ /* 0x0009e80000000800 */
[----:B------:R4:W-:Y:S04]  /*1450*/  STS [R51+0x1400], R62 ;  /* 0x0014003e33007388 */ /* 0x0009e80000000800 */
[----:B------:R4:W-:Y:S01]  /*1460*/  STS [R51+0x1800], R64 ;  /* 0x0018004033007388 */ /* 0x0009e20000000800 */
[----:B-1----:R-:W-:-:S04]  /*1470*/  IMAD.IADD R54, R64, 0x1, R5 ;  /* 0x0000000140367824 */ /* 0x002fc800078e0205 */
[----:B--2---:R-:W-:Y:S01]  /*1480*/  IMAD.IADD R66, R54, 0x1, R53 ;  /* 0x0000000136427824 */ /* 0x004fe200078e0235 */
[----:B------:R4:W-:Y:S03]  /*1490*/  STS [R51+0x1c00], R54 ;  /* 0x001c003633007388 */ /* 0x0009e60000000800 */
[----:B------:R-:W-:Y:S01]  /*14a0*/  IMAD.IADD R68, R66, 0x1, R61 ;  /* 0x0000000142447824 */ /* 0x000fe200078e023d */
[----:B------:R4:W-:Y:S03]  /*14b0*/  STS [R51+0x2000], R66 ;  /* 0x0020004233007388 */ /* 0x0009e60000000800 */
[----:B------:R-:W-:Y:S01]  /*14c0*/  IMAD.IADD R70, R68, 0x1, R63 ;  /* 0x0000000144467824 */ /* 0x000fe200078e023f */
[----:B------:R4:W-:Y:S03]  /*14d0*/  STS [R51+0x2400], R68 ;  /* 0x0024004433007388 */ /* 0x0009e60000000800 */
[----:B0-----:R-:W-:Y:S01]  /*14e0*/  IMAD.IADD R58, R70, 0x1, R65 ;  /* 0x00000001463a7824 */ /* 0x001fe200078e0241 */
[----:B------:R4:W-:Y:S03]  /*14f0*/  STS [R51+0x2800], R70 ;  /* 0x0028004633007388 */ /* 0x0009e60000000800 */
[----:B---3--:R-:W-:Y:S01]  /*1500*/  IMAD.IADD R0, R58, 0x1, R55 ;  /* 0x000000013a007824 */ /* 0x008fe200078e0237 */
[----:B------:R4:W-:Y:S06]  /*1510*/  STS [R51+0x2c00], R58 ;  /* 0x002c003a33007388 */ /* 0x0009ec0000000800 */
.L_x_13:
[----:B------:R-:W-:Y:S05]  /*1520*/  BSYNC.RECONVERGENT B0 ;  /* 0x0000000000007941 */ /* 0x000fea0003800200 */
.L_x_12:
[----:B------:R-:W-:Y:S01]  /*1530*/  ISETP.NE.AND P0, PT, R0, 0x1980, PT ;  /* 0x000019800000780c */ /* 0x000fe20003f05270 */
[----:B---3--:R-:W-:Y:S01]  /*1540*/  IMAD R5, R42, 0x100, R3 ;  /* 0x000001002a057824 */ /* 0x008fe200078e0203 */
[----:B------:R-:W-:Y:S01]  /*1550*/  @!P2 LOP3.LUT R53, R0, 0x40000000, RZ, 0xfc, !PT ;  /* 0x400000000035a812 */ /* 0x000fe200078efcff */
[----:B------:R-:W-:Y:S01]  /*1560*/  IMAD R41, R41, 0x11, RZ ;  /* 0x0000001129297824 */ /* 0x000fe200078e02ff */
[----:B------:R-:W-:Y:S01]  /*1570*/  ISETP.LT.U32.AND P0, PT, R3, 0x100, !P0 ;  /* 0x000001000300780c */ /* 0x000fe20004701070 */
[----:B0-----:R-:W-:-:S03]  /*1580*/  IMAD.WIDE R14, R5, 0x4, R14 ;  /* 0x00000004050e7825 */ /* 0x001fc600078e020e */
[----:B------:R-:W-:Y:S01]  /*1590*/  LOP3.LUT R57, R41, R4, RZ, 0xfc, !PT ;  /* 0x0000000429397212 */ /* 0x000fe200078efcff */
[----:B----4-:R-:W-:Y:S01]  /*15a0*/  IMAD R54, R42, 0x1980, RZ ;  /* 0x000019802a367824 */ /* 0x010fe200078e02ff */
[----:B------:R0:W-:Y:S07]  /*15b0*/  @!P2 STG.E.STRONG.SYS desc[UR6][R14.64], R53 ;  /* 0x000000350e00a986 */ /* 0x0001ee000c115906 */
[----:B------:R-:W-:Y:S06]  /*15c0*/  BAR.RED.OR.DEFER_BLOCKING 0x0, P0 ;  /* 0x0000000000007b1d */ /* 0x000fec0000014800 */
[----:B------:R-:W1:Y:S01]  /*15d0*/  B2R.RESULT RZ, P0 ;  /* 0x0000000000ff731c */ /* 0x000e620000004000 */
[----:B------:R-:W-:-:S04]  /*15e0*/  IADD3 R4, P1, PT, R54, R57, RZ ;  /* 0x0000003936047210 */ /* 0x000fc80007f3e0ff */
[----:B------:R-:W-:Y:S01]  /*15f0*/  LEA.HI.X.SX32 R55, R54, RZ, 0x1, P1 ;  /* 0x000000ff36377211 */ /* 0x000fe200008f0eff */
[----:B------:R-:W-:-:S03]  /*1600*/  IMAD.SHL.U32 R5, R4, 0x4, RZ ;  /* 0x0000000404057824 */ /* 0x000fc600078e00ff */
[----:B------:R-:W-:Y:S01]  /*1610*/  SHF.L.U64.HI R4, R4, 0x2, R55 ;  /* 0x0000000204047819 */ /* 0x000fe20000010237 */
[----:B01----:R-:W-:Y:S06]  /*1620*/  @!P0 BRA `(.L_x_14) ;  /* 0x0000001000b48947 */ /* 0x003fec0003800000 */
[----:B------:R-:W0:Y:S01]  /*1630*/  LDCU.64 UR8, c[0x0][0x3b8] ;  /* 0x00007700ff0877ac */ /* 0x000e220008000a00 */
[----:B------:R-:W-:Y:S01]  /*1640*/  BSSY B1, `(.L_x_15) ;  /* 0x0000032000017945 */ /* 0x000fe20003800000 */
[----:B------:R-:W-:Y:S01]  /*1650*/  IMAD R13, R3, 0x8, R7 ;  /* 0x00000008030d7824 */ /* 0x000fe200078e0207 */
[----:B0-----:R-:W-:-:S04]  /*1660*/  IADD3 R8, P0, PT, R5, UR8, RZ ;  /* 0x0000000805087c10 */ /* 0x001fc8000ff1e0ff */
[----:B------:R-:W-:Y:S01]  /*1670*/  IADD3.X R9, PT, PT, R4, UR9, RZ, P0, !PT ;  /* 0x0000000904097c10 */ /* 0x000fe200087fe4ff */
[----:B------:R-:W-:Y:S08]  /*1680*/  @P2 BRA `(.L_x_16) ;  /* 0x0000000000b42947 */ /* 0x000ff00003800000 */
[----:B------:R-:W0:Y:S02]  /*1690*/  LDCU.64 UR8, c[0x0][0x398] ;  /* 0x00007300ff0877ac */ /* 0x000e240008000a00 */
[----:B0-----:R-:W-:-:S04]  /*16a0*/  LEA R10, P0, R3, UR8, 0x3 ;  /* 0x00000008030a7c11 */ /* 0x001fc8000f8018ff */
[----:B------:R-:W-:-:S05]  /*16b0*/  LEA.HI.X R11, R3, UR9, RZ, 0x3, P0 ;  /* 0x00000009030b7c11 */ /* 0x000fca00080f1cff */
[----:B------:R-:W2:Y:S01]  /*16c0*/  LDG.E.64 R4, desc[UR6][R10.64] ;  /* 0x000000060a047981 */ /* 0x000ea2000c1e1b00 */
[----:B------:R-:W-:-:S04]  /*16d0*/  ISETP.GT.U32.AND P0, PT, R3, R49, PT ;  /* 0x000000310300720c */ /* 0x000fc80003f04070 */
[----:B------:R-:W-:-:S04]  /*16e0*/  SEL R17, RZ, 0x1980, !P0 ;  /* 0x00001980ff117807 */ /* 0x000fc80004000000 */
[----:B--2---:R-:W-:Y:S01]  /*16f0*/  IADD3 R4, P0, PT, R4, -R17, RZ ;  /* 0x8000001104047210 */ /* 0x004fe20007f1e0ff */
[----:B------:R-:W-:-:S03]  /*1700*/  IMAD.MOV.U32 R17, RZ, RZ, R0 ;  /* 0x000000ffff117224 */ /* 0x000fc600078e0000 */
[----:B------:R-:W-:Y:S02]  /*1710*/  IADD3.X R5, PT, PT, R5, -0x1, RZ, P0, !PT ;  /* 0xffffffff05057810 */ /* 0x000fe400007fe4ff */
[----:B------:R-:W-:-:S03]  /*1720*/  ISETP.GE.AND P0, PT, R42, 0x1, PT ;  /* 0x000000012a00780c */ /* 0x000fc60003f06270 */
[----:B------:R0:W-:Y:S10]  /*1730*/  STS.64 [R13+0x6600], R4 ;  /* 0x006600040d007388 */ /* 0x0001f40000000a00 */
[----:B------:R-:W-:Y:S05]  /*1740*/  @!P0 BRA `(.L_x_17) ;  /* 0x00000000006c8947 */ /* 0x000fea0003800000 */
[----:B------:R-:W-:Y:S01]  /*1750*/  BSSY B0, `(.L_x_18) ;  /* 0x0000019000007945 */ /* 0x000fe20003800000 */
[----:B------:R-:W-:Y:S02]  /*1760*/  IMAD.MOV.U32 R6, RZ, RZ, -0x1 ;  /* 0xffffffffff067424 */ /* 0x000fe400078e00ff */
[----:B------:R-:W-:Y:S02]  /*1770*/  IMAD.MOV.U32 R10, RZ, RZ, R42 ;  /* 0x000000ffff0a7224 */ /* 0x000fe400078e002a */
[----:B------:R-:W-:-:S07]  /*1780*/  IMAD.MOV.U32 R17, RZ, RZ, R0 ;  /* 0x000000ffff117224 */ /* 0x000fce00078e0000 */
.L_x_22:
[----:B0-----:R-:W0:Y:S01]  /*1790*/  LDC.64 R4, c[0x0][0x380] ;  /* 0x0000e000ff047b82 */ /* 0x001e220000000a00 */
[----:B------:R-:W-:Y:S01]  /*17a0*/  VIADD R19, R10, 0xffffffff ;  /* 0xffffffff0a137836 */ /* 0x000fe20000000000 */
[----:B------:R-:W-:Y:S03]  /*17b0*/  BSSY B2, `(.L_x_19) ;  /* 0x0000008000027945 */ /* 0x000fe60003800000 */
[----:B------:R-:W-:-:S04]  /*17c0*/  IMAD R11, R19, 0x100, R3 ;  /* 0x00000100130b7824 */ /* 0x000fc800078e0203 */
[----:B0-----:R-:W-:-:S07]  /*17d0*/  IMAD.WIDE R4, R11, 0x4, R4 ;  /* 0x000000040b047825 */ /* 0x001fce00078e0204 */
.L_x_20:
[----:B------:R-:W-:Y:S05]  /*17e0*/  YIELD ;  /* 0x0000000000007946 */ /* 0x000fea0003800000 */
[----:B------:R0:W-:Y:S06]  /*17f0*/  MEMBAR.SC.CTA ;  /* 0x0000000000007992 */ /* 0x0001ec0000000000 */
[----:B0-----:R-:W2:Y:S02]  /*1800*/  LDG.E.STRONG.SYS R11, desc[UR6][R4.64] ;  /* 0x00000006040b7981 */ /* 0x001ea4000c1f5900 */
[----:B--2---:R-:W-:-:S13]  /*1810*/  ISETP.NE.AND P0, PT, R11, RZ, PT ;  /* 0x000000ff0b00720c */ /* 0x004fda0003f05270 */
[----:B------:R-:W-:Y:S05]  /*1820*/  @!P0 BRA `(.L_x_20) ;  /* 0xfffffffc00ec8947 */ /* 0x000fea000383ffff */
[----:B------:R-:W-:Y:S05]  /*1830*/  BSYNC B2 ;  /* 0x0000000000027941 */ /* 0x000fea0003800000 */
.L_x_19:
[----:B------:R-:W-:Y:S01]  /*1840*/  BSSY.RECONVERGENT B2, `(.L_x_21) ;  /* 0x0000006000027945 */ /* 0x000fe20003800200 */
[C---:B------:R-:W-:Y:S02]  /*1850*/  ISETP.GT.AND P0, PT, R11.reuse, -0x1, PT ;  /* 0xffffffff0b00780c */ /* 0x040fe40003f04270 */
[----:B------:R-:W-:Y:S01]  /*1860*/  LOP3.LUT R4, R11, 0x3fffffff, RZ, 0xc0, !PT ;  /* 0x3fffffff0b047812 */ /* 0x000fe200078ec0ff */
[----:B------:R-:W-:Y:S05]  /*1870*/  WARPSYNC.EXCLUSIVE R6 ;  /* 0x0000000006007348 */ /* 0x000fea0003a00000 */
[----:B------:R-:W-:-:S05]  /*1880*/  IMAD.IADD R17, R4, 0x1, R17 ;  /* 0x0000000104117824 */ /* 0x000fca00078e0211 */
[----:B------:R-:W-:-:S07]  /*1890*/  VOTE.ANY R6, PT, P0 ;  /* 0x0000000000067806 */ /* 0x000fce00000e0100 */
[----:B------:R-:W-:Y:S05]  /*18a0*/  BSYNC.RECONVERGENT B2 ;  /* 0x0000000000027941 */ /* 0x000fea0003800200 */
.L_x_21:
[----:B------:R-:W-:Y:S01]  /*18b0*/  ISETP.GT.U32.AND P1, PT, R10, 0x1, PT ;  /* 0x000000010a00780c */ /* 0x000fe20003f24070 */
[----:B------:R-:W-:-:S12]  /*18c0*/  IMAD.MOV.U32 R10, RZ, RZ, R19 ;  /* 0x000000ffff0a7224 */ /* 0x000fd800078e0013 */
[----:B------:R-:W-:Y:S05]  /*18d0*/  @P0 BRA P1, `(.L_x_22) ;  /* 0xfffffffc00ac0947 */ /* 0x000fea000083ffff */
[----:B------:R-:W-:Y:S05]  /*18e0*/  BSYNC B0 ;  /* 0x0000000000007941 */ /* 0x000fea0003800000 */
.L_x_18:
[----:B------:R1:W2:Y:S02]  /*18f0*/  LDS.64 R4, [R13+0x6600] ;  /* 0x006600000d047984 */ /* 0x0002a40000000a00 */
.L_x_17:
[C---:B------:R-:W-:Y:S01]  /*1900*/  IMAD.IADD R19, R17.reuse, 0x1, -R0 ;  /* 0x0000000111137824 */ /* 0x040fe200078e0a00 */
[----:B------:R-:W-:-:S04]  /*1910*/  LOP3.LUT R11, R17, 0x80000000, RZ, 0xfc, !PT ;  /* 0x80000000110b7812 */ /* 0x000fc800078efcff */
[C---:B0-2---:R-:W-:Y:S01]  /*1920*/  IADD3 R4, P0, PT, R19.reuse, R4, RZ ;  /* 0x0000000413047210 */ /* 0x045fe20007f1e0ff */
[----:B------:R0:W-:Y:S03]  /*1930*/  STG.E.STRONG.SYS desc[UR6][R14.64], R11 ;  /* 0x0000000b0e007986 */ /* 0x0001e6000c115906 */
[----:B------:R-:W-:-:S05]  /*1940*/  LEA.HI.X.SX32 R5, R19, R5, 0x1, P0 ;  /* 0x0000000513057211 */ /* 0x000fca00000f0eff */
[----:B------:R0:W-:Y:S04]  /*1950*/  STS.64 [R13+0x6600], R4 ;  /* 0x006600040d007388 */ /* 0x0001e80000000a00 */
.L_x_16:
[----:B------:R-:W-:Y:S05]  /*1960*/  BSYNC B1 ;  /* 0x0000000000017941 */ /* 0x000fea0003800000 */
.L_x_15:
[----:B0-----:R-:W0:Y:S01]  /*1970*/  LDC R5, c[0x0][0x3c0] ;  /* 0x0000f000ff057b82 */ /* 0x001e220000000800 */
[----:B------:R-:W-:-:S07]  /*1980*/  IMAD R4, R49, 0x8, R7 ;  /* 0x0000000831047824 */ /* 0x000fce00078e0207 */
[----:B------:R-:W2:Y:S01]  /*1990*/  LDC.64 R16, c[0x0][0x390] ;  /* 0x0000e400ff107b82 */ /* 0x000ea20000000a00 */
[----:B0-----:R-:W-:Y:S02]  /*19a0*/  ISETP.GE.AND P0, PT, R47, R5, PT ;  /* 0x000000052f00720c */ /* 0x001fe40003f06270 */
[----:B--2---:R-:W-:-:S04]  /*19b0*/  ISETP.EQ.U32.AND P1, PT, R16, RZ, PT ;  /* 0x000000ff1000720c */ /* 0x004fc80003f22070 */
[----:B------:R-:W-:-:S04]  /*19c0*/  ISETP.EQ.OR.EX P0, PT, R17, RZ, !P0, P1 ;  /* 0x000000ff1100720c */ /* 0x000fc80004702710 */
[----:B------:R-:W-:-:S13]  /*19d0*/  ISETP.GT.U32.OR P0, PT, R3, 0xff, P0 ;  /* 0x000000ff0300780c */ /* 0x000fda0000704470 */
[----:B------:R-:W-:Y:S05]  /*19e0*/  @P0 BRA `(.L_x_23) ;  /* 0x0000000000240947 */ /* 0x000fea0003800000 */
[----:B------:R-:W0:Y:S01]  /*19f0*/  LDS.64 R10, [R13+0x6600] ;  /* 0x006600000d0a7984 */ /* 0x000e220000000a00 */
[C---:B------:R-:W-:Y:S02]  /*1a00*/  ISETP.GT.U32.AND P0, PT, R3.reuse, R49, PT ;  /* 0x000000310300720c */ /* 0x040fe40003f04070 */
[C---:B------:R-:W-:Y:S02]  /*1a10*/  LEA R6, P2, R3.reuse, R16, 0x3 ;  /* 0x0000001003067211 */ /* 0x040fe400078418ff */
[----:B------:R-:W-:Y:S02]  /*1a20*/  SEL R7, RZ, 0x1980, !P0 ;  /* 0x00001980ff077807 */ /* 0x000fe40004000000 */
[--C-:B------:R-:W-:Y:S02]  /*1a30*/  SHF.R.S32.HI R15, RZ, 0x1f, R0.reuse ;  /* 0x0000001fff0f7819 */ /* 0x100fe40000011400 */
[----:B0-----:R-:W-:Y:S02]  /*1a40*/  IADD3 R2, P0, P1, R10, R7, R0 ;  /* 0x000000070a027210 */ /* 0x001fe4000791e000 */
[----:B------:R-:W-:-:S02]  /*1a50*/  LEA.HI.X R7, R3, R17, RZ, 0x3, P2 ;  /* 0x0000001103077211 */ /* 0x000fc400010f1cff */
[----:B------:R-:W-:-:S05]  /*1a60*/  IADD3.X R3, PT, PT, R11, RZ, R15, P0, P1 ;  /* 0x000000ff0b037210 */ /* 0x000fca00007e240f */
[----:B------:R0:W-:Y:S04]  /*1a70*/  STG.E.64 desc[UR6][R6.64], R2 ;  /* 0x0000000206007986 */ /* 0x0001e8000c101b06 */
.L_x_23:
[----:B------:R-:W-:Y:S05]  /*1a80*/  WARPSYNC.ALL ;  /* 0x0000000000007948 */ /* 0x000fea0003800000 */
[----:B------:R-:W-:Y:S01]  /*1a90*/  BAR.SYNC.DEFER_BLOCKING 0x0 ;  /* 0x0000000000007b1d */ /* 0x000fe20000010000 */
[----:B------:R-:W-:-:S05]  /*1aa0*/  ISETP.GT.AND P0, PT, R47, R5, PT ;  /* 0x000000052f00720c */ /* 0x000fca0003f04270 */
[----:B0-----:R0:W2:Y:S08]  /*1ab0*/  LDS.64 R2, [R4+0x6600] ;  /* 0x0066000004027984 */ /* 0x0010b00000000a00 */
[----:B0-----:R-:W-:Y:S05]  /*1ac0*/  @P0 BRA `(.L_x_24) ;  /* 0x00000000005c0947 */ /* 0x001fea0003800000 */
[----:B------:R-:W0:Y:S01]  /*1ad0*/  LDCU.64 UR4, c[0x0][0x3a0] ;  /* 0x00007400ff0477ac */ /* 0x000e220008000a00 */
[----:B--2---:R-:W-:-:S05]  /*1ae0*/  IADD3 R0, P1, PT, R57, R2, RZ ;  /* 0x0000000239007210 */ /* 0x004fca0007f3e0ff */
[----:B------:R-:W-:Y:S01]  /*1af0*/  IMAD.X R7, RZ, RZ, R3, P1 ;  /* 0x000000ffff077224 */ /* 0x000fe200008e0603 */
[----:B0-----:R-:W-:-:S04]  /*1b00*/  LEA R2, P1, R0, UR4, 0x2 ;  /* 0x0000000400027c11 */ /* 0x001fc8000f8210ff */
[----:B------:R-:W-:-:S05]  /*1b10*/  LEA.HI.X R3, R0, UR5, R7, 0x2, P1 ;  /* 0x0000000500037c11 */ /* 0x000fca00088f1407 */
[----:B------:R2:W-:Y:S04]  /*1b20*/  STG.E desc[UR6][R2.64], R28 ;  /* 0x0000001c02007986 */ /* 0x0005e8000c101906 */
        /* <DEDUP_REMOVED lines=15> */
[----:B------:R2:W-:Y:S01]  /*1c20*/  STG.E desc[UR6][R2.64+0x800], R46 ;  /* 0x0008002e02007986 */ /* 0x0005e2000c101906 */
[----:B------:R-:W-:Y:S05]  /*1c30*/  BRA `(.L_x_25) ;  /* 0x0000000000e07947 */ /* 0x000fea0003800000 */
.L_x_24:
[----:B------:R-:W0:Y:S01]  /*1c40*/  LDCU.64 UR4, c[0x0][0x3a0] ;  /* 0x00007400ff0477ac */ /* 0x000e220008000a00 */
[----:B------:R-:W-:Y:S01]  /*1c50*/  IMAD R4, R42, -0x1980, R5 ;  /* 0xffffe6802a047824 */ /* 0x000fe200078e0205 */
[C---:B--2---:R-:W-:Y:S01]  /*1c60*/  IADD3 R0, P1, PT, R57.reuse, R2, RZ ;  /* 0x0000000239007210 */ /* 0x044fe20007f3e0ff */
[C---:B------:R-:W-:Y:S02]  /*1c70*/  VIADD R11, R57.reuse, 0x20 ;  /* 0x00000020390b7836 */ /* 0x040fe40000000000 */
[C---:B-1----:R-:W-:Y:S01]  /*1c80*/  VIADD R13, R57.reuse, 0x40 ;  /* 0x00000040390d7836 */ /* 0x042fe20000000000 */
[-C--:B------:R-:W-:Y:S01]  /*1c90*/  ISETP.GE.AND P5, PT, R57, R4.reuse, PT ;  /* 0x000000043900720c */ /* 0x080fe20003fa6270 */
[----:B------:R-:W-:Y:S01]  /*1ca0*/  IMAD.X R7, RZ, RZ, R3, P1 ;  /* 0x000000ffff077224 */ /* 0x000fe200008e0603 */
[-C--:B------:R-:W-:Y:S01]  /*1cb0*/  ISETP.GE.AND P4, PT, R11, R4.reuse, PT ;  /* 0x000000040b00720c */ /* 0x080fe20003f86270 */
[----:B------:R-:W-:Y:S01]  /*1cc0*/  VIADD R11, R57, 0x60 ;  /* 0x00000060390b7836 */ /* 0x000fe20000000000 */
[----:B------:R-:W-:Y:S01]  /*1cd0*/  ISETP.GE.AND P3, PT, R13, R4, PT ;  /* 0x000000040d00720c */ /* 0x000fe20003f66270 */
[----:B------:R-:W-:-:S02]  /*1ce0*/  VIADD R13, R57, 0x80 ;  /* 0x00000080390d7836 */ /* 0x000fc40000000000 */
[----:B------:R-:W-:Y:S01]  /*1cf0*/  VIADD R15, R57, 0xa0 ;  /* 0x000000a0390f7836 */ /* 0x000fe20000000000 */
[-C--:B------:R-:W-:Y:S01]  /*1d00*/  ISETP.GE.AND P2, PT, R11, R4.reuse, PT ;  /* 0x000000040b00720c */ /* 0x080fe20003f46270 */
[----:B------:R-:W-:Y:S01]  /*1d10*/  VIADD R11, R57, 0xc0 ;  /* 0x000000c0390b7836 */ /* 0x000fe20000000000 */
[C---:B0-----:R-:W-:Y:S02]  /*1d20*/  LEA R2, P1, R0.reuse, UR4, 0x2 ;  /* 0x0000000400027c11 */ /* 0x041fe4000f8210ff */
[-C--:B------:R-:W-:Y:S02]  /*1d30*/  ISETP.GE.AND P6, PT, R15, R4.reuse, PT ;  /* 0x000000040f00720c */ /* 0x080fe40003fc6270 */
[----:B------:R-:W-:Y:S02]  /*1d40*/  LEA.HI.X R3, R0, UR5, R7, 0x2, P1 ;  /* 0x0000000500037c11 */ /* 0x000fe400088f1407 */
[----:B------:R-:W-:Y:S01]  /*1d50*/  ISETP.GE.AND P1, PT, R13, R4, PT ;  /* 0x000000040d00720c */ /* 0x000fe20003f26270 */
[----:B------:R-:W-:-:S02]  /*1d60*/  VIADD R13, R57, 0xe0 ;  /* 0x000000e0390d7836 */ /* 0x000fc40000000000 */
[----:B------:R0:W-:Y:S01]  /*1d70*/  @!P5 STG.E desc[UR6][R2.64], R28 ;  /* 0x0000001c0200d986 */ /* 0x0001e2000c101906 */
[-C--:B------:R-:W-:Y:S01]  /*1d80*/  ISETP.GE.AND P5, PT, R11, R4.reuse, PT ;  /* 0x000000040b00720c */ /* 0x080fe20003fa6270 */
[----:B------:R-:W-:Y:S02]  /*1d90*/  VIADD R11, R57, 0x100 ;  /* 0x00000100390b7836 */ /* 0x000fe40000000000 */
[----:B------:R0:W-:Y:S01]  /*1da0*/  @!P4 STG.E desc[UR6][R2.64+0x80], R29 ;  /* 0x0000801d0200c986 */ /* 0x0001e2000c101906 */
[-C--:B------:R-:W-:Y:S01]  /*1db0*/  ISETP.GE.AND P4, PT, R13, R4.reuse, PT ;  /* 0x000000040d00720c */ /* 0x080fe20003f86270 */
[----:B------:R-:W-:Y:S02]  /*1dc0*/  VIADD R13, R57, 0x120 ;  /* 0x00000120390d7836 */ /* 0x000fe40000000000 */
[----:B------:R0:W-:Y:S01]  /*1dd0*/  @!P3 STG.E desc[UR6][R2.64+0x100], R30 ;  /* 0x0001001e0200b986 */ /* 0x0001e2000c101906 */
        /* <DEDUP_REMOVED lines=21> */
[----:B------:R-:W-:-:S03]  /*1f30*/  ISETP.GE.AND P2, PT, R13, R4, PT ;  /* 0x000000040d00720c */ /* 0x000fc60003f46270 */
[----:B------:R0:W-:Y:S01]  /*1f40*/  @!P1 STG.E desc[UR6][R2.64+0x500], R38 ;  /* 0x0005002602009986 */ /* 0x0001e2000c101906 */
[----:B------:R-:W-:-:S03]  /*1f50*/  ISETP.GE.AND P1, PT, R11, R4, PT ;  /* 0x000000040b00720c */ /* 0x000fc60003f26270 */
[----:B------:R0:W-:Y:S04]  /*1f60*/  @!P6 STG.E desc[UR6][R2.64+0x580], R39 ;  /* 0x000580270200e986 */ /* 0x0001e8000c101906 */
[----:B------:R0:W-:Y:S04]  /*1f70*/  @!P5 STG.E desc[UR6][R2.64+0x600], R40 ;  /* 0x000600280200d986 */ /* 0x0001e8000c101906 */
[----:B------:R0:W-:Y:S04]  /*1f80*/  @!P4 STG.E desc[UR6][R2.64+0x680], R43 ;  /* 0x0006802b0200c986 */ /* 0x0001e8000c101906 */
[----:B------:R0:W-:Y:S04]  /*1f90*/  @!P3 STG.E desc[UR6][R2.64+0x700], R44 ;  /* 0x0007002c0200b986 */ /* 0x0001e8000c101906 */
[----:B------:R0:W-:Y:S04]  /*1fa0*/  @!P2 STG.E desc[UR6][R2.64+0x780], R45 ;  /* 0x0007802d0200a986 */ /* 0x0001e8000c101906 */
[----:B------:R0:W-:Y:S02]  /*1fb0*/  @!P1 STG.E desc[UR6][R2.64+0x800], R46 ;  /* 0x0008002e02009986 */ /* 0x0001e4000c101906 */
.L_x_25:
[----:B------:R-:W-:Y:S05]  /*1fc0*/  @P0 BRA `(.L_x_26) ;  /* 0x0000000000480947 */ /* 0x000fea0003800000 */
[----:B------:R3:W5:Y:S04]  /*1fd0*/  LDG.E R11, desc[UR6][R8.64] ;  /* 0x00000006080b7981 */ /* 0x000768000c1e1900 */
[----:B-1----:R3:W5:Y:S04]  /*1fe0*/  LDG.E R13, desc[UR6][R8.64+0x80] ;  /* 0x00008006080d7981 */ /* 0x002768000c1e1900 */
[----:B------:R3:W5:Y:S04]  /*1ff0*/  LDG.E R15, desc[UR6][R8.64+0x100] ;  /* 0x00010006080f7981 */ /* 0x000768000c1e1900 */
[----:B------:R3:W5:Y:S04]  /*2000*/  LDG.E R17, desc[UR6][R8.64+0x180] ;  /* 0x0001800608117981 */ /* 0x000768000c1e1900 */
[----:B------:R3:W5:Y:S04]  /*2010*/  LDG.E R19, desc[UR6][R8.64+0x200] ;  /* 0x0002000608137981 */ /* 0x000768000c1e1900 */
[----:B------:R3:W5:Y:S04]  /*2020*/  LDG.E R21, desc[UR6][R8.64+0x280] ;  /* 0x0002800608157981 */ /* 0x000768000c1e1900 */
[----:B------:R3:W5:Y:S04]  /*2030*/  LDG.E R23, desc[UR6][R8.64+0x300] ;  /* 0x0003000608177981 */ /* 0x000768000c1e1900 */
[----:B------:R3:W5:Y:S04]  /*2040*/  LDG.E R25, desc[UR6][R8.64+0x380] ;  /* 0x0003800608197981 */ /* 0x000768000c1e1900 */
[----:B------:R3:W5:Y:S04]  /*2050*/  LDG.E R27, desc[UR6][R8.64+0x400] ;  /* 0x00040006081b7981 */ /* 0x000768000c1e1900 */
[----:B0-2---:R3:W5:Y:S04]  /*2060*/  LDG.E R29, desc[UR6][R8.64+0x480] ;  /* 0x00048006081d7981 */ /* 0x005768000c1e1900 */
        /* <DEDUP_REMOVED lines=8> */
.L_x_26:
[----:B------:R-:W-:Y:S02]  /*20f0*/  IMAD.IADD R54, R5, 0x1, -R54 ;  /* 0x0000000105367824 */ /* 0x000fe400078e0a36 */
[C---:B0-2---:R-:W-:Y:S02]  /*2100*/  VIADD R3, R57.reuse, 0x20 ;  /* 0x0000002039037836 */ /* 0x045fe40000000000 */
[C---:B------:R-:W-:Y:S01]  /*2110*/  VIADD R45, R57.reuse, 0x40 ;  /* 0x00000040392d7836 */ /* 0x040fe20000000000 */
[CC--:B------:R-:W-:Y:S01]  /*2120*/  ISETP.GE.AND P5, PT, R57.reuse, R54.reuse, PT ;  /* 0x000000363900720c */ /* 0x0c0fe20003fa6270 */
[----:B------:R-:W-:Y:S01]  /*2130*/  VIADD R47, R57, 0x80 ;  /* 0x00000080392f7836 */ /* 0x000fe20000000000 */
[-C--:B------:R-:W-:Y:S01]  /*2140*/  ISETP.GE.AND P4, PT, R3, R54.reuse, PT ;  /* 0x000000360300720c */ /* 0x080fe20003f86270 */
[----:B------:R-:W-:Y:S01]  /*2150*/  VIADD R3, R57, 0x60 ;  /* 0x0000006039037836 */ /* 0x000fe20000000000 */
[-C--:B------:R-:W-:Y:S01]  /*2160*/  ISETP.GE.AND P3, PT, R45, R54.reuse, PT ;  /* 0x000000362d00720c */ /* 0x080fe20003f66270 */
[----:B------:R-:W-:Y:S01]  /*2170*/  VIADD R45, R57, 0xa0 ;  /* 0x000000a0392d7836 */ /* 0x000fe20000000000 */
[----:B------:R-:W-:-:S02]  /*2180*/  ISETP.GE.AND P1, PT, R47, R54, PT ;  /* 0x000000362f00720c */ /* 0x000fc40003f26270 */
[-C--:B------:R-:W-:Y:S01]  /*2190*/  ISETP.GE.AND P2, PT, R3, R54.reuse, PT ;  /* 0x000000360300720c */ /* 0x080fe20003f46270 */
[----:B------:R-:W-:Y:S01]  /*21a0*/  VIADD R3, R57, 0xc0 ;  /* 0x000000c039037836 */ /* 0x000fe20000000000 */
[-C--:B------:R-:W-:Y:S01]  /*21b0*/  ISETP.GE.AND P6, PT, R45, R54.reuse, PT ;  /* 0x000000362d00720c */ /* 0x080fe20003fc6270 */
[----:B------:R-:W-:Y:S02]  /*21c0*/  VIADD R45, R57, 0xe0 ;  /* 0x000000e0392d7836 */ /* 0x000fe40000000000 */
[----:B------:R0:W5:Y:S01]  /*21d0*/  @!P5 LDG.E R11, desc[UR6][R8.64] ;  /* 0x00000006080bd981 */ /* 0x000162000c1e1900 */
[-C--:B------:R-:W-:Y:S01]  /*21e0*/  ISETP.GE.AND P5, PT, R3, R54.reuse, PT ;  /* 0x000000360300720c */ /* 0x080fe20003fa6270 */
[----:B------:R-:W-:Y:S02]  /*21f0*/  VIADD R3, R57, 0x100 ;  /* 0x0000010039037836 */ /* 0x000fe40000000000 */
[----:B-1----:R0:W5:Y:S01]  /*2200*/  @!P4 LDG.E R13, desc[UR6][R8.64+0x80] ;  /* 0x00008006080dc981 */ /* 0x002162000c1e1900 */
[----:B------:R-:W-:Y:S01]  /*2210*/  ISETP.GE.AND P4, PT, R45, R54, PT ;  /* 0x000000362d00720c */ /* 0x000fe20003f86270 */
[----:B------:R-:W-:-:S02]  /*2220*/  VIADD R45, R57, 0x120 ;  /* 0x00000120392d7836 */ /* 0x000fc40000000000 */
[----:B------:R0:W5:Y:S01]  /*2230*/  @!P3 LDG.E R15, desc[UR6][R8.64+0x100] ;  /* 0x00010006080fb981 */ /* 0x000162000c1e1900 */
[-C--:B------:R-:W-:Y:S01]  /*2240*/  ISETP.GE.AND P3, PT, R3, R54.reuse, PT ;  /* 0x000000360300720c */ /* 0x080fe20003f66270 */
[----:B------:R-:W-:Y:S02]  /*2250*/  VIADD R3, R57, 0x140 ;  /* 0x0000014039037836 */ /* 0x000fe40000000000 */
[----:B------:R0:W5:Y:S01]  /*2260*/  @!P2 LDG.E R17, desc[UR6][R8.64+0x180] ;  /* 0x000180060811a981 */ /* 0x000162000c1e1900 */
[-C--:B------:R-:W-:Y:S01]  /*2270*/  ISETP.GE.AND P2, PT, R45, R54.reuse, PT ;  /* 0x000000362d00720c */ /* 0x080fe20003f46270 */
[----:B------:R-:W-:Y:S02]  /*2280*/  VIADD R45, R57, 0x160 ;  /* 0x00000160392d7836 */ /* 0x000fe40000000000 */
[----:B------:R0:W5:Y:S01]  /*2290*/  @!P1 LDG.E R19, desc[UR6][R8.64+0x200] ;  /* 0x0002000608139981 */ /* 0x000162000c1e1900 */
        /* <DEDUP_REMOVED lines=15> */
[----:B------:R-:W-:-:S03]  /*2390*/  ISETP.GE.AND P2, PT, R45, R54, PT ;  /* 0x000000362d00720c */ /* 0x000fc60003f46270 */
[----:B------:R0:W5:Y:S01]  /*23a0*/  @!P1 LDG.E R31, desc[UR6][R8.64+0x500] ;  /* 0x00050006081f9981 */ /* 0x000162000c1e1900 */
[----:B------:R-:W-:-:S03]  /*23b0*/  ISETP.GE.AND P1, PT, R3, R54, PT ;  /* 0x000000360300720c */ /* 0x000fc60003f26270 */
[----:B------:R0:W5:Y:S04]  /*23c0*/  @!P6 LDG.E R33, desc[UR6][R8.64+0x580] ;  /* 0x000580060821e981 */ /* 0x000168000c1e1900 */
[----:B------:R0:W5:Y:S04]  /*23d0*/  @!P5 LDG.E R35, desc[UR6][R8.64+0x600] ;  /* 0x000600060823d981 */ /* 0x000168000c1e1900 */
[----:B------:R0:W5:Y:S04]  /*23e0*/  @!P4 LDG.E R37, desc[UR6][R8.64+0x680] ;  /* 0x000680060825c981 */ /* 0x000168000c1e1900 */
[----:B------:R0:W5:Y:S04]  /*23f0*/  @!P3 LDG.E R39, desc[UR6][R8.64+0x700] ;  /* 0x000700060827b981 */ /* 0x000168000c1e1900 */
[----:B------:R0:W5:Y:S04]  /*2400*/  @!P2 LDG.E R41, desc[UR6][R8.64+0x780] ;  /* 0x000780060829a981 */ /* 0x000168000c1e1900 */
[----:B------:R0:W5:Y:S02]  /*2410*/  @!P1 LDG.E R43, desc[UR6][R8.64+0x800] ;  /* 0x00080006082b9981 */ /* 0x000164000c1e1900 */
.L_x_27:
[----:B------:R-:W-:Y:S05]  /*2420*/  @P0 BRA `(.L_x_28) ;  /* 0x0000000000540947 */ /* 0x000fea0003800000 */
[----:B------:R-:W1:Y:S02]  /*2430*/  LDCU.64 UR4, c[0x0][0x3b0] ;  /* 0x00007600ff0477ac */ /* 0x000e640008000a00 */
[----:B-1----:R-:W-:-:S04]  /*2440*/  LEA R2, P0, R0, UR4, 0x2 ;  /* 0x0000000400027c11 */ /* 0x002fc8000f8010ff */
[----:B------:R-:W-:-:S05]  /*2450*/  LEA.HI.X R3, R0, UR5, R7, 0x2, P0 ;  /* 0x0000000500037c11 */ /* 0x000fca00080f1407 */
[----:B-----5:R-:W-:Y:S04]  /*2460*/  STG.E desc[UR6][R2.64], R11 ;  /* 0x0000000b02007986 */ /* 0x020fe8000c101906 */
[----:B------:R-:W-:Y:S04]  /*2470*/  STG.E desc[UR6][R2.64+0x80], R13 ;  /* 0x0000800d02007986 */ /* 0x000fe8000c101906 */
        /* <DEDUP_REMOVED lines=14> */
[----:B------:R-:W-:Y:S01]  /*2560*/  STG.E desc[UR6][R2.64+0x800], R43 ;  /* 0x0008002b02007986 */ /* 0x000fe2000c101906 */
[----:B------:R-:W-:Y:S05]  /*2570*/  EXIT ;  /* 0x000000000000794d */ /* 0x000fea0003800000 */
.L_x_28:
[----:B------:R-:W1:Y:S01]  /*2580*/  LDCU.64 UR4, c[0x0][0x3b0] ;  /* 0x00007600ff0477ac */ /* 0x000e620008000a00 */
[----:B------:R-:W-:Y:S02]  /*2590*/  IMAD R42, R42, -0x1980, R5 ;  /* 0xffffe6802a2a7824 */ /* 0x000fe400078e0205 */
[C---:B------:R-:W-:Y:S02]  /*25a0*/  VIADD R5, R57.reuse, 0x40 ;  /* 0x0000004039057836 */ /* 0x040fe40000000000 */
[C---:B------:R-:W-:Y:S01]  /*25b0*/  VIADD R3, R57.reuse, 0x20 ;  /* 0x0000002039037836 */ /* 0x040fe20000000000 */
[CC--:B------:R-:W-:Y:S01]  /*25c0*/  ISETP.GE.AND P3, PT, R57.reuse, R42.reuse, PT ;  /* 0x0000002a3900720c */ /* 0x0c0fe20003f66270 */
[----:B0--3--:R-:W-:Y:S01]  /*25d0*/  VIADD R9, R57, 0x60 ;  /* 0x0000006039097836 */ /* 0x009fe20000000000 */
[-C--:B------:R-:W-:Y:S01]  /*25e0*/  ISETP.GE.AND P1, PT, R5, R42.reuse, PT ;  /* 0x0000002a0500720c */ /* 0x080fe20003f26270 */
[----:B------:R-:W-:Y:S01]  /*25f0*/  VIADD R5, R57, 0x80 ;  /* 0x0000008039057836 */ /* 0x000fe20000000000 */
[-C--:B------:R-:W-:Y:S01]  /*2600*/  ISETP.GE.AND P2, PT, R3, R42.reuse, PT ;  /* 0x0000002a0300720c */ /* 0x080fe20003f46270 */
[----:B------:R-:W-:Y:S01]  /*2610*/  VIADD R45, R57, 0xc0 ;  /* 0x000000c0392d7836 */ /* 0x000fe20000000000 */
[-C--:B------:R-:W-:Y:S01]  /*2620*/  ISETP.GE.AND P0, PT, R9, R42.reuse, PT ;  /* 0x0000002a0900720c */ /* 0x080fe20003f06270 */
[----:B------:R-:W-:Y:S01]  /*2630*/  VIADD R9, R57, 0xa0 ;  /* 0x000000a039097836 */ /* 0x000fe20000000000 */
[----:B------:R-:W-:Y:S01]  /*2640*/  ISETP.GE.AND P6, PT, R5, R42, PT ;  /* 0x0000002a0500720c */ /* 0x000fe20003fc6270 */
[----:B------:R-:W-:Y:S01]  /*2650*/  VIADD R5, R57, 0xe0 ;  /* 0x000000e039057836 */ /* 0x000fe20000000000 */
[----:B-1----:R-:W-:-:S02]  /*2660*/  LEA R2, P4, R0, UR4, 0x2 ;  /* 0x0000000400027c11 */ /* 0x002fc4000f8810ff */
[-C--:B------:R-:W-:Y:S02]  /*2670*/  ISETP.GE.AND P5, PT, R9, R42.reuse, PT ;  /* 0x0000002a0900720c */ /* 0x080fe40003fa6270 */
[----:B------:R-:W-:Y:S01]  /*2680*/  LEA.HI.X R3, R0, UR5, R7, 0x2, P4 ;  /* 0x0000000500037c11 */ /* 0x000fe2000a0f1407 */
[----:B------:R-:W-:Y:S01]  /*2690*/  VIADD R7, R57, 0x100 ;  /* 0x0000010039077836 */ /* 0x000fe20000000000 */
[----:B------:R-:W-:-:S03]  /*26a0*/  ISETP.GE.AND P4, PT, R45, R42, PT ;  /* 0x0000002a2d00720c */ /* 0x000fc60003f86270 */
[----:B-----5:R0:W-:Y:S01]  /*26b0*/  @!P3 STG.E desc[UR6][R2.64], R11 ;  /* 0x0000000b0200b986 */ /* 0x0201e2000c101906 */
        /* <DEDUP_REMOVED lines=19> */
[C---:B------:R-:W-:Y:S02]  /*27f0*/  VIADD R5, R57.reuse, 0x1e0 ;  /* 0x000001e039057836 */ /* 0x040fe40000000000 */
[----:B------:R-:W-:Y:S01]  /*2800*/  VIADD R57, R57, 0x200 ;  /* 0x0000020039397836 */ /* 0x000fe20000000000 */
[----:B------:R0:W-:Y:S01]  /*2810*/  @!P3 STG.E desc[UR6][R2.64+0x380], R25 ;  /* 0x000380190200b986 */ /* 0x0001e2000c101906 */
[----:B------:R-:W-:-:S03]  /*2820*/  ISETP.GE.AND P3, PT, R7, R42, PT ;  /* 0x0000002a0700720c */ /* 0x000fc60003f66270 */
        /* <DEDUP_REMOVED lines=9> */
[----:B------:R0:W-:Y:S01]  /*28c0*/  @!P2 STG.E desc[UR6][R2.64+0x780], R41 ;  /* 0x000780290200a986 */ /* 0x0001e2000c101906 */
[----:B------:R-:W-:Y:S05]  /*28d0*/  @P1 EXIT ;  /* 0x000000000000194d */ /* 0x000fea0003800000 */
[----:B------:R-:W-:Y:S01]  /*28e0*/  STG.E desc[UR6][R2.64+0x800], R43 ;  /* 0x0008002b02007986 */ /* 0x000fe2000c101906 */
[----:B------:R-:W-:Y:S05]  /*28f0*/  EXIT ;  /* 0x000000000000794d */ /* 0x000fea0003800000 */
.L_x_14:
[----:B------:R-:W-:Y:S01]  /*2900*/  IMAD.MOV.U32 R2, RZ, RZ, RZ ;  /* 0x000000ffff027224 */ /* 0x000fe200078e00ff */
[C---:B------:R-:W-:Y:S01]  /*2910*/  ISETP.GT.U32.AND P0, PT, R3.reuse, 0x1f, PT ;  /* 0x0000001f0300780c */ /* 0x040fe20003f04070 */
[----:B------:R-:W-:Y:S05]  /*2920*/  WARPSYNC.ALL ;  /* 0x0000000000007948 */ /* 0x000fea0003800000 */
[----:B------:R-:W-:-:S04]  /*2930*/  IMAD.HI.U32 R14, R3, 0x15555556, R2 ;  /* 0x15555556030e7827 */ /* 0x000fc800078e0002 */
[----:B------:R-:W-:-:S05]  /*2940*/  IMAD R15, R14, 0x4, R7 ;  /* 0x000000040e0f7824 */ /* 0x000fca00078e0207 */
[----:B------:R0:W-:Y:S01]  /*2950*/  STS [R15+0x3410], R0 ;  /* 0x003410000f007388 */ /* 0x0001e20000000800 */
[----:B------:R-:W-:Y:S06]  /*2960*/  BAR.SYNC.DEFER_BLOCKING 0x0 ;  /* 0x0000000000007b1d */ /* 0x000fec0000010000 */
[----:B------:R-:W-:Y:S05]  /*2970*/  @P0 BRA `(.L_x_29) ;  /* 0x0000000000dc0947 */ /* 0x000fea0003800000 */
[----:B------:R-:W-:Y:S01]  /*2980*/  IMAD R14, R3, 0x34, R7 ;  /* 0x00000034030e7824 */ /* 0x000fe200078e0207 */
[----:B------:R-:W-:-:S04]  /*2990*/  UMOV UR8, 0xffffffff ;  /* 0xffffffff00087882 */ /* 0x000fc80000000000 */
[----:B------:R-:W-:Y:S04]  /*29a0*/  LDS R28, [R14+0x3410] ;  /* 0x003410000e1c7984 */ /* 0x000fe80000000800 */
[----:B------:R-:W-:Y:S04]  /*29b0*/  LDS R29, [R14+0x3414] ;  /* 0x003414000e1d7984 */ /* 0x000fe80000000800 */
[----:B------:R-:W1:Y:S04]  /*29c0*/  LDS R30, [R14+0x3418] ;  /* 0x003418000e1e7984 */ /* 0x000e680000000800 */
[----:B------:R-:W-:Y:S04]  /*29d0*/  LDS R31, [R14+0x341c] ;  /* 0x00341c000e1f7984 */ /* 0x000fe80000000800 */
[----:B------:R-:W2:Y:S04]  /*29e0*/  LDS R32, [R14+0x3420] ;  /* 0x003420000e207984 */ /* 0x000ea80000000800 */
[----:B------:R-:W-:Y:S04]  /*29f0*/  LDS R33, [R14+0x3424] ;  /* 0x003424000e217984 */ /* 0x000fe80000000800 */
[----:B------:R-:W3:Y:S04]  /*2a00*/  LDS R34, [R14+0x3428] ;  /* 0x003428000e227984 */ /* 0x000ee80000000800 */
[----:B------:R-:W-:Y:S04]  /*2a10*/  LDS R35, [R14+0x342c] ;  /* 0x00342c000e237984 */ /* 0x000fe80000000800 */
[----:B------:R-:W4:Y:S04]  /*2a20*/  LDS R36, [R14+0x3430] ;  /* 0x003430000e247984 */ /* 0x000f280000000800 */
[----:B------:R-:W-:Y:S04]  /*2a30*/  LDS R37, [R14+0x3434] ;  /* 0x003434000e257984 */ /* 0x000fe80000000800 */
[----:B------:R-:W5:Y:S04]  /*2a40*/  LDS R38, [R14+0x3438] ;  /* 0x003438000e267984 */ /* 0x000f680000000800 */
[----:B------:R-:W0:Y:S01]  /*2a50*/  LDS R39, [R14+0x343c] ;  /* 0x00343c000e277984 */ /* 0x000e220000000800 */
[----:B-1----:R-:W-:-:S04]  /*2a60*/  IADD3 R40, PT, PT, R30, R29, R28 ;  /* 0x0000001d1e287210 */ /* 0x002fc80007ffe01c */
[----:B--2---:R-:W-:-:S04]  /*2a70*/  IADD3 R40, PT, PT, R32, R40, R31 ;  /* 0x0000002820287210 */ /* 0x004fc80007ffe01f */
[----:B---3--:R-:W-:-:S04]  /*2a80*/  IADD3 R40, PT, PT, R34, R40, R33 ;  /* 0x0000002822287210 */ /* 0x008fc80007ffe021 */
[----:B----4-:R-:W-:-:S04]  /*2a90*/  IADD3 R40, PT, PT, R36, R40, R35 ;  /* 0x0000002824287210 */ /* 0x010fc80007ffe023 */
[----:B-----5:R-:W-:-:S05]  /*2aa0*/  IADD3 R40, PT, PT, R38, R40, R37 ;  /* 0x0000002826287210 */ /* 0x020fca0007ffe025 */
[----:B0-----:R-:W-:Y:S01]  /*2ab0*/  IMAD.IADD R39, R39, 0x1, R40 ;  /* 0x0000000127277824 */ /* 0x001fe200078e0228 */
[----:B------:R-:W-:Y:S06]  /*2ac0*/  BRA.DIV UR8, `(.L_x_30) ;  /* 0x0000007a08547947 */ /* 0x000fec000b800000 */
[----:B------:R-:W0:Y:S02]  /*2ad0*/  SHFL.UP P0, R40, R39, 0x1, RZ ;  /* 0x0420000027287989 */ /* 0x000e2400000000ff */
[----:B0-----:R-:W-:-:S05]  /*2ae0*/  @P0 IMAD.IADD R40, R39, 0x1, R40 ;  /* 0x0000000127280824 */ /* 0x001fca00078e0228 */
[----:B------:R-:W0:Y:S02]  /*2af0*/  SHFL.UP P0, R43, R40, 0x2, RZ ;  /* 0x04400000282b7989 */ /* 0x000e2400000000ff */
[----:B0-----:R-:W-:-:S05]  /*2b00*/  @P0 IMAD.IADD R43, R40, 0x1, R43 ;  /* 0x00000001282b0824 */ /* 0x001fca00078e022b */
[----:B------:R-:W0:Y:S02]  /*2b10*/  SHFL.UP P0, R44, R43, 0x4, RZ ;  /* 0x048000002b2c7989 */ /* 0x000e2400000000ff */
[----:B0-----:R-:W-:-:S05]  /*2b20*/  @P0 IMAD.IADD R44, R43, 0x1, R44 ;  /* 0x000000012b2c0824 */ /* 0x001fca00078e022c */
[----:B------:R-:W0:Y:S02]  /*2b30*/  SHFL.UP P0, R45, R44, 0x8, RZ ;  /* 0x050000002c2d7989 */ /* 0x000e2400000000ff */
[----:B0-----:R-:W-:-:S05]  /*2b40*/  @P0 IMAD.IADD R45, R44, 0x1, R45 ;  /* 0x000000012c2d0824 */ /* 0x001fca00078e022d */
[----:B------:R0:W1:Y:S02]  /*2b50*/  SHFL.UP P0, R46, R45, 0x10, RZ ;  /* 0x060000002d2e7989 */ /* 0x00006400000000ff */
.L_x_120:
[----:B-1----:R-:W-:-:S04]  /*2b60*/  @P0 IMAD.IADD R46, R45, 0x1, R46 ;  /* 0x000000012d2e0824 */ /* 0x002fc800078e022e */
[----:B------:R-:W-:-:S04]  /*2b70*/  IMAD.IADD R39, R46, 0x1, -R39 ;  /* 0x000000012e277824 */ /* 0x000fc800078e0a27 */
[----:B------:R-:W-:Y:S01]  /*2b80*/  IMAD.IADD R28, R28, 0x1, R39 ;  /* 0x000000011c1c7824 */ /* 0x000fe200078e0227 */
[----:B------:R1:W-:Y:S03]  /*2b90*/  STS [R14+0x3410], R39 ;  /* 0x003410270e007388 */ /* 0x0003e60000000800 */
        /* <DEDUP_REMOVED lines=19> */
[----:B------:R1:W-:Y:S04]  /*2cd0*/  STS [R14+0x3438], R37 ;  /* 0x003438250e007388 */ /* 0x0003e80000000800 */
[----:B------:R1:W-:Y:S02]  /*2ce0*/  STS [R14+0x343c], R43 ;  /* 0x00343c2b0e007388 */ /* 0x0003e40000000800 */
.L_x_29:
[----:B------:R-:W-:Y:S05]  /*2cf0*/  WARPSYNC.ALL ;  /* 0x0000000000007948 */ /* 0x000fea0003800000 */
[----:B------:R-:W-:Y:S01]  /*2d00*/  BAR.SYNC.DEFER_BLOCKING 0x0 ;  /* 0x0000000000007b1d */ /* 0x000fe20000010000 */
[----:B------:R-:W-:Y:S02]  /*2d10*/  ISETP.NE.AND P0, PT, R50, RZ, PT ;  /* 0x000000ff3200720c */ /* 0x000fe40003f05270 */
[----:B-1----:R-:W-:-:S03]  /*2d20*/  SHF.R.U32.HI R28, RZ, UR5, R27 ;  /* 0x00000005ff1c7c19 */ /* 0x002fc6000801161b */
[----:B------:R-:W-:Y:S01]  /*2d30*/  BSSY.RECONVERGENT B0, `(.L_x_31) ;  /* 0x0000028000007945 */ /* 0x000fe20003800200 */
[----:B------:R-:W-:Y:S01]  /*2d40*/  LOP3.LUT R28, R28, UR4, RZ, 0x30, !PT ;  /* 0x000000041c1c7c12 */ /* 0x000fe2000f8e30ff */
[----:B0-----:R-:W0:Y:S06]  /*2d50*/  LDS R15, [R15+0x3410] ;  /* 0x003410000f0f7984 */ /* 0x001e2c0000000800 */
[----:B------:R-:W-:Y:S05]  /*2d60*/  @P0 BRA `(.L_x_32) ;  /* 0x0000000000900947 */ /* 0x000fea0003800000 */
[----:B------:R-:W0:Y:S04]  /*2d70*/  LDS R14, [R51] ;  /* 0x00000000330e7984 */ /* 0x000e280000000800 */
[----:B------:R-:W1:Y:S04]  /*2d80*/  LDS R30, [R51+0x400] ;  /* 0x00040000331e7984 */ /* 0x000e680000000800 */
[----:B------:R-:W2:Y:S04]  /*2d90*/  LDS R32, [R51+0x800] ;  /* 0x0008000033207984 */ /* 0x000ea80000000800 */
[----:B------:R-:W3:Y:S04]  /*2da0*/  LDS R34, [R51+0xc00] ;  /* 0x000c000033227984 */ /* 0x000ee80000000800 */
[----:B------:R-:W4:Y:S04]  /*2db0*/  LDS R36, [R51+0x1000] ;  /* 0x0010000033247984 */ /* 0x000f280000000800 */
[----:B------:R-:W5:Y:S04]  /*2dc0*/  LDS R38, [R51+0x1400] ;  /* 0x0014000033267984 */ /* 0x000f680000000800 */
[----:B------:R-:W5:Y:S04]  /*2dd0*/  LDS R40, [R51+0x1800] ;  /* 0x0018000033287984 */ /* 0x000f680000000800 */
[----:B------:R-:W5:Y:S04]  /*2de0*/  LDS R44, [R51+0x1c00] ;  /* 0x001c0000332c7984 */ /* 0x000f680000000800 */
[----:B------:R-:W5:Y:S04]  /*2df0*/  LDS R46, [R51+0x2000] ;  /* 0x00200000332e7984 */ /* 0x000f680000000800 */
[----:B------:R-:W5:Y:S04]  /*2e00*/  LDS R58, [R51+0x2400] ;  /* 0x00240000333a7984 */ /* 0x000f680000000800 */
[----:B------:R-:W5:Y:S01]  /*2e10*/  LDS R60, [R51+0x2800] ;  /* 0x00280000333c7984 */ /* 0x000f620000000800 */
[----:B0-----:R-:W-:-:S03]  /*2e20*/  IMAD.IADD R14, R15, 0x1, R14 ;  /* 0x000000010f0e7824 */ /* 0x001fc600078e020e */
[----:B------:R-:W0:Y:S01]  /*2e30*/  LDS R62, [R51+0x2c00] ;  /* 0x002c0000333e7984 */ /* 0x000e220000000800 */
[C---:B-1----:R-:W-:Y:S02]  /*2e40*/  IMAD.IADD R30, R15.reuse, 0x1, R30 ;  /* 0x000000010f1e7824 */ /* 0x042fe400078e021e */
[C---:B--2---:R-:W-:Y:S01]  /*2e50*/  IMAD.IADD R32, R15.reuse, 0x1, R32 ;  /* 0x000000010f207824 */ /* 0x044fe200078e0220 */
[----:B------:R1:W-:Y:S01]  /*2e60*/  STS [R51], R14 ;  /* 0x0000000e33007388 */ /* 0x0003e20000000800 */
[----:B---3--:R-:W-:-:S03]  /*2e70*/  IMAD.IADD R34, R15, 0x1, R34 ;  /* 0x000000010f227824 */ /* 0x008fc600078e0222 */
[----:B------:R1:W-:Y:S01]  /*2e80*/  STS [R51+0x400], R30 ;  /* 0x0004001e33007388 */ /* 0x0003e20000000800 */
[----:B----4-:R-:W-:-:S03]  /*2e90*/  IMAD.IADD R36, R15, 0x1, R36 ;  /* 0x000000010f247824 */ /* 0x010fc600078e0224 */
[----:B------:R1:W-:Y:S01]  /*2ea0*/  STS [R51+0x800], R32 ;  /* 0x0008002033007388 */ /* 0x0003e20000000800 */
[----:B-----5:R-:W-:-:S03]  /*2eb0*/  IMAD.IADD R38, R15, 0x1, R38 ;  /* 0x000000010f267824 */ /* 0x020fc600078e0226 */
[----:B------:R1:W-:Y:S01]  /*2ec0*/  STS [R51+0xc00], R34 ;  /* 0x000c002233007388 */ /* 0x0003e20000000800 */
[----:B------:R-:W-:-:S03]  /*2ed0*/  IMAD.IADD R40, R15, 0x1, R40 ;  /* 0x000000010f287824 */ /* 0x000fc600078e0228 */
        /* <DEDUP_REMOVED lines=9> */
[----:B0-----:R-:W-:-:S03]  /*2f70*/  IMAD.IADD R62, R15, 0x1, R62 ;  /* 0x000000010f3e7824 */ /* 0x001fc600078e023e */
[----:B------:R1:W-:Y:S04]  /*2f80*/  STS [R51+0x2400], R58 ;  /* 0x0024003a33007388 */ /* 0x0003e80000000800 */
[----:B------:R1:W-:Y:S04]  /*2f90*/  STS [R51+0x2800], R60 ;  /* 0x0028003c33007388 */ /* 0x0003e80000000800 */
[----:B------:R1:W-:Y:S02]  /*2fa0*/  STS [R51+0x2c00], R62 ;  /* 0x002c003e33007388 */ /* 0x0003e40000000800 */
.L_x_32:
[----:B------:R-:W-:Y:S05]  /*2fb0*/  BSYNC.RECONVERGENT B0 ;  /* 0x0000000000007941 */ /* 0x000fea0003800200 */
.L_x_31:
[----:B------:R-:W-:Y:S01]  /*2fc0*/  BAR.SYNC.DEFER_BLOCKING 0x0 ;  /* 0x0000000000007b1d */ /* 0x000fe20000010000 */
[----:B------:R-:W-:Y:S01]  /*2fd0*/  R2P PR, R28, 0x7f ;  /* 0x0000007f1c007804 */ /* 0x000fe20000000000 */
[----:B------:R-:W-:-:S04]  /*2fe0*/  IMAD.MOV.U32 R47, RZ, RZ, RZ ;  /* 0x000000ffff2f7224 */ /* 0x000fc800078e00ff */
[----:B------:R-:W-:Y:S08]  /*2ff0*/  BSSY.RECONVERGENT B0, `(.L_x_33) ;  /* 0x0000024000007945 */ /* 0x000ff00003800200 */
[----:B-1----:R-:W-:Y:S02]  /*3000*/  VOTE.ANY R14, PT, P0 ;  /* 0x00000000000e7806 */ /* 0x002fe400000e0100 */
[----:B------:R-:W-:-:S02]  /*3010*/  VOTE.ANY R29, PT, P1 ;  /* 0x00000000001d7806 */ /* 0x000fc400008e0100 */
[----:B------:R-:W-:Y:S02]  /*3020*/  @!P0 LOP3.LUT R14, RZ, R14, RZ, 0x33, !PT ;  /* 0x0000000eff0e8212 */ /* 0x000fe400078e33ff */
[----:B------:R-:W-:Y:S02]  /*3030*/  VOTE.ANY R31, PT, P2 ;  /* 0x00000000001f7806 */ /* 0x000fe400010e0100 */
[----:B------:R-:W-:Y:S02]  /*3040*/  @!P1 LOP3.LUT R29, RZ, R29, RZ, 0x33, !PT ;  /* 0x0000001dff1d9212 */ /* 0x000fe400078e33ff */
[----:B------:R-:W-:Y:S02]  /*3050*/  VOTE.ANY R33, PT, P3 ;  /* 0x0000000000217806 */ /* 0x000fe400018e0100 */
[----:B------:R-:W-:Y:S02]  /*3060*/  @!P2 LOP3.LUT R31, RZ, R31, RZ, 0x33, !PT ;  /* 0x0000001fff1fa212 */ /* 0x000fe400078e33ff */
[----:B------:R-:W-:-:S02]  /*3070*/  LOP3.LUT R14, R29, R14, RZ, 0xc0, !PT ;  /* 0x0000000e1d0e7212 */ /* 0x000fc400078ec0ff */
[----:B------:R-:W-:Y:S02]  /*3080*/  @!P3 LOP3.LUT R33, RZ, R33, RZ, 0x33, !PT ;  /* 0x00000021ff21b212 */ /* 0x000fe400078e33ff */
[----:B------:R-:W-:Y:S02]  /*3090*/  LOP3.LUT R14, R31, R14, RZ, 0xc0, !PT ;  /* 0x0000000e1f0e7212 */ /* 0x000fe400078ec0ff */
[----:B------:R-:W-:Y:S02]  /*30a0*/  VOTE.ANY R29, PT, P4 ;  /* 0x00000000001d7806 */ /* 0x000fe400020e0100 */
[----:B------:R-:W-:Y:S02]  /*30b0*/  LOP3.LUT R14, R33, R14, RZ, 0xc0, !PT ;  /* 0x0000000e210e7212 */ /* 0x000fe400078ec0ff */
[----:B------:R-:W-:Y:S02]  /*30c0*/  @!P4 LOP3.LUT R29, RZ, R29, RZ, 0x33, !PT ;  /* 0x0000001dff1dc212 */ /* 0x000fe400078e33ff */
[----:B------:R-:W-:-:S02]  /*30d0*/  VOTE.ANY R31, PT, P5 ;  /* 0x00000000001f7806 */ /* 0x000fc400028e0100 */
[----:B------:R-:W-:Y:S01]  /*30e0*/  LOP3.LUT R14, R29, R14, RZ, 0xc0, !PT ;  /* 0x0000000e1d0e7212 */ /* 0x000fe200078ec0ff */
[----:B------:R-:W-:Y:S01]  /*30f0*/  IMAD.SHL.U32 R29, R3, 0x20, RZ ;  /* 0x00000020031d7824 */ /* 0x000fe200078e00ff */
[----:B------:R-:W-:Y:S02]  /*3100*/  LOP3.LUT P0, RZ, R28, 0x80, RZ, 0xc0, !PT ;  /* 0x000000801cff7812 */ /* 0x000fe4000780c0ff */
[----:B------:R-:W-:Y:S02]  /*3110*/  @!P5 LOP3.LUT R31, RZ, R31, RZ, 0x33, !PT ;  /* 0x0000001fff1fd212 */ /* 0x000fe400078e33ff */
[----:B------:R-:W-:Y:S02]  /*3120*/  VOTE.ANY R30, PT, P6 ;  /* 0x00000000001e7806 */ /* 0x000fe400030e0100 */
[----:B------:R-:W-:Y:S02]  /*3130*/  LOP3.LUT R31, R31, R14, RZ, 0xc0, !PT ;  /* 0x0000000e1f1f7212 */ /* 0x000fe400078ec0ff */
[----:B------:R-:W1:Y:S01]  /*3140*/  S2R R14, SR_LEMASK ;  /* 0x00000000000e7919 */ /* 0x000e620000003a00 */
[----:B------:R-:W-:-:S04]  /*3150*/  @!P6 LOP3.LUT R30, RZ, R30, RZ, 0x33, !PT ;  /* 0x0000001eff1ee212 */ /* 0x000fc800078e33ff */
[----:B------:R-:W-:Y:S02]  /*3160*/  VOTE.ANY R32, PT, P0 ;  /* 0x0000000000207806 */ /* 0x000fe400000e0100 */
[----:B------:R-:W-:Y:S02]  /*3170*/  LOP3.LUT R31, R30, R31, RZ, 0xc0, !PT ;  /* 0x0000001f1e1f7212 */ /* 0x000fe400078ec0ff */
[----:B------:R-:W-:Y:S02]  /*3180*/  @!P0 LOP3.LUT R32, RZ, R32, RZ, 0x33, !PT ;  /* 0x00000020ff208212 */ /* 0x000fe400078e33ff */
[----:B------:R-:W-:Y:S02]  /*3190*/  LOP3.LUT R30, R29, 0x7c00, RZ, 0xc0, !PT ;  /* 0x00007c001d1e7812 */ /* 0x000fe400078ec0ff */
[----:B------:R-:W-:-:S03]  /*31a0*/  LOP3.LUT R31, R32, R31, RZ, 0xc0, !PT ;  /* 0x0000001f201f7212 */ /* 0x000fc600078ec0ff */
[----:B------:R-:W-:Y:S01]  /*31b0*/  IMAD.IADD R29, R7, 0x1, R30 ;  /* 0x00000001071d7824 */ /* 0x000fe200078e021e */
[----:B------:R-:W2:Y:S01]  /*31c0*/  FLO.U32 R32, R31 ;  /* 0x0000001f00207300 */ /* 0x000ea200000e0000 */
[----:B-1----:R-:W-:Y:S02]  /*31d0*/  LOP3.LUT R44, R14, R31, RZ, 0xc0, !PT ;  /* 0x0000001f0e2c7212 */ /* 0x002fe400078ec0ff */
[----:B--2---:R-:W-:-:S05]  /*31e0*/  ISETP.NE.AND P0, PT, R24, R32, PT ;  /* 0x000000201800720c */ /* 0x004fca0003f05270 */
[----:B------:R-:W1:Y:S08]  /*31f0*/  POPC R44, R44 ;  /* 0x0000002c002c7309 */ /* 0x000e700000000000 */
[----:B------:R-:W-:Y:S05]  /*3200*/  @P0 BRA `(.L_x_34) ;  /* 0x0000000000080947 */ /* 0x000fea0003800000 */
[----:B------:R-:W-:-:S06]  /*3210*/  IMAD R47, R28, 0x4, R29 ;  /* 0x000000041c2f7824 */ /* 0x000fcc00078e021d */
[----:B-1----:R2:W3:Y:S02]  /*3220*/  ATOMS.ADD R47, [R47], R44 ;  /* 0x0000002c2f2f738c */ /* 0x0024e40000000000 */
.L_x_34:
[----:B------:R-:W-:Y:S05]  /*3230*/  BSYNC.RECONVERGENT B0 ;  /* 0x0000000000007941 */ /* 0x000fea0003800200 */
.L_x_33:
[----:B------:R-:W-:Y:S01]  /*3240*/  R2P PR, R52, 0x7f ;  /* 0x0000007f34007804 */ /* 0x000fe20000000000 */
[----:B---3--:R3:W4:Y:S01]  /*3250*/  SHFL.IDX PT, R47, R47, R32, 0x1f ;  /* 0x00001f202f2f7589 */ /* 0x00872200000e0000 */
[----:B------:R-:W-:Y:S01]  /*3260*/  BSSY.RECONVERGENT B0, `(.L_x_35) ;  /* 0x0000021000007945 */ /* 0x000fe20003800200 */
[----:B------:R-:W-:-:S10]  /*3270*/  IMAD.MOV.U32 R49, RZ, RZ, RZ ;  /* 0x000000ffff317224 */ /* 0x000fd400078e00ff */
[----:B------:R-:W-:Y:S02]  /*3280*/  VOTE.ANY R28, PT, P0 ;  /* 0x00000000001c7806 */ /* 0x000fe400000e0100 */
[----:B------:R-:W-:Y:S02]  /*3290*/  VOTE.ANY R31, PT, P1 ;  /* 0x00000000001f7806 */ /* 0x000fe400008e0100 */
[----:B------:R-:W-:Y:S02]  /*32a0*/  @!P0 LOP3.LUT R28, RZ, R28, RZ, 0x33, !PT ;  /* 0x0000001cff1c8212 */ /* 0x000fe400078e33ff */
[----:B------:R-:W-:Y:S02]  /*32b0*/  VOTE.ANY R33, PT, P2 ;  /* 0x0000000000217806 */ /* 0x000fe400010e0100 */
[----:B------:R-:W-:Y:S02]  /*32c0*/  @!P1 LOP3.LUT R31, RZ, R31, RZ, 0x33, !PT ;  /* 0x0000001fff1f9212 */ /* 0x000fe400078e33ff */
[----:B------:R-:W-:-:S02]  /*32d0*/  @!P2 LOP3.LUT R33, RZ, R33, RZ, 0x33, !PT ;  /* 0x00000021ff21a212 */ /* 0x000fc400078e33ff */
[----:B------:R-:W-:Y:S02]  /*32e0*/  LOP3.LUT R28, R31, R28, RZ, 0xc0, !PT ;  /* 0x0000001c1f1c7212 */ /* 0x000fe400078ec0ff */
[----:B------:R-:W-:Y:S02]  /*32f0*/  VOTE.ANY R31, PT, P3 ;  /* 0x00000000001f7806 */ /* 0x000fe400018e0100 */
[----:B------:R-:W-:Y:S02]  /*3300*/  LOP3.LUT R28, R33, R28, RZ, 0xc0, !PT ;  /* 0x0000001c211c7212 */ /* 0x000fe400078ec0ff */
[----:B------:R-:W-:Y:S02]  /*3310*/  LOP3.LUT P0, RZ, R52, 0x80, RZ, 0xc0, !PT ;  /* 0x0000008034ff7812 */ /* 0x000fe4000780c0ff */
[----:B------:R-:W-:Y:S02]  /*3320*/  VOTE.ANY R33, PT, P4 ;  /* 0x0000000000217806 */ /* 0x000fe400020e0100 */
[----:B------:R-:W-:-:S02]  /*3330*/  @!P3 LOP3.LUT R31, RZ, R31, RZ, 0x33, !PT ;  /* 0x0000001fff1fb212 */ /* 0x000fc400078e33ff */
[----:B------:R-:W-:Y:S02]  /*3340*/  @!P4 LOP3.LUT R33, RZ, R33, RZ, 0x33, !PT ;  /* 0x00000021ff21c212 */ /* 0x000fe400078e33ff */
[----:B------:R-:W-:Y:S02]  /*3350*/  LOP3.LUT R28, R31, R28, RZ, 0xc0, !PT ;  /* 0x0000001c1f1c7212 */ /* 0x000fe400078ec0ff */
[----:B------:R-:W-:Y:S02]  /*3360*/  VOTE.ANY R31, PT, P5 ;  /* 0x00000000001f7806 */ /* 0x000fe400028e0100 */
[----:B------:R-:W-:Y:S02]  /*3370*/  LOP3.LUT R28, R33, R28, RZ, 0xc0, !PT ;  /* 0x0000001c211c7212 */ /* 0x000fe400078ec0ff */
[----:B------:R-:W-:Y:S02]  /*3380*/  VOTE.ANY R33, PT, P6 ;  /* 0x0000000000217806 */ /* 0x000fe400030e0100 */
[----:B------:R-:W-:-:S02]  /*3390*/  @!P5 LOP3.LUT R31, RZ, R31, RZ, 0x33, !PT ;  /* 0x0000001fff1fd212 */ /* 0x000fc400078e33ff */
[----:B------:R-:W-:Y:S02]  /*33a0*/  VOTE.ANY R35, PT, P0 ;  /* 0x0000000000237806 */ /* 0x000fe400000e0100 */
[----:B------:R-:W-:Y:S02]  /*33b0*/  @!P6 LOP3.LUT R33, RZ, R33, RZ, 0x33, !PT ;  /* 0x00000021ff21e212 */ /* 0x000fe400078e33ff */
[----:B------:R-:W-:Y:S02]  /*33c0*/  LOP3.LUT R28, R31, R28, RZ, 0xc0, !PT ;  /* 0x0000001c1f1c7212 */ /* 0x000fe400078ec0ff */
[----:B------:R-:W-:Y:S02]  /*33d0*/  @!P0 LOP3.LUT R35, RZ, R35, RZ, 0x33, !PT ;  /* 0x00000023ff238212 */ /* 0x000fe400078e33ff */
[----:B------:R-:W-:-:S04]  /*33e0*/  LOP3.LUT R28, R33, R28, RZ, 0xc0, !PT ;  /* 0x0000001c211c7212 */ /* 0x000fc800078ec0ff */
[----:B------:R-:W-:-:S04]  /*33f0*/  LOP3.LUT R35, R35, R28, RZ, 0xc0, !PT ;  /* 0x0000001c23237212 */ /* 0x000fc800078ec0ff */
[----:B------:R-:W5:Y:S01]  /*3400*/  FLO.U32 R30, R35 ;  /* 0x00000023001e7300 */ /* 0x000f6200000e0000 */
[----:B------:R-:W-:-:S07]  /*3410*/  LOP3.LUT R46, R14, R35, RZ, 0xc0, !PT ;  /* 0x000000230e2e7212 */ /* 0x000fce00078ec0ff */
[----:B------:R-:W0:Y:S01]  /*3420*/  POPC R46, R46 ;  /* 0x0000002e002e7309 */ /* 0x000e220000000000 */
[----:B-----5:R-:W-:-:S13]  /*3430*/  ISETP.NE.AND P0, PT, R24, R30, PT ;  /* 0x0000001e1800720c */ /* 0x020fda0003f05270 */
[----:B0--34-:R-:W-:Y:S05]  /*3440*/  @P0 BRA `(.L_x_36) ;  /* 0x0000000000080947 */ /* 0x019fea0003800000 */
[----:B------:R-:W-:-:S06]  /*3450*/  IMAD R49, R52, 0x4, R29 ;  /* 0x0000000434317824 */ /* 0x000fcc00078e021d */
[----:B------:R0:W3:Y:S02]  /*3460*/  ATOMS.ADD R49, [R49], R46 ;  /* 0x0000002e3131738c */ /* 0x0000e40000000000 */
.L_x_36:
[----:B------:R-:W-:Y:S05]  /*3470*/  BSYNC.RECONVERGENT B0 ;  /* 0x0000000000007941 */ /* 0x000fea0003800200 */
.L_x_35:
        /* <DEDUP_REMOVED lines=35> */
.L_x_38:
[----:B------:R-:W-:Y:S05]  /*36b0*/  BSYNC.RECONVERGENT B0 ;  /* 0x0000000000007941 */ /* 0x000fea0003800200 */
.L_x_37:
        /* <DEDUP_REMOVED lines=27> */
[----:B------:R-:W-:Y:S02]  /*3870*/  LOP3.LUT R35, R35, R28, RZ, 0xc0, !PT ;  /* 0x0000001c23237212 */ /* 0x000fe400078ec0ff */
[----:B------:R-:W-:Y:S02]  /*3880*/  SHF.R.U32.HI R28, RZ, UR5, R23 ;  /* 0x00000005ff1c7c19 */ /* 0x000fe40008011617 */
[----:B------:R-:W5:Y:S01]  /*3890*/  FLO.U32 R39, R35 ;  /* 0x0000002300277300 */ /* 0x000f6200000e0000 */
[----:B------:R-:W-:Y:S02]  /*38a0*/  LOP3.LUT R53, R14, R35, RZ, 0xc0, !PT ;  /* 0x000000230e357212 */ /* 0x000fe400078ec0ff */
[----:B------:R-:W-:-:S05]  /*38b0*/  LOP3.LUT R30, R28, UR4, RZ, 0x30, !PT ;  /* 0x000000041c1e7c12 */ /* 0x000fca000f8e30ff */
[----:B------:R-:W0:Y:S01]  /*38c0*/  POPC R53, R53 ;  /* 0x0000003500357309 */ /* 0x000e220000000000 */
[----:B-----5:R-:W-:-:S13]  /*38d0*/  ISETP.NE.AND P0, PT, R24, R39, PT ;  /* 0x000000271800720c */ /* 0x020fda0003f05270 */
[----:B0--34-:R-:W-:Y:S05]  /*38e0*/  @P0 BRA `(.L_x_40) ;  /* 0x0000000000080947 */ /* 0x019fea0003800000 */
[----:B------:R-:W-:-:S05]  /*38f0*/  IMAD R48, R48, 0x4, R29 ;  /* 0x0000000430307824 */ /* 0x000fca00078e021d */
[----:B------:R0:W3:Y:S02]  /*3900*/  ATOMS.ADD R56, [R48], R53 ;  /* 0x000000353038738c */ /* 0x0000e40000000000 */
.L_x_40:
[----:B------:R-:W-:Y:S05]  /*3910*/  BSYNC.RECONVERGENT B0 ;  /* 0x0000000000007941 */ /* 0x000fea0003800200 */
.L_x_39:
        /* <DEDUP_REMOVED lines=30> */
[----:B0-----:R-:W-:Y:S02]  /*3b00*/  LOP3.LUT R48, R14, R35, RZ, 0xc0, !PT ;  /* 0x000000230e307212 */ /* 0x001fe400078ec0ff */
[----:B------:R-:W-:-:S05]  /*3b10*/  LOP3.LUT R34, R28, UR4, RZ, 0x30, !PT ;  /* 0x000000041c227c12 */ /* 0x000fca000f8e30ff */
[----:B------:R-:W0:Y:S01]  /*3b20*/  POPC R48, R48 ;  /* 0x0000003000307309 */ /* 0x000e220000000000 */
[----:B-----5:R-:W-:-:S13]  /*3b30*/  ISETP.NE.AND P0, PT, R24, R32, PT ;  /* 0x000000201800720c */ /* 0x020fda0003f05270 */
[----:B0--34-:R-:W-:Y:S05]  /*3b40*/  @P0 BRA `(.L_x_42) ;  /* 0x0000000000080947 */ /* 0x019fea0003800000 */
[----:B------:R-:W-:-:S06]  /*3b50*/  IMAD R45, R30, 0x4, R29 ;  /* 0x000000041e2d7824 */ /* 0x000fcc00078e021d */
[----:B------:R0:W3:Y:S02]  /*3b60*/  ATOMS.ADD R45, [R45], R48 ;  /* 0x000000302d2d738c */ /* 0x0000e40000000000 */
.L_x_42:
[----:B------:R-:W-:Y:S05]  /*3b70*/  BSYNC.RECONVERGENT B0 ;  /* 0x0000000000007941 */ /* 0x000fea0003800200 */
.L_x_41:
        /* <DEDUP_REMOVED lines=35> */
[----:B------:R-:W-:-:S06]  /*3db0*/  IMAD R36, R34, 0x4, R29 ;  /* 0x0000000422247824 */ /* 0x000fcc00078e021d */
[----:B------:R0:W3:Y:S02]  /*3dc0*/  ATOMS.ADD R36, [R36], R37 ;  /* 0x000000252424738c */ /* 0x0000e40000000000 */
.L_x_44:
[----:B------:R-:W-:Y:S05]  /*3dd0*/  BSYNC.RECONVERGENT B0 ;  /* 0x0000000000007941 */ /* 0x000fea0003800200 */
.L_x_43:
        /* <DEDUP_REMOVED lines=37> */
.L_x_46:
[----:B------:R-:W-:Y:S05]  /*4030*/  BSYNC.RECONVERGENT B0 ;  /* 0x0000000000007941 */ /* 0x000fea0003800200 */
.L_x_45:
        /* <DEDUP_REMOVED lines=37> */
.L_x_48:
[----:B------:R-:W-:Y:S05]  /*4290*/  BSYNC.RECONVERGENT B0 ;  /* 0x0000000000007941 */ /* 0x000fea0003800200 */
.L_x_47:
[----:B------:R-:W-:Y:S01]  /*42a0*/  R2P PR, R40, 0x7f ;  /* 0x0000007f28007804 */ /* 0x000fe20000000000 */
[----:B---3--:R3:W4:Y:S01]  /*42b0*/  SHFL.IDX PT, R32, R32, R55, 0x1f ;  /* 0x00001f3720207589 */ /* 0x00872200000e0000 */
[----:B------:R-:W-:Y:S01]  /*42c0*/  SHF.R.U32.HI R38, RZ, UR5, R12 ;  /* 0x00000005ff267c19 */ /* 0x000fe2000801160c */
[----:B------:R-:W-:Y:S01]  /*42d0*/  BSSY.RECONVERGENT B0, `(.L_x_49) ;  /* 0x0000022000007945 */ /* 0x000fe20003800200 */
[----:B------:R-:W-:Y:S02]  /*42e0*/  IMAD.MOV.U32 R30, RZ, RZ, RZ ;  /* 0x000000ffff1e7224 */ /* 0x000fe400078e00ff */
[----:B------:R-:W-:-:S07]  /*42f0*/  LOP3.LUT R38, R38, UR4, RZ, 0x30, !PT ;  /* 0x0000000426267c12 */ /* 0x000fce000f8e30ff */
        /* <DEDUP_REMOVED lines=31> */
.L_x_50:
[----:B------:R-:W-:Y:S05]  /*44f0*/  BSYNC.RECONVERGENT B0 ;  /* 0x0000000000007941 */ /* 0x000fea0003800200 */
.L_x_49:
        /* <DEDUP_REMOVED lines=9> */
[----:B------:R-:W-:Y:S02]  /*4590*/  @!P1 LOP3.LUT R39, RZ, R39, RZ, 0x33, !PT ;  /* 0x00000027ff279212 */ /* 0x000fe400078e33ff */
[----:B------:R-:W-:Y:S02]  /*45a0*/  VOTE.ANY R55, PT, P2 ;  /* 0x0000000000377806 */ /* 0x000fe400010e0100 */
[----:B------:R-:W-:-:S02]  /*45b0*/  LOP3.LUT R28, R39, R28, RZ, 0xc0, !PT ;  /* 0x0000001c271c7212 */ /* 0x000fc400078ec0ff */
[----:B------:R-:W-:Y:S02]  /*45c0*/  VOTE.ANY R39, PT, P3 ;  /* 0x0000000000277806 */ /* 0x000fe400018e0100 */
[----:B------:R-:W-:Y:S02]  /*45d0*/  @!P2 LOP3.LUT R55, RZ, R55, RZ, 0x33, !PT ;  /* 0x00000037ff37a212 */ /* 0x000fe400078e33ff */
[----:B------:R-:W-:Y:S02]  /*45e0*/  @!P3 LOP3.LUT R39, RZ, R39, RZ, 0x33, !PT ;  /* 0x00000027ff27b212 */ /* 0x000fe400078e33ff */
[----:B------:R-:W-:Y:S02]  /*45f0*/  LOP3.LUT R28, R55, R28, RZ, 0xc0, !PT ;  /* 0x0000001c371c7212 */ /* 0x000fe400078ec0ff */
[----:B------:R-:W-:Y:S02]  /*4600*/  LOP3.LUT P0, RZ, R38, 0x80, RZ, 0xc0, !PT ;  /* 0x0000008026ff7812 */ /* 0x000fe4000780c0ff */
[----:B------:R-:W-:-:S02]  /*4610*/  VOTE.ANY R55, PT, P4 ;  /* 0x0000000000377806 */ /* 0x000fc400020e0100 */
[----:B------:R-:W-:Y:S02]  /*4620*/  LOP3.LUT R28, R39, R28, RZ, 0xc0, !PT ;  /* 0x0000001c271c7212 */ /* 0x000fe400078ec0ff */
[----:B------:R-:W-:Y:S02]  /*4630*/  VOTE.ANY R39, PT, P5 ;  /* 0x0000000000277806 */ /* 0x000fe400028e0100 */
[----:B------:R-:W-:Y:S02]  /*4640*/  @!P4 LOP3.LUT R55, RZ, R55, RZ, 0x33, !PT ;  /* 0x00000037ff37c212 */ /* 0x000fe400078e33ff */
[----:B------:R-:W-:Y:S02]  /*4650*/  @!P5 LOP3.LUT R39, RZ, R39, RZ, 0x33, !PT ;  /* 0x00000027ff27d212 */ /* 0x000fe400078e33ff */
[----:B------:R-:W-:Y:S02]  /*4660*/  LOP3.LUT R28, R55, R28, RZ, 0xc0, !PT ;  /* 0x0000001c371c7212 */ /* 0x000fe400078ec0ff */
[----:B------:R-:W-:-:S02]  /*4670*/  VOTE.ANY R55, PT, P6 ;  /* 0x0000000000377806 */ /* 0x000fc400030e0100 */
[----:B------:R-:W-:Y:S02]  /*4680*/  LOP3.LUT R28, R39, R28, RZ, 0xc0, !PT ;  /* 0x0000001c271c7212 */ /* 0x000fe400078ec0ff */
[----:B------:R-:W-:Y:S02]  /*4690*/  VOTE.ANY R39, PT, P0 ;  /* 0x0000000000277806 */ /* 0x000fe400000e0100 */
[----:B------:R-:W-:Y:S02]  /*46a0*/  @!P6 LOP3.LUT R55, RZ, R55, RZ, 0x33, !PT ;  /* 0x00000037ff37e212 */ /* 0x000fe400078e33ff */
        /* <DEDUP_REMOVED lines=8> */
[----:B------:R-:W-:-:S05]  /*4730*/  IMAD R43, R38, 0x4, R29 ;  /* 0x00000004262b7824 */ /* 0x000fca00078e021d */
[----:B------:R0:W3:Y:S02]  /*4740*/  ATOMS.ADD R60, [R43], R28 ;  /* 0x0000001c2b3c738c */ /* 0x0000e40000000000 */
.L_x_52:
[----:B------:R-:W-:Y:S05]  /*4750*/  BSYNC.RECONVERGENT B0 ;  /* 0x0000000000007941 */ /* 0x000fea0003800200 */
.L_x_51:
[----:B------:R-:W-:Y:S01]  /*4760*/  R2P PR, R40, 0x7f ;  /* 0x0000007f28007804 */ /* 0x000fe20000000000 */
[----:B---3--:R3:W4:Y:S01]  /*4770*/  SHFL.IDX PT, R39, R60, R39, 0x1f ;  /* 0x00001f273c277589 */ /* 0x00872200000e0000 */
[----:B------:R-:W-:Y:S01]  /*4780*/  SHF.R.U32.HI R58, RZ, UR5, R16 ;  /* 0x00000005ff3a7c19 */ /* 0x000fe20008011610 */
[----:B------:R-:W-:Y:S01]  /*4790*/  BSSY.RECONVERGENT B0, `(.L_x_53) ;  /* 0x0000022000007945 */ /* 0x000fe20003800200 */
[----:B------:R-:W-:Y:S02]  /*47a0*/  IMAD.MOV.U32 R64, RZ, RZ, RZ ;  /* 0x000000ffff407224 */ /* 0x000fe400078e00ff */
[----:B------:R-:W-:-:S07]  /*47b0*/  LOP3.LUT R58, R58, UR4, RZ, 0x30, !PT ;  /* 0x000000043a3a7c12 */ /* 0x000fce000f8e30ff */
[----:B------:R-:W-:Y:S02]  /*47c0*/  VOTE.ANY R38, PT, P0 ;  /* 0x0000000000267806 */ /* 0x000fe400000e0100 */
[----:B0-----:R-:W-:Y:S02]  /*47d0*/  VOTE.ANY R43, PT, P1 ;  /* 0x00000000002b7806 */ /* 0x001fe400008e0100 */
[----:B------:R-:W-:Y:S02]  /*47e0*/  @!P0 LOP3.LUT R38, RZ, R38, RZ, 0x33, !PT ;  /* 0x00000026ff268212 */ /* 0x000fe400078e33ff */
[----:B------:R-:W-:Y:S02]  /*47f0*/  @!P1 LOP3.LUT R43, RZ, R43, RZ, 0x33, !PT ;  /* 0x0000002bff2b9212 */ /* 0x000fe400078e33ff */
[----:B------:R-:W-:Y:S02]  /*4800*/  LOP3.LUT P0, RZ, R40, 0x80, RZ, 0xc0, !PT ;  /* 0x0000008028ff7812 */ /* 0x000fe4000780c0ff */
[----:B------:R-:W-:-:S02]  /*4810*/  LOP3.LUT R38, R43, R38, RZ, 0xc0, !PT ;  /* 0x000000262b267212 */ /* 0x000fc400078ec0ff */
[----:B------:R-:W-:-:S04]  /*4820*/  VOTE.ANY R43, PT, P2 ;  /* 0x00000000002b7806 */ /* 0x000fc800010e0100 */
[----:B------:R-:W-:-:S04]  /*4830*/  @!P2 LOP3.LUT R43, RZ, R43, RZ, 0x33, !PT ;  /* 0x0000002bff2ba212 */ /* 0x000fc800078e33ff */
[----:B------:R-:W-:Y:S02]  /*4840*/  LOP3.LUT R38, R43, R38, RZ, 0xc0, !PT ;  /* 0x000000262b267212 */ /* 0x000fe400078ec0ff */
        /* <DEDUP_REMOVED lines=14> */
[----:B------:R-:W-:-:S04]  /*4930*/  LOP3.LUT R55, R43, R38, RZ, 0xc0, !PT ;  /* 0x000000262b377212 */ /* 0x000fc800078ec0ff */
[----:B------:R-:W0:Y:S01]  /*4940*/  FLO.U32 R43, R55 ;  /* 0x00000037002b7300 */ /* 0x000e2200000e0000 */
[----:B------:R-:W-:-:S07]  /*4950*/  LOP3.LUT R38, R14, R55, RZ, 0xc0, !PT ;  /* 0x000000370e267212 */ /* 0x000fce00078ec0ff */
[----:B------:R-:W1:Y:S01]  /*4960*/  POPC R38, R38 ;  /* 0x0000002600267309 */ /* 0x000e620000000000 */
[----:B0-----:R-:W-:-:S13]  /*4970*/  ISETP.NE.AND P0, PT, R24, R43, PT ;  /* 0x0000002b1800720c */ /* 0x001fda0003f05270 */
[----:B-1-34-:R-:W-:Y:S05]  /*4980*/  @P0 BRA `(.L_x_54) ;  /* 0x0000000000080947 */ /* 0x01afea0003800000 */
[----:B------:R-:W-:-:S05]  /*4990*/  IMAD R55, R40, 0x4, R29 ;  /* 0x0000000428377824 */ /* 0x000fca00078e021d */
[----:B------:R0:W1:Y:S02]  /*49a0*/  ATOMS.ADD R64, [R55], R38 ;  /* 0x000000263740738c */ /* 0x0000640000000000 */
.L_x_54:
[----:B------:R-:W-:Y:S05]  /*49b0*/  BSYNC.RECONVERGENT B0 ;  /* 0x0000000000007941 */ /* 0x000fea0003800200 */
.L_x_53:
[----:B------:R-:W-:Y:S01]  /*49c0*/  R2P PR, R58, 0x7f ;  /* 0x0000007f3a007804 */ /* 0x000fe20000000000 */
[----:B-1----:R1:W3:Y:S01]  /*49d0*/  SHFL.IDX PT, R43, R64, R43, 0x1f ;  /* 0x00001f2b402b7589 */ /* 0x0022e200000e0000 */
        /* <DEDUP_REMOVED lines=30> */
[----:B------:R-:W4:Y:S01]  /*4bc0*/  POPC R40, R40 ;  /* 0x0000002800287309 */ /* 0x000f220000000000 */
[----:B0-----:R-:W-:-:S13]  /*4bd0*/  ISETP.NE.AND P0, PT, R24, R55, PT ;  /* 0x000000371800720c */ /* 0x001fda0003f05270 */
[----:B-1-34-:R-:W-:Y:S05]  /*4be0*/  @P0 BRA `(.L_x_56) ;  /* 0x0000000000080947 */ /* 0x01afea0003800000 */
[----:B------:R-:W-:-:S05]  /*4bf0*/  IMAD R59, R58, 0x4, R29 ;  /* 0x000000043a3b7824 */ /* 0x000fca00078e021d */
[----:B------:R0:W1:Y:S02]  /*4c00*/  ATOMS.ADD R62, [R59], R40 ;  /* 0x000000283b3e738c */ /* 0x0000640000000000 */
.L_x_56:
[----:B------:R-:W-:Y:S05]  /*4c10*/  BSYNC.RECONVERGENT B0 ;  /* 0x0000000000007941 */ /* 0x000fea0003800200 */
.L_x_55:
[----:B------:R-:W-:Y:S01]  /*4c20*/  R2P PR, R60, 0x7f ;  /* 0x0000007f3c007804 */ /* 0x000fe20000000000 */
[----:B--2---:R-:W-:Y:S01]  /*4c30*/  IMAD.IADD R44, R44, 0x1, R47 ;  /* 0x000000012c2c7824 */ /* 0x004fe200078e022f */
[----:B------:R-:W-:Y:S01]  /*4c40*/  BSSY.RECONVERGENT B0, `(.L_x_57) ;  /* 0x0000025000007945 */ /* 0x000fe20003800200 */
[----:B------:R-:W-:Y:S02]  /*4c50*/  IMAD.IADD R46, R46, 0x1, R49 ;  /* 0x000000012e2e7824 */ /* 0x000fe400078e0231 */
[----:B-1----:R1:W2:Y:S01]  /*4c60*/  SHFL.IDX PT, R49, R62, R55, 0x1f ;  /* 0x00001f373e317589 */ /* 0x0022a200000e0000 */
[----:B------:R-:W-:-:S07]  /*4c70*/  IMAD.MOV.U32 R64, RZ, RZ, RZ ;  /* 0x000000ffff407224 */ /* 0x000fce00078e00ff */
[----:B------:R-:W-:Y:S02]  /*4c80*/  VOTE.ANY R58, PT, P0 ;  /* 0x00000000003a7806 */ /* 0x000fe400000e0100 */
[----:B------:R-:W-:Y:S02]  /*4c90*/  VOTE.ANY R47, PT, P1 ;  /* 0x00000000002f7806 */ /* 0x000fe400008e0100 */
        /* <DEDUP_REMOVED lines=22> */
[----:B------:R-:W-:Y:S02]  /*4e00*/  SHF.R.U32.HI R58, RZ, UR5, R6 ;  /* 0x00000005ff3a7c19 */ /* 0x000fe40008011606 */
[----:B0-----:R-:W0:Y:S01]  /*4e10*/  FLO.U32 R59, R61 ;  /* 0x0000003d003b7300 */ /* 0x001e2200000e0000 */
[----:B------:R-:W-:Y:S02]  /*4e20*/  LOP3.LUT R47, R14, R61, RZ, 0xc0, !PT ;  /* 0x0000003d0e2f7212 */ /* 0x000fe400078ec0ff */
[----:B------:R-:W-:-:S05]  /*4e30*/  LOP3.LUT R58, R58, UR4, RZ, 0x30, !PT ;  /* 0x000000043a3a7c12 */ /* 0x000fca000f8e30ff */
[----:B------:R-:W3:Y:S01]  /*4e40*/  POPC R47, R47 ;  /* 0x0000002f002f7309 */ /* 0x000ee20000000000 */
[----:B0-----:R-:W-:-:S13]  /*4e50*/  ISETP.NE.AND P0, PT, R24, R59, PT ;  /* 0x0000003b1800720c */ /* 0x001fda0003f05270 */
[----:B-123--:R-:W-:Y:S05]  /*4e60*/  @P0 BRA `(.L_x_58) ;  /* 0x0000000000080947 */ /* 0x00efea0003800000 */
[----:B------:R-:W-:-:S05]  /*4e70*/  IMAD R60, R60, 0x4, R29 ;  /* 0x000000043c3c7824 */ /* 0x000fca00078e021d */
[----:B------:R0:W1:Y:S02]  /*4e80*/  ATOMS.ADD R64, [R60], R47 ;  /* 0x0000002f3c40738c */ /* 0x0000640000000000 */
.L_x_58:
[----:B------:R-:W-:Y:S05]  /*4e90*/  BSYNC.RECONVERGENT B0 ;  /* 0x0000000000007941 */ /* 0x000fea0003800200 */
.L_x_57:
[----:B------:R-:W-:Y:S01]  /*4ea0*/  R2P PR, R58, 0x7f ;  /* 0x0000007f3a007804 */ /* 0x000fe20000000000 */
[----:B------:R-:W-:Y:S01]  /*4eb0*/  IMAD.IADD R52, R51, 0x1, R52 ;  /* 0x0000000133347824 */ /* 0x000fe200078e0234 */
[----:B-1----:R1:W2:Y:S01]  /*4ec0*/  SHFL.IDX PT, R64, R64, R59, 0x1f ;  /* 0x00001f3b40407589 */ /* 0x0022a200000e0000 */
[----:B------:R-:W-:Y:S01]  /*4ed0*/  BSSY.RECONVERGENT B0, `(.L_x_59) ;  /* 0x0000024000007945 */ /* 0x000fe20003800200 */
[----:B------:R-:W-:Y:S02]  /*4ee0*/  IMAD.IADD R56, R53, 0x1, R56 ;  /* 0x0000000135387824 */ /* 0x000fe400078e0238 */
[----:B------:R-:W-:-:S07]  /*4ef0*/  IMAD.MOV.U32 R62, RZ, RZ, RZ ;  /* 0x000000ffff3e7224 */ /* 0x000fce00078e00ff */
        /* <DEDUP_REMOVED lines=25> */
[----:B------:R-:W0:Y:S01]  /*5090*/  FLO.U32 R55, R61 ;  /* 0x0000003d00377300 */ /* 0x000e2200000e0000 */
[----:B------:R-:W-:Y:S02]  /*50a0*/  LOP3.LUT R51, R14, R61, RZ, 0xc0, !PT ;  /* 0x0000003d0e337212 */ /* 0x000fe400078ec0ff */
[----:B------:R-:W-:-:S05]  /*50b0*/  LOP3.LUT R60, R60, UR4, RZ, 0x30, !PT ;  /* 0x000000043c3c7c12 */ /* 0x000fca000f8e30ff */
[----:B------:R-:W3:Y:S01]  /*50c0*/  POPC R51, R51 ;  /* 0x0000003300337309 */ /* 0x000ee20000000000 */
[----:B0-----:R-:W-:-:S13]  /*50d0*/  ISETP.NE.AND P0, PT, R24, R55, PT ;  /* 0x000000371800720c */ /* 0x001fda0003f05270 */
[----:B-123--:R-:W-:Y:S05]  /*50e0*/  @P0 BRA `(.L_x_60) ;  /* 0x0000000000080947 */ /* 0x00efea0003800000 */
[----:B------:R-:W-:-:S05]  /*50f0*/  IMAD R58, R58, 0x4, R29 ;  /* 0x000000043a3a7824 */ /* 0x000fca00078e021d */
[----:B------:R0:W1:Y:S02]  /*5100*/  ATOMS.ADD R62, [R58], R51 ;  /* 0x000000333a3e738c */ /* 0x0000640000000000 */
.L_x_60:
[----:B------:R-:W-:Y:S05]  /*5110*/  BSYNC.RECONVERGENT B0 ;  /* 0x0000000000007941 */ /* 0x000fea0003800200 */
.L_x_59:
[----:B------:R-:W-:Y:S01]  /*5120*/  R2P PR, R60, 0x7f ;  /* 0x0000007f3c007804 */ /* 0x000fe20000000000 */
[----:B------:R-:W-:Y:S01]  /*5130*/  IMAD.IADD R48, R48, 0x1, R45 ;  /* 0x0000000130307824 */ /* 0x000fe200078e022d */
[----:B-1----:R1:W2:Y:S01]  /*5140*/  SHFL.IDX PT, R62, R62, R55, 0x1f ;  /* 0x00001f373e3e7589 */ /* 0x0022a200000e0000 */
[----:B------:R-:W-:Y:S01]  /*5150*/  BSSY.RECONVERGENT B0, `(.L_x_61) ;  /* 0x0000024000007945 */ /* 0x000fe20003800200 */
[----:B------:R-:W-:-:S09]  /*5160*/  IMAD.MOV.U32 R66, RZ, RZ, RZ ;  /* 0x000000ffff427224 */ /* 0x000fd200078e00ff */
        /* <DEDUP_REMOVED lines=23> */
[----:B------:R-:W-:Y:S01]  /*52e0*/  LOP3.LUT R53, R58, R53, RZ, 0xc0, !PT ;  /* 0x000000353a357212 */ /* 0x000fe200078ec0ff */
[----:B------:R-:W-:Y:S01]  /*52f0*/  IMAD.IADD R58, R37, 0x1, R36 ;  /* 0x00000001253a7824 */ /* 0x000fe200078e0224 */
        /* <DEDUP_REMOVED lines=9> */
.L_x_62:
[----:B------:R-:W-:Y:S05]  /*5390*/  BSYNC.RECONVERGENT B0 ;  /* 0x0000000000007941 */ /* 0x000fea0003800200 */
.L_x_61:
[----:B------:R-:W-:Y:S01]  /*53a0*/  R2P PR, R36, 0x7f ;  /* 0x0000007f24007804 */ /* 0x000fe20000000000 */
[----:B------:R-:W-:Y:S01]  /*53b0*/  IMAD.IADD R34, R35, 0x1, R34 ;  /* 0x0000000123227824 */ /* 0x000fe200078e0222 */
[----:B------:R-:W-:Y:S01]  /*53c0*/  BSSY.RECONVERGENT B0, `(.L_x_63) ;  /* 0x0000022000007945 */ /* 0x000fe20003800200 */
[----:B------:R-:W-:-:S10]  /*53d0*/  IMAD.MOV.U32 R55, RZ, RZ, RZ ;  /* 0x000000ffff377224 */ /* 0x000fd400078e00ff */
        /* <DEDUP_REMOVED lines=24> */
[----:B-1----:R0:W1:Y:S02]  /*5560*/  SHFL.IDX PT, R60, R66, R45, 0x1f ;  /* 0x00001f2d423c7589 */ /* 0x00206400000e0000 */
[----:B------:R-:W2:Y:S01]  /*5570*/  FLO.U32 R59, R53 ;  /* 0x00000035003b7300 */ /* 0x000ea200000e0000 */
[----:B------:R-:W-:-:S07]  /*5580*/  LOP3.LUT R35, R14, R53, RZ, 0xc0, !PT ;  /* 0x000000350e237212 */ /* 0x000fce00078ec0ff */
[----:B------:R-:W3:Y:S01]  /*5590*/  POPC R35, R35 ;  /* 0x0000002300237309 */ /* 0x000ee20000000000 */
[----:B--2---:R-:W-:-:S13]  /*55a0*/  ISETP.NE.AND P0, PT, R24, R59, PT ;  /* 0x0000003b1800720c */ /* 0x004fda0003f05270 */
[----:B01-3--:R-:W-:Y:S05]  /*55b0*/  @P0 BRA `(.L_x_64) ;  /* 0x0000000000080947 */ /* 0x00bfea0003800000 */
[----:B------:R-:W-:-:S05]  /*55c0*/  IMAD R36, R36, 0x4, R29 ;  /* 0x0000000424247824 */ /* 0x000fca00078e021d */
[----:B------:R0:W1:Y:S02]  /*55d0*/  ATOMS.ADD R55, [R36], R35 ;  /* 0x000000232437738c */ /* 0x0000640000000000 */
.L_x_64:
[----:B------:R-:W-:Y:S05]  /*55e0*/  BSYNC.RECONVERGENT B0 ;  /* 0x0000000000007941 */ /* 0x000fea0003800200 */
.L_x_63:
[----:B------:R-:W-:Y:S01]  /*55f0*/  R2P PR, R26, 0x7f ;  /* 0x0000007f1a007804 */ /* 0x000fe20000000000 */
[----:B01----:R0:W1:Y:S01]  /*5600*/  SHFL.IDX PT, R36, R55, R59, 0x1f ;  /* 0x00001f3b37247589 */ /* 0x00306200000e0000 */
[----:B------:R-:W-:Y:S11]  /*5610*/  BSSY.RECONVERGENT B0, `(.L_x_65) ;  /* 0x0000021000007945 */ /* 0x000ff60003800200 */
[----:B------:R-:W-:-:S02]  /*5620*/  VOTE.ANY R45, PT, P0 ;  /* 0x00000000002d7806 */ /* 0x000fc400000e0100 */
[----:B------:R-:W-:Y:S02]  /*5630*/  VOTE.ANY R66, PT, P1 ;  /* 0x0000000000427806 */ /* 0x000fe400008e0100 */
[----:B------:R-:W-:Y:S02]  /*5640*/  @!P0 LOP3.LUT R45, RZ, R45, RZ, 0x33, !PT ;  /* 0x0000002dff2d8212 */ /* 0x000fe400078e33ff */
[----:B------:R-:W-:Y:S02]  /*5650*/  @!P1 LOP3.LUT R66, RZ, R66, RZ, 0x33, !PT ;  /* 0x00000042ff429212 */ /* 0x000fe400078e33ff */
[----:B------:R-:W-:Y:S02]  /*5660*/  LOP3.LUT P0, RZ, R26, 0x80, RZ, 0xc0, !PT ;  /* 0x000000801aff7812 */ /* 0x000fe4000780c0ff */
        /* <DEDUP_REMOVED lines=19> */
[----:B------:R-:W2:Y:S01]  /*57a0*/  FLO.U32 R53, R45 ;  /* 0x0000002d00357300 */ /* 0x000ea200000e0000 */
[----:B------:R-:W-:-:S07]  /*57b0*/  LOP3.LUT R14, R14, R45, RZ, 0xc0, !PT ;  /* 0x0000002d0e0e7212 */ /* 0x000fce00078ec0ff */
[----:B0-----:R0:W3:Y:S01]  /*57c0*/  POPC R55, R14 ;  /* 0x0000000e00377309 */ /* 0x0010e20000000000 */
[----:B--2---:R-:W-:Y:S01]  /*57d0*/  ISETP.NE.AND P0, PT, R24, R53, PT ;  /* 0x000000351800720c */ /* 0x004fe20003f05270 */
[----:B------:R-:W-:-:S12]  /*57e0*/  IMAD.MOV.U32 R24, RZ, RZ, RZ ;  /* 0x000000ffff187224 */ /* 0x000fd800078e00ff */
[----:B01-3--:R-:W-:Y:S05]  /*57f0*/  @P0 BRA `(.L_x_66) ;  /* 0x0000000000080947 */ /* 0x00bfea0003800000 */
[----:B------:R-:W-:-:S06]  /*5800*/  IMAD R24, R26, 0x4, R29 ;  /* 0x000000041a187824 */ /* 0x000fcc00078e021d */
[----:B------:R0:W1:Y:S02]  /*5810*/  ATOMS.ADD R24, [R24], R55 ;  /* 0x000000371818738c */ /* 0x0000640000000000 */
.L_x_66:
[----:B------:R-:W-:Y:S05]  /*5820*/  BSYNC.RECONVERGENT B0 ;  /* 0x0000000000007941 */ /* 0x000fea0003800200 */
.L_x_65:
[----:B------:R-:W-:Y:S01]  /*5830*/  BAR.SYNC.DEFER_BLOCKING 0x0 ;  /* 0x0000000000007b1d */ /* 0x000fe20000010000 */
[----:B------:R-:W-:Y:S01]  /*5840*/  IMAD.IADD R26, R40, 0x1, R49 ;  /* 0x00000001281a7824 */ /* 0x000fe200078e0231 */
[----:B------:R-:W-:Y:S01]  /*5850*/  ISETP.NE.AND P0, PT, R50, RZ, PT ;  /* 0x000000ff3200720c */ /* 0x000fe20003f05270 */
[----:B------:R-:W-:Y:S02]  /*5860*/  IMAD.IADD R28, R28, 0x1, R39 ;  /* 0x000000011c1c7824 */ /* 0x000fe400078e0227 */
[----:B------:R-:W-:Y:S01]  /*5870*/  IMAD R40, R44, 0x4, R7 ;  /* 0x000000042c287824 */ /* 0x000fe200078e0207 */
[----:B------:R-:W-:Y:S01]  /*5880*/  BSSY B1, `(.L_x_67) ;  /* 0x000005c000017945 */ /* 0x000fe20003800000 */
[----:B------:R-:W-:Y:S01]  /*5890*/  IMAD.IADD R14, R38, 0x1, R43 ;  /* 0x00000001260e7824 */ /* 0x000fe200078e022b */
[----:B-1----:R-:W1:Y:S01]  /*58a0*/  SHFL.IDX PT, R24, R24, R53, 0x1f ;  /* 0x00001f3518187589 */ /* 0x002e6200000e0000 */
[----:B------:R-:W-:Y:S02]  /*58b0*/  IMAD R39, R46, 0x4, R7 ;  /* 0x000000042e277824 */ /* 0x000fe400078e0207 */
[----:B------:R-:W-:-:S02]  /*58c0*/  IMAD.IADD R60, R37, 0x1, R60 ;  /* 0x00000001253c7824 */ /* 0x000fc400078e023c */
[--C-:B------:R-:W-:Y:S02]  /*58d0*/  IMAD R38, R52, 0x4, R7.reuse ;  /* 0x0000000434267824 */ /* 0x100fe400078e0207 */
[----:B------:R-:W-:Y:S02]  /*58e0*/  IMAD.IADD R32, R33, 0x1, R32 ;  /* 0x0000000121207824 */ /* 0x000fe400078e0220 */
[----:B------:R-:W-:Y:S02]  /*58f0*/  IMAD.IADD R44, R35, 0x1, R36 ;  /* 0x00000001232c7824 */ /* 0x000fe400078e0224 */
[--C-:B------:R-:W-:Y:S02]  /*5900*/  IMAD R37, R56, 0x4, R7.reuse ;  /* 0x0000000438257824 */ /* 0x100fe400078e0207 */
[----:B------:R-:W-:Y:S02]  /*5910*/  IMAD.IADD R30, R31, 0x1, R30 ;  /* 0x000000011f1e7824 */ /* 0x000fe400078e021e */
[--C-:B------:R-:W-:Y:S01]  /*5920*/  IMAD R36, R48, 0x4, R7.reuse ;  /* 0x0000000430247824 */ /* 0x100fe200078e0207 */
[----:B------:R2:W-:Y:S01]  /*5930*/  STS [R40+-0x4], R27 ;  /* 0xfffffc1b28007388 */ /* 0x0005e20000000800 */
[----:B------:R-:W-:-:S02]  /*5940*/  IMAD R35, R58, 0x4, R7 ;  /* 0x000000043a237824 */ /* 0x000fc400078e0207 */
[--C-:B------:R-:W-:Y:S01]  /*5950*/  IMAD R34, R34, 0x4, R7.reuse ;  /* 0x0000000422227824 */ /* 0x100fe200078e0207 */
[----:B------:R-:W-:Y:S01]  /*5960*/  STS [R39+-0x4], R22 ;  /* 0xfffffc1627007388 */ /* 0x000fe20000000800 */
[--C-:B------:R-:W-:Y:S02]  /*5970*/  IMAD R33, R32, 0x4, R7.reuse ;  /* 0x0000000420217824 */ /* 0x100fe400078e0207 */
[----:B------:R-:W-:Y:S01]  /*5980*/  IMAD.IADD R64, R47, 0x1, R64 ;  /* 0x000000012f407824 */ /* 0x000fe200078e0240 */
[----:B------:R-:W-:Y:S01]  /*5990*/  STS [R38+-0x4], R21 ;  /* 0xfffffc1526007388 */ /* 0x000fe20000000800 */
[--C-:B------:R-:W-:Y:S02]  /*59a0*/  IMAD R32, R30, 0x4, R7.reuse ;  /* 0x000000041e207824 */ /* 0x100fe400078e0207 */
[----:B------:R-:W-:Y:S01]  /*59b0*/  IMAD.IADD R62, R51, 0x1, R62 ;  /* 0x00000001333e7824 */ /* 0x000fe200078e023e */
[----:B------:R-:W-:Y:S01]  /*59c0*/  STS [R37+-0x4], R18 ;  /* 0xfffffc1225007388 */ /* 0x000fe20000000800 */
[----:B------:R-:W-:-:S02]  /*59d0*/  IMAD R31, R28, 0x4, R7 ;  /* 0x000000041c1f7824 */ /* 0x000fc400078e0207 */
[--C-:B------:R-:W-:Y:S01]  /*59e0*/  IMAD R30, R14, 0x4, R7.reuse ;  /* 0x000000040e1e7824 */ /* 0x100fe200078e0207 */
[----:B------:R-:W-:Y:S01]  /*59f0*/  STS [R36+-0x4], R23 ;  /* 0xfffffc1724007388 */ /* 0x000fe20000000800 */
[--C-:B------:R-:W-:Y:S02]  /*5a00*/  IMAD R29, R26, 0x4, R7.reuse ;  /* 0x000000041a1d7824 */ /* 0x100fe400078e0207 */
[----:B-1----:R-:W-:Y:S01]  /*5a10*/  IMAD.IADD R24, R55, 0x1, R24 ;  /* 0x0000000137187824 */ /* 0x002fe200078e0218 */
[----:B------:R-:W-:Y:S01]  /*5a20*/  STS [R35+-0x4], R20 ;  /* 0xfffffc1423007388 */ /* 0x000fe20000000800 */
[--C-:B------:R-:W-:Y:S02]  /*5a30*/  IMAD R28, R64, 0x4, R7.reuse ;  /* 0x00000004401c7824 */ /* 0x100fe400078e0207 */
[--C-:B--2---:R-:W-:Y:S01]  /*5a40*/  IMAD R27, R62, 0x4, R7.reuse ;  /* 0x000000043e1b7824 */ /* 0x104fe200078e0207 */
[----:B------:R1:W-:Y:S01]  /*5a50*/  STS [R34+-0x4], R25 ;  /* 0xfffffc1922007388 */ /* 0x0003e20000000800 */
[----:B------:R-:W-:-:S02]  /*5a60*/  IMAD R26, R60, 0x4, R7 ;  /* 0x000000043c1a7824 */ /* 0x000fc400078e0207 */
[--C-:B------:R-:W-:Y:S01]  /*5a70*/  IMAD R24, R24, 0x4, R7.reuse ;  /* 0x0000000418187824 */ /* 0x100fe200078e0207 */
[----:B------:R-:W-:Y:S04]  /*5a80*/  STS [R33+-0x4], R10 ;  /* 0xfffffc0a21007388 */ /* 0x000fe80000000800 */
[----:B------:R-:W-:Y:S01]  /*5a90*/  STS [R32+-0x4], R17 ;  /* 0xfffffc1120007388 */ /* 0x000fe20000000800 */
[----:B-1----:R-:W-:-:S03]  /*5aa0*/  IMAD R25, R44, 0x4, R7 ;  /* 0x000000042c197824 */ /* 0x002fc600078e0207 */
[----:B------:R-:W-:Y:S04]  /*5ab0*/  STS [R31+-0x4], R12 ;  /* 0xfffffc0c1f007388 */ /* 0x000fe80000000800 */
[----:B------:R1:W-:Y:S04]  /*5ac0*/  STS [R30+-0x4], R19 ;  /* 0xfffffc131e007388 */ /* 0x0003e80000000800 */
[----:B------:R2:W-:Y:S04]  /*5ad0*/  STS [R29+-0x4], R16 ;  /* 0xfffffc101d007388 */ /* 0x0005e80000000800 */
[----:B------:R2:W-:Y:S01]  /*5ae0*/  STS [R28+-0x4], R9 ;  /* 0xfffffc091c007388 */ /* 0x0005e20000000800 */
[----:B-1----:R-:W-:-:S03]  /*5af0*/  IMAD R19, R3, 0x8, R7 ;  /* 0x0000000803137824 */ /* 0x002fc600078e0207 */
[----:B------:R2:W-:Y:S04]  /*5b00*/  STS [R27+-0x4], R6 ;  /* 0xfffffc061b007388 */ /* 0x0005e80000000800 */
[----:B------:R2:W-:Y:S04]  /*5b10*/  STS [R26+-0x4], R11 ;  /* 0xfffffc0b1a007388 */ /* 0x0005e80000000800 */
[----:B------:R2:W-:Y:S04]  /*5b20*/  STS [R25+-0x4], R8 ;  /* 0xfffffc0819007388 */ /* 0x0005e80000000800 */
[----:B------:R2:W-:Y:S01]  /*5b30*/  STS [R24+-0x4], R13 ;  /* 0xfffffc0d18007388 */ /* 0x0005e20000000800 */
[----:B------:R-:W-:Y:S05]  /*5b40*/  @P0 BRA `(.L_x_68) ;  /* 0x0000000000bc0947 */ /* 0x000fea0003800000 */
[----:B------:R-:W1:Y:S02]  /*5b50*/  LDCU.64 UR8, c[0x0][0x398] ;  /* 0x00007300ff0877ac */ /* 0x000e640008000a00 */
[----:B-1----:R-:W-:-:S04]  /*5b60*/  LEA R10, P0, R3, UR8, 0x3 ;  /* 0x00000008030a7c11 */ /* 0x002fc8000f8018ff */
[----:B--2---:R-:W-:-:S05]  /*5b70*/  LEA.HI.X R11, R3, UR9, RZ, 0x3, P0 ;  /* 0x00000009030b7c11 */ /* 0x004fca00080f1cff */
[----:B------:R-:W2:Y:S01]  /*5b80*/  LDG.E.64 R8, desc[UR6][R10.64] ;  /* 0x000000060a087981 */ /* 0x000ea2000c1e1b00 */
[----:B------:R-:W-:Y:S02]  /*5b90*/  SHF.R.S32.HI R13, RZ, 0x1f, R15 ;  /* 0x0000001fff0d7819 */ /* 0x000fe4000001140f */
[----:B--2---:R-:W-:-:S05]  /*5ba0*/  IADD3 R8, P0, PT, -R15, R8, RZ ;  /* 0x000000080f087210 */ /* 0x004fca0007f1e1ff */
[----:B------:R-:W-:Y:S01]  /*5bb0*/  IMAD.X R9, R9, 0x1, ~R13, P0 ;  /* 0x0000000109097824 */ /* 0x000fe200000e0e0d */
[----:B------:R-:W-:Y:S01]  /*5bc0*/  ISETP.GE.AND P0, PT, R42, 0x1, PT ;  /* 0x000000012a00780c */ /* 0x000fe20003f06270 */
[----:B------:R-:W-:-:S03]  /*5bd0*/  IMAD.MOV.U32 R13, RZ, RZ, R0 ;  /* 0x000000ffff0d7224 */ /* 0x000fc600078e0000 */
[----:B------:R1:W-:Y:S09]  /*5be0*/  STS.64 [R19+0x6600], R8 ;  /* 0x0066000813007388 */ /* 0x0003f20000000a00 */
[----:B------:R-:W-:Y:S05]  /*5bf0*/  @!P0 BRA `(.L_x_69) ;  /* 0x00000000006c8947 */ /* 0x000fea0003800000 */
[----:B------:R-:W-:Y:S01]  /*5c00*/  BSSY B0, `(.L_x_70) ;  /* 0x0000019000007945 */ /* 0x000fe20003800000 */
[----:B------:R-:W-:Y:S02]  /*5c10*/  IMAD.MOV.U32 R6, RZ, RZ, -0x1 ;  /* 0xffffffffff067424 */ /* 0x000fe400078e00ff */
[----:B------:R-:W-:Y:S02]  /*5c20*/  IMAD.MOV.U32 R10, RZ, RZ, R42 ;  /* 0x000000ffff0a7224 */ /* 0x000fe400078e002a */
[----:B------:R-:W-:-:S07]  /*5c30*/  IMAD.MOV.U32 R13, RZ, RZ, R0 ;  /* 0x000000ffff0d7224 */ /* 0x000fce00078e0000 */
.L_x_74:
[----:B-1----:R-:W1:Y:S01]  /*5c40*/  LDC.64 R8, c[0x0][0x380] ;  /* 0x0000e000ff087b82 */ /* 0x002e620000000a00 */
[----:B------:R-:W-:Y:S01]  /*5c50*/  VIADD R17, R10, 0xffffffff ;  /* 0xffffffff0a117836 */ /* 0x000fe20000000000 */
[----:B------:R-:W-:Y:S03]  /*5c60*/  BSSY B2, `(.L_x_71) ;  /* 0x0000008000027945 */ /* 0x000fe60003800000 */
[----:B------:R-:W-:-:S04]  /*5c70*/  IMAD R11, R17, 0x100, R3 ;  /* 0x00000100110b7824 */ /* 0x000fc800078e0203 */
[----:B-1----:R-:W-:-:S07]  /*5c80*/  IMAD.WIDE R8, R11, 0x4, R8 ;  /* 0x000000040b087825 */ /* 0x002fce00078e0208 */
.L_x_72:
[----:B------:R-:W-:Y:S05]  /*5c90*/  YIELD ;  /* 0x0000000000007946 */ /* 0x000fea0003800000 */
[----:B------:R1:W-:Y:S06]  /*5ca0*/  MEMBAR.SC.CTA ;  /* 0x0000000000007992 */ /* 0x0003ec0000000000 */
[----:B-1----:R-:W2:Y:S02]  /*5cb0*/  LDG.E.STRONG.SYS R11, desc[UR6][R8.64] ;  /* 0x00000006080b7981 */ /* 0x002ea4000c1f5900 */
[----:B--2---:R-:W-:-:S13]  /*5cc0*/  ISETP.NE.AND P0, PT, R11, RZ, PT ;  /* 0x000000ff0b00720c */ /* 0x004fda0003f05270 */
[----:B------:R-:W-:Y:S05]  /*5cd0*/  @!P0 BRA `(.L_x_72) ;  /* 0xfffffffc00ec8947 */ /* 0x000fea000383ffff */
[----:B------:R-:W-:Y:S05]  /*5ce0*/  BSYNC B2 ;  /* 0x0000000000027941 */ /* 0x000fea0003800000 */
.L_x_71:
[----:B------:R-:W-:Y:S01]  /*5cf0*/  BSSY.RECONVERGENT B2, `(.L_x_73) ;  /* 0x0000006000027945 */ /* 0x000fe20003800200 */
[C---:B------:R-:W-:Y:S02]  /*5d00*/  ISETP.GT.AND P0, PT, R11.reuse, -0x1, PT ;  /* 0xffffffff0b00780c */ /* 0x040fe40003f04270 */
[----:B------:R-:W-:Y:S01]  /*5d10*/  LOP3.LUT R8, R11, 0x3fffffff, RZ, 0xc0, !PT ;  /* 0x3fffffff0b087812 */ /* 0x000fe200078ec0ff */
[----:B------:R-:W-:Y:S05]  /*5d20*/  WARPSYNC.EXCLUSIVE R6 ;  /* 0x0000000006007348 */ /* 0x000fea0003a00000 */
[----:B------:R-:W-:-:S05]  /*5d30*/  IMAD.IADD R13, R8, 0x1, R13 ;  /* 0x00000001080d7824 */ /* 0x000fca00078e020d */
[----:B------:R-:W-:-:S07]  /*5d40*/  VOTE.ANY R6, PT, P0 ;  /* 0x0000000000067806 */ /* 0x000fce00000e0100 */
[----:B------:R-:W-:Y:S05]  /*5d50*/  BSYNC.RECONVERGENT B2 ;  /* 0x0000000000027941 */ /* 0x000fea0003800200 */
.L_x_73:
[----:B------:R-:W-:Y:S01]  /*5d60*/  ISETP.GT.U32.AND P1, PT, R10, 0x1, PT ;  /* 0x000000010a00780c */ /* 0x000fe20003f24070 */
[----:B------:R-:W-:-:S12]  /*5d70*/  IMAD.MOV.U32 R10, RZ, RZ, R17 ;  /* 0x000000ffff0a7224 */ /* 0x000fd800078e0011 */
[----:B------:R-:W-:Y:S05]  /*5d80*/  @P0 BRA P1, `(.L_x_74) ;  /* 0xfffffffc00ac0947 */ /* 0x000fea000083ffff */
[----:B------:R-:W-:Y:S05]  /*5d90*/  BSYNC B0 ;  /* 0x0000000000007941 */ /* 0x000fea0003800000 */
.L_x_70:
[----:B------:R2:W3:Y:S02]  /*5da0*/  LDS.64 R8, [R19+0x6600] ;  /* 0x0066000013087984 */ /* 0x0004e40000000a00 */
.L_x_69:
[----:B------:R-:W4:Y:S01]  /*5db0*/  LDC.64 R10, c[0x0][0x380] ;  /* 0x0000e000ff0a7b82 */ /* 0x000f220000000a00 */
[C---:B------:R-:W-:Y:S01]  /*5dc0*/  IMAD.IADD R17, R13.reuse, 0x1, -R0 ;  /* 0x000000010d117824 */ /* 0x040fe200078e0a00 */
[----:B------:R-:W-:Y:S01]  /*5dd0*/  LOP3.LUT R13, R13, 0x80000000, RZ, 0xfc, !PT ;  /* 0x800000000d0d7812 */ /* 0x000fe200078efcff */
[----:B------:R-:W-:-:S03]  /*5de0*/  IMAD R21, R42, 0x100, R3 ;  /* 0x000001002a157824 */ /* 0x000fc600078e0203 */
[----:B-1-3--:R-:W-:-:S04]  /*5df0*/  IADD3 R8, P0, PT, R17, R8, RZ ;  /* 0x0000000811087210 */ /* 0x00afc80007f1e0ff */
[----:B------:R-:W-:-:S05]  /*5e00*/  LEA.HI.X.SX32 R9, R17, R9, 0x1, P0 ;  /* 0x0000000911097211 */ /* 0x000fca00000f0eff */
[----:B------:R1:W-:Y:S01]  /*5e10*/  STS.64 [R19+0x6600], R8 ;  /* 0x0066000813007388 */ /* 0x0003e20000000a00 */
[----:B----4-:R-:W-:-:S05]  /*5e20*/  IMAD.WIDE R10, R21, 0x4, R10 ;  /* 0x00000004150a7825 */ /* 0x010fca00078e020a */
[----:B------:R1:W-:Y:S02]  /*5e30*/  STG.E.STRONG.SYS desc[UR6][R10.64], R13 ;  /* 0x0000000d0a007986 */ /* 0x0003e4000c115906 */
.L_x_68:
[----:B------:R-:W-:Y:S05]  /*5e40*/  BSYNC B1 ;  /* 0x0000000000017941 */ /* 0x000fea0003800000 */
.L_x_67:
[----:B------:R-:W3:Y:S01]  /*5e50*/  LDC R23, c[0x0][0x3c0] ;  /* 0x0000f000ff177b82 */ /* 0x000ee20000000800 */
[----:B--2---:R-:W-:-:S07]  /*5e60*/  VIADD R6, R54, 0x1980 ;  /* 0x0000198036067836 */ /* 0x004fce0000000000 */
[----:B-1----:R-:W1:Y:S01]  /*5e70*/  LDC.64 R10, c[0x0][0x390] ;  /* 0x0000e400ff0a7b82 */ /* 0x002e620000000a00 */
[----:B---3--:R-:W-:Y:S02]  /*5e80*/  ISETP.GE.AND P0, PT, R6, R23, PT ;  /* 0x000000170600720c */ /* 0x008fe40003f06270 */
[----:B-1----:R-:W-:-:S04]  /*5e90*/  ISETP.EQ.U32.AND P1, PT, R10, RZ, PT ;  /* 0x000000ff0a00720c */ /* 0x002fc80003f22070 */
[----:B------:R-:W-:-:S04]  /*5ea0*/  ISETP.EQ.OR.EX P0, PT, R11, RZ, !P0, P1 ;  /* 0x000000ff0b00720c */ /* 0x000fc80004702710 */
[----:B------:R-:W-:-:S13]  /*5eb0*/  ISETP.GT.U32.OR P0, PT, R3, 0xff, P0 ;  /* 0x000000ff0300780c */ /* 0x000fda0000704470 */
[----:B------:R-:W-:Y:S05]  /*5ec0*/  @P0 BRA `(.L_x_75) ;  /* 0x0000000000200947 */ /* 0x000fea0003800000 */
[----:B------:R-:W1:Y:S01]  /*5ed0*/  LDS.64 R8, [R19+0x6600] ;  /* 0x0066000013087984 */ /* 0x000e620000000a00 */
[C---:B------:R-:W-:Y:S02]  /*5ee0*/  LEA R10, P2, R3.reuse, R10, 0x3 ;  /* 0x0000000a030a7211 */ /* 0x040fe400078418ff */
[--C-:B------:R-:W-:Y:S02]  /*5ef0*/  SHF.R.S32.HI R13, RZ, 0x1f, R0.reuse ;  /* 0x0000001fff0d7819 */ /* 0x100fe40000011400 */
[----:B------:R-:W-:Y:S02]  /*5f00*/  LEA.HI.X R11, R3, R11, RZ, 0x3, P2 ;  /* 0x0000000b030b7211 */ /* 0x000fe400010f1cff */
[----:B-1----:R-:W-:Y:S02]  /*5f10*/  IADD3 R8, P0, P1, R8, R15, R0 ;  /* 0x0000000f08087210 */ /* 0x002fe4000791e000 */
[----:B------:R-:W-:-:S04]  /*5f20*/  SHF.R.S32.HI R15, RZ, 0x1f, R15 ;  /* 0x0000001fff0f7819 */ /* 0x000fc8000001140f */
[----:B------:R-:W-:-:S05]  /*5f30*/  IADD3.X R9, PT, PT, R9, R15, R13, P0, P1 ;  /* 0x0000000f09097210 */ /* 0x000fca00007e240d */
[----:B------:R1:W-:Y:S02]  /*5f40*/  STG.E.64 desc[UR6][R10.64], R8 ;  /* 0x000000080a007986 */ /* 0x0003e4000c101b06 */
.L_x_75:
[----:B------:R-:W-:Y:S01]  /*5f50*/  ISETP.GT.AND P0, PT, R6, R23, PT ;  /* 0x000000170600720c */ /* 0x000fe20003f04270 */
[----:B------:R-:W-:Y:S05]  /*5f60*/  WARPSYNC.ALL ;  /* 0x0000000000007948 */ /* 0x000fea0003800000 */
[----:B------:R-:W-:Y:S01]  /*5f70*/  BAR.SYNC.DEFER_BLOCKING 0x0 ;  /* 0x0000000000007b1d */ /* 0x000fe20000010000 */
[----:B------:R-:W-:-:S06]  /*5f80*/  IMAD R22, R3, 0x4, R7 ;  /* 0x0000000403167824 */ /* 0x000fcc00078e0207 */
[----:B------:R-:W-:Y:S05]  /*5f90*/  @P0 BRA `(.L_x_76) ;  /* 0x0000000c003c0947 */ /* 0x000fea0003800000 */
[----:B------:R-:W2:Y:S01]  /*5fa0*/  LDS R0, [R22] ;  /* 0x0000000016007984 */ /* 0x000ea20000000800 */
[----:B------:R-:W2:Y:S01]  /*5fb0*/  LDCU UR5, c[0x0][0x3c4] ;  /* 0x00007880ff0577ac */ /* 0x000ea20008000800 */
[----:B------:R-:W3:Y:S01]  /*5fc0*/  LDCU.64 UR8, c[0x0][0x3a0] ;  /* 0x00007400ff0877ac */ /* 0x000ee20008000a00 */
[----:B--2---:R-:W-:Y:S02]  /*5fd0*/  SHF.R.U32.HI R6, RZ, UR5, R0 ;  /* 0x00000005ff067c19 */ /* 0x004fe40008011600 */
[----:B------:R-:W-:Y:S02]  /*5fe0*/  LOP3.LUT R15, R0, 0x80000000, RZ, 0x3c, !PT ;  /* 0x80000000000f7812 */ /* 0x000fe400078e3cff */
[----:B------:R-:W-:-:S05]  /*5ff0*/  LOP3.LUT R6, R6, UR4, RZ, 0x30, !PT ;  /* 0x0000000406067c12 */ /* 0x000fca000f8e30ff */
[----:B-1----:R-:W-:-:S06]  /*6000*/  IMAD R8, R6, 0x8, R7 ;  /* 0x0000000806087824 */ /* 0x002fcc00078e0207 */
[----:B------:R-:W1:Y:S02]  /*6010*/  LDS.64 R8, [R8+0x6600] ;  /* 0x0066000008087984 */ /* 0x000e640000000a00 */
[----:B-1----:R-:W-:-:S05]  /*6020*/  IADD3 R6, P1, PT, R8, R3, RZ ;  /* 0x0000000308067210 */ /* 0x002fca0007f3e0ff */
[----:B------:R-:W-:Y:S01]  /*6030*/  IMAD.X R9, RZ, RZ, R9, P1 ;  /* 0x000000ffff097224 */ /* 0x000fe200008e0609 */
[----:B---3--:R-:W-:-:S04]  /*6040*/  LEA R10, P1, R6, UR8, 0x2 ;  /* 0x00000008060a7c11 */ /* 0x008fc8000f8210ff */
[----:B------:R-:W-:-:S05]  /*6050*/  LEA.HI.X R11, R6, UR9, R9, 0x2, P1 ;  /* 0x00000009060b7c11 */ /* 0x000fca00088f1409 */
[----:B------:R-:W-:Y:S01]  /*6060*/  STG.E desc[UR6][R10.64], R15 ;  /* 0x0000000f0a007986 */ /* 0x000fe2000c101906 */
[----:B------:R-:W-:-:S03]  /*6070*/  NOP ;  /* 0x0000000000007918 */ /* 0x000fc60000000000 */
[----:B------:R-:W1:Y:S02]  /*6080*/  LDS R0, [R22+0x600] ;  /* 0x0006000016007984 */ /* 0x000e640000000800 */
[----:B-1----:R-:W-:Y:S02]  /*6090*/  SHF.R.U32.HI R6, RZ, UR5, R0 ;  /* 0x00000005ff067c19 */ /* 0x002fe40008011600 */
[----:B------:R-:W-:Y:S02]  /*60a0*/  LOP3.LUT R15, R0, 0x80000000, RZ, 0x3c, !PT ;  /* 0x80000000000f7812 */ /* 0x000fe400078e3cff */
[----:B------:R-:W-:-:S05]  /*60b0*/  LOP3.LUT R6, R6, UR4, RZ, 0x30, !PT ;  /* 0x0000000406067c12 */ /* 0x000fca000f8e30ff */
[----:B------:R-:W-:-:S06]  /*60c0*/  IMAD R8, R6, 0x8, R7 ;  /* 0x0000000806087824 */ /* 0x000fcc00078e0207 */
[----:B------:R-:W1:Y:S02]  /*60d0*/  LDS.64 R8, [R8+0x6600] ;  /* 0x0066000008087984 */ /* 0x000e640000000a00 */
[----:B-1----:R-:W-:-:S05]  /*60e0*/  IADD3 R6, P1, PT, R8, R3, RZ ;  /* 0x0000000308067210 */ /* 0x002fca0007f3e0ff */
[----:B------:R-:W-:Y:S01]  /*60f0*/  IMAD.X R9, RZ, RZ, R9, P1 ;  /* 0x000000ffff097224 */ /* 0x000fe200008e0609 */
[----:B------:R-:W-:-:S04]  /*6100*/  LEA R12, P1, R6, UR8, 0x2 ;  /* 0x00000008060c7c11 */ /* 0x000fc8000f8210ff */
        /* <DEDUP_REMOVED lines=163> */
[----:B------:R-:W-:-:S05]  /*6b40*/  IMAD R12, R6, 0x8, R7 ;  /* 0x00000008060c7824 */ /* 0x000fca00078e0207 */
        /* <DEDUP_REMOVED lines=17> */
[----:B------:R1:W-:Y:S01]  /*6c60*/  STG.E desc[UR6][R6.64+0x6000], R9 ;  /* 0x0060000906007986 */ /* 0x0003e2000c101906 */
[----:B------:R-:W-:Y:S01]  /*6c70*/  NOP ;  /* 0x0000000000007918 */ /* 0x000fe20000000000 */
[----:B------:R-:W-:Y:S05]  /*6c80*/  BRA `(.L_x_77) ;  /* 0x00000014000c7947 */ /* 0x000fea0003800000 */
.L_x_76:
[----:B-1----:R-:W-:Y:S01]  /*6c90*/  IMAD R9, R42, -0x1980, R23 ;  /* 0xffffe6802a097824 */ /* 0x002fe200078e0217 */
[----:B------:R-:W-:Y:S01]  /*6ca0*/  BSSY.RECONVERGENT B0, `(.L_x_78) ;  /* 0x000001b000007945 */ /* 0x000fe20003800200 */
[C---:B------:R-:W-:Y:S02]  /*6cb0*/  VIADD R0, R3.reuse, 0x180 ;  /* 0x0000018003007836 */ /* 0x040fe40000000000 */
[C---:B------:R-:W-:Y:S01]  /*6cc0*/  VIADD R6, R3.reuse, 0x300 ;  /* 0x0000030003067836 */ /* 0x040fe20000000000 */
[CC--:B------:R-:W-:Y:S01]  /*6cd0*/  ISETP.GE.AND P1, PT, R3.reuse, R9.reuse, PT ;  /* 0x000000090300720c */ /* 0x0c0fe20003f26270 */
[C---:B------:R-:W-:Y:S01]  /*6ce0*/  VIADD R8, R3.reuse, 0x480 ;  /* 0x0000048003087836 */ /* 0x040fe20000000000 */
[-C--:B------:R-:W-:Y:S01]  /*6cf0*/  ISETP.GE.AND P2, PT, R0, R9.reuse, PT ;  /* 0x000000090000720c */ /* 0x080fe20003f46270 */
[C---:B------:R-:W-:Y:S01]  /*6d00*/  VIADD R0, R3.reuse, 0x600 ;  /* 0x0000060003007836 */ /* 0x040fe20000000000 */
[-C--:B------:R-:W-:Y:S01]  /*6d10*/  ISETP.GE.AND P3, PT, R6, R9.reuse, PT ;  /* 0x000000090600720c */ /* 0x080fe20003f66270 */
[C---:B------:R-:W-:Y:S01]  /*6d20*/  VIADD R6, R3.reuse, 0x780 ;  /* 0x0000078003067836 */ /* 0x040fe20000000000 */
[-C--:B------:R-:W-:Y:S01]  /*6d30*/  ISETP.GE.AND P4, PT, R8, R9.reuse, PT ;  /* 0x000000090800720c */ /* 0x080fe20003f86270 */
[----:B------:R-:W-:Y:S01]  /*6d40*/  VIADD R8, R3, 0x900 ;  /* 0x0000090003087836 */ /* 0x000fe20000000000 */
[----:B------:R-:W-:-:S02]  /*6d50*/  ISETP.GE.AND P5, PT, R0, R9, PT ;  /* 0x000000090000720c */ /* 0x000fc40003fa6270 */
[----:B------:R-:W-:-:S03]  /*6d60*/  ISETP.GE.AND P6, PT, R6, R9, PT ;  /* 0x000000090600720c */ /* 0x000fc60003fc6270 */
[----:B------:R-:W-:Y:S10]  /*6d70*/  @P1 BRA `(.L_x_79) ;  /* 0x0000000000341947 */ /* 0x000ff40003800000 */
[----:B------:R-:W1:Y:S01]  /*6d80*/  LDS R0, [R22] ;  /* 0x0000000016007984 */ /* 0x000e620000000800 */
[----:B------:R-:W1:Y:S01]  /*6d90*/  LDCU UR5, c[0x0][0x3c4] ;  /* 0x00007880ff0577ac */ /* 0x000e620008000800 */
[----:B------:R-:W2:Y:S01]  /*6da0*/  LDCU.64 UR8, c[0x0][0x3a0] ;  /* 0x00007400ff0877ac */ /* 0x000ea20008000a00 */
[----:B-1----:R-:W-:Y:S02]  /*6db0*/  SHF.R.U32.HI R6, RZ, UR5, R0 ;  /* 0x00000005ff067c19 */ /* 0x002fe40008011600 */
[----:B------:R-:W-:Y:S02]  /*6dc0*/  LOP3.LUT R13, R0, 0x80000000, RZ, 0x3c, !PT ;  /* 0x80000000000d7812 */ /* 0x000fe400078e3cff */
[----:B------:R-:W-:-:S05]  /*6dd0*/  LOP3.LUT R6, R6, UR4, RZ, 0x30, !PT ;  /* 0x0000000406067c12 */ /* 0x000fca000f8e30ff */
[----:B------:R-:W-:-:S05]  /*6de0*/  IMAD R6, R6, 0x8, R7 ;  /* 0x0000000806067824 */ /* 0x000fca00078e0207 */
[----:B------:R-:W1:Y:S02]  /*6df0*/  LDS.64 R10, [R6+0x6600] ;  /* 0x00660000060a7984 */ /* 0x000e640000000a00 */
[----:B-1----:R-:W-:-:S05]  /*6e00*/  IADD3 R12, P1, PT, R10, R3, RZ ;  /* 0x000000030a0c7210 */ /* 0x002fca0007f3e0ff */
[----:B------:R-:W-:Y:S01]  /*6e10*/  IMAD.X R11, RZ, RZ, R11, P1 ;  /* 0x000000ffff0b7224 */ /* 0x000fe200008e060b */
[----:B--2---:R-:W-:-:S04]  /*6e20*/  LEA R10, P1, R12, UR8, 0x2 ;  /* 0x000000080c0a7c11 */ /* 0x004fc8000f8210ff */
[----:B------:R-:W-:-:S05]  /*6e30*/  LEA.HI.X R11, R12, UR9, R11, 0x2, P1 ;  /* 0x000000090c0b7c11 */ /* 0x000fca00088f140b */
[----:B------:R1:W-:Y:S04]  /*6e40*/  STG.E desc[UR6][R10.64], R13 ;  /* 0x0000000d0a007986 */ /* 0x0003e8000c101906 */
.L_x_79:
[----:B------:R-:W-:Y:S05]  /*6e50*/  BSYNC.RECONVERGENT B0 ;  /* 0x0000000000007941 */ /* 0x000fea0003800200 */
.L_x_78:
[----:B------:R-:W-:Y:S01]  /*6e60*/  NOP ;  /* 0x0000000000007918 */ /* 0x000fe20000000000 */
[----:B------:R-:W-:Y:S01]  /*6e70*/  BSSY.RECONVERGENT B0, `(.L_x_80) ;  /* 0x0000011000007945 */ /* 0x000fe20003800200 */
[----:B------:R-:W-:Y:S01]  /*6e80*/  ISETP.GE.AND P1, PT, R8, R9, PT ;  /* 0x000000090800720c */ /* 0x000fe20003f26270 */
[----:B------:R-:W-:Y:S02]  /*6e90*/  VIADD R8, R3, 0xa80 ;  /* 0x00000a8003087836 */ /* 0x000fe40000000000 */
[----:B------:R-:W-:Y:S10]  /*6ea0*/  @P2 BRA `(.L_x_81) ;  /* 0x0000000000342947 */ /* 0x000ff40003800000 */
[----:B------:R-:W2:Y:S01]  /*6eb0*/  LDS R0, [R22+0x600] ;  /* 0x0006000016007984 */ /* 0x000ea20000000800 */
[----:B------:R-:W2:Y:S01]  /*6ec0*/  LDCU UR5, c[0x0][0x3c4] ;  /* 0x00007880ff0577ac */ /* 0x000ea20008000800 */
[----:B------:R-:W3:Y:S01]  /*6ed0*/  LDCU.64 UR8, c[0x0][0x3a0] ;  /* 0x00007400ff0877ac */ /* 0x000ee20008000a00 */
[----:B--2---:R-:W-:Y:S02]  /*6ee0*/  SHF.R.U32.HI R6, RZ, UR5, R0 ;  /* 0x00000005ff067c19 */ /* 0x004fe40008011600 */
[----:B-1----:R-:W-:Y:S02]  /*6ef0*/  LOP3.LUT R13, R0, 0x80000000, RZ, 0x3c, !PT ;  /* 0x80000000000d7812 */ /* 0x002fe400078e3cff */
[----:B------:R-:W-:-:S05]  /*6f00*/  LOP3.LUT R6, R6, UR4, RZ, 0x30, !PT ;  /* 0x0000000406067c12 */ /* 0x000fca000f8e30ff */
[----:B------:R-:W-:-:S05]  /*6f10*/  IMAD R6, R6, 0x8, R7 ;  /* 0x0000000806067824 */ /* 0x000fca00078e0207 */
[----:B------:R-:W1:Y:S02]  /*6f20*/  LDS.64 R10, [R6+0x6600] ;  /* 0x00660000060a7984 */ /* 0x000e640000000a00 */
[----:B-1----:R-:W-:-:S05]  /*6f30*/  IADD3 R12, P2, PT, R10, R3, RZ ;  /* 0x000000030a0c7210 */ /* 0x002fca0007f5e0ff */
[----:B------:R-:W-:Y:S01]  /*6f40*/  IMAD.X R11, RZ, RZ, R11, P2 ;  /* 0x000000ffff0b7224 */ /* 0x000fe200010e060b */
[----:B---3--:R-:W-:-:S04]  /*6f50*/  LEA R10, P2, R12, UR8, 0x2 ;  /* 0x000000080c0a7c11 */ /* 0x008fc8000f8410ff */
[----:B------:R-:W-:-:S05]  /*6f60*/  LEA.HI.X R11, R12, UR9, R11, 0x2, P2 ;  /* 0x000000090c0b7c11 */ /* 0x000fca00090f140b */
[----:B------:R2:W-:Y:S04]  /*6f70*/  STG.E desc[UR6][R10.64+0x600], R13 ;  /* 0x0006000d0a007986 */ /* 0x0005e8000c101906 */
.L_x_81:
[----:B------:R-:W-:Y:S05]  /*6f80*/  BSYNC.RECONVERGENT B0 ;  /* 0x0000000000007941 */ /* 0x000fea0003800200 */
.L_x_80:
[----:B------:R-:W-:Y:S01]  /*6f90*/  NOP ;  /* 0x0000000000007918 */ /* 0x000fe20000000000 */
[----:B------:R-:W-:Y:S01]  /*6fa0*/  BSSY.RECONVERGENT B0, `(.L_x_82) ;  /* 0x0000011000007945 */ /* 0x000fe20003800200 */
[----:B------:R-:W-:Y:S02]  /*6fb0*/  ISETP.GE.AND P2, PT, R8, R9, PT ;  /* 0x000000090800720c */ /* 0x000fe40003f46270 */
[----:B------:R-:W-:Y:S01]  /*6fc0*/  LOP3.LUT R8, R3, 0xc00, RZ, 0xfc, !PT ;  /* 0x00000c0003087812 */ /* 0x000fe200078efcff */
[----:B------:R-:W-:Y:S10]  /*6fd0*/  @P3 BRA `(.L_x_83) ;  /* 0x0000000000343947 */ /* 0x000ff40003800000 */
[----:B------:R-:W3:Y:S01]  /*6fe0*/  LDS R0, [R22+0xc00] ;  /* 0x000c000016007984 */ /* 0x000ee20000000800 */
[----:B------:R-:W3:Y:S01]  /*6ff0*/  LDCU UR5, c[0x0][0x3c4] ;  /* 0x00007880ff0577ac */ /* 0x000ee20008000800 */
[----:B------:R-:W4:Y:S01]  /*7000*/  LDCU.64 UR8, c[0x0][0x3a0] ;  /* 0x00007400ff0877ac */ /* 0x000f220008000a00 */
[----:B---3--:R-:W-:Y:S02]  /*7010*/  SHF.R.U32.HI R6, RZ, UR5, R0 ;  /* 0x00000005ff067c19 */ /* 0x008fe40008011600 */
[----:B-12---:R-:W-:Y:S02]  /*7020*/  LOP3.LUT R13, R0, 0x80000000, RZ, 0x3c, !PT ;  /* 0x80000000000d7812 */ /* 0x006fe400078e3cff */
[----:B------:R-:W-:-:S05]  /*7030*/  LOP3.LUT R6, R6, UR4, RZ, 0x30, !PT ;  /* 0x0000000406067c12 */ /* 0x000fca000f8e30ff */
[----:B------:R-:W-:-:S05]  /*7040*/  IMAD R6, R6, 0x8, R7 ;  /* 0x0000000806067824 */ /* 0x000fca00078e0207 */
[----:B------:R-:W1:Y:S02]  /*7050*/  LDS.64 R10, [R6+0x6600] ;  /* 0x00660000060a7984 */ /* 0x000e640000000a00 */
[----:B-1----:R-:W-:-:S05]  /*7060*/  IADD3 R12, P3, PT, R10, R3, RZ ;  /* 0x000000030a0c7210 */ /* 0x002fca0007f7e0ff */
[----:B------:R-:W-:Y:S01]  /*7070*/  IMAD.X R11, RZ, RZ, R11, P3 ;  /* 0x000000ffff0b7224 */ /* 0x000fe200018e060b */
[----:B----4-:R-:W-:-:S04]  /*7080*/  LEA R10, P3, R12, UR8, 0x2 ;  /* 0x000000080c0a7c11 */ /* 0x010fc8000f8610ff */
[----:B------:R-:W-:-:S05]  /*7090*/  LEA.HI.X R11, R12, UR9, R11, 0x2, P3 ;  /* 0x000000090c0b7c11 */ /* 0x000fca00098f140b */
[----:B------:R3:W-:Y:S04]  /*70a0*/  STG.E desc[UR6][R10.64+0xc00], R13 ;  /* 0x000c000d0a007986 */ /* 0x0007e8000c101906 */
.L_x_83:
[----:B------:R-:W-:Y:S05]  /*70b0*/  BSYNC.RECONVERGENT B0 ;  /* 0x0000000000007941 */ /* 0x000fea0003800200 */
.L_x_82:
[----:B------:R-:W-:Y:S01]  /*70c0*/  NOP ;  /* 0x0000000000007918 */ /* 0x000fe20000000000 */
[----:B------:R-:W-:Y:S01]  /*70d0*/  BSSY.RECONVERGENT B0, `(.L_x_84) ;  /* 0x0000011000007945 */ /* 0x000fe20003800200 */
[----:B------:R-:W-:Y:S01]  /*70e0*/  ISETP.GE.AND P3, PT, R8, R9, PT ;  /* 0x000000090800720c */ /* 0x000fe20003f66270 */
[----:B------:R-:W-:Y:S02]  /*70f0*/  VIADD R8, R3, 0xd80 ;  /* 0x00000d8003087836 */ /* 0x000fe40000000000 */
[----:B------:R-:W-:Y:S10]  /*7100*/  @P4 BRA `(.L_x_85) ;  /* 0x0000000000344947 */ /* 0x000ff40003800000 */
[----:B------:R-:W4:Y:S01]  /*7110*/  LDS R0, [R22+0x1200] ;  /* 0x0012000016007984 */ /* 0x000f220000000800 */
[----:B------:R-:W4:Y:S01]  /*7120*/  LDCU UR5, c[0x0][0x3c4] ;  /* 0x00007880ff0577ac */ /* 0x000f220008000800 */
[----:B------:R-:W5:Y:S01]  /*7130*/  LDCU.64 UR8, c[0x0][0x3a0] ;  /* 0x00007400ff0877ac */ /* 0x000f620008000a00 */
[----:B----4-:R-:W-:Y:S02]  /*7140*/  SHF.R.U32.HI R6, RZ, UR5, R0 ;  /* 0x00000005ff067c19 */ /* 0x010fe40008011600 */
[----:B-123--:R-:W-:Y:S02]  /*7150*/  LOP3.LUT R13, R0, 0x80000000, RZ, 0x3c, !PT ;  /* 0x80000000000d7812 */ /* 0x00efe400078e3cff */
[----:B------:R-:W-:-:S05]  /*7160*/  LOP3.LUT R6, R6, UR4, RZ, 0x30, !PT ;  /* 0x0000000406067c12 */ /* 0x000fca000f8e30ff */
[----:B------:R-:W-:-:S05]  /*7170*/  IMAD R6, R6, 0x8, R7 ;  /* 0x0000000806067824 */ /* 0x000fca00078e0207 */
[----:B------:R-:W1:Y:S02]  /*7180*/  LDS.64 R10, [R6+0x6600] ;  /* 0x00660000060a7984 */ /* 0x000e640000000a00 */
[----:B-1----:R-:W-:-:S05]  /*7190*/  IADD3 R12, P4, PT, R10, R3, RZ ;  /* 0x000000030a0c7210 */ /* 0x002fca0007f9e0ff */
[----:B------:R-:W-:Y:S01]  /*71a0*/  IMAD.X R11, RZ, RZ, R11, P4 ;  /* 0x000000ffff0b7224 */ /* 0x000fe200020e060b */
[----:B-----5:R-:W-:-:S04]  /*71b0*/  LEA R10, P4, R12, UR8, 0x2 ;  /* 0x000000080c0a7c11 */ /* 0x020fc8000f8810ff */
[----:B------:R-:W-:-:S05]  /*71c0*/  LEA.HI.X R11, R12, UR9, R11, 0x2, P4 ;  /* 0x000000090c0b7c11 */ /* 0x000fca000a0f140b */
[----:B------:R4:W-:Y:S04]  /*71d0*/  STG.E desc[UR6][R10.64+0x1200], R13 ;  /* 0x0012000d0a007986 */ /* 0x0009e8000c101906 */
.L_x_85:
[----:B------:R-:W-:Y:S05]  /*71e0*/  BSYNC.RECONVERGENT B0 ;  /* 0x0000000000007941 */ /* 0x000fea0003800200 */
.L_x_84:
[----:B------:R-:W-:Y:S01]  /*71f0*/  NOP ;  /* 0x0000000000007918 */ /* 0x000fe20000000000 */
[----:B------:R-:W-:Y:S01]  /*7200*/  BSSY.RECONVERGENT B0, `(.L_x_86) ;  /* 0x0000011000007945 */ /* 0x000fe20003800200 */
[----:B------:R-:W-:Y:S01]  /*7210*/  ISETP.GE.AND P4, PT, R8, R9, PT ;  /* 0x000000090800720c */ /* 0x000fe20003f86270 */
[----:B------:R-:W-:Y:S02]  /*7220*/  VIADD R8, R3, 0xf00 ;  /* 0x00000f0003087836 */ /* 0x000fe40000000000 */
[----:B------:R-:W-:Y:S10]  /*7230*/  @P5 BRA `(.L_x_87) ;  /* 0x0000000000345947 */ /* 0x000ff40003800000 */
[----:B------:R-:W5:Y:S01]  /*7240*/  LDS R0, [R22+0x1800] ;  /* 0x0018000016007984 */ /* 0x000f620000000800 */
[----:B------:R-:W5:Y:S01]  /*7250*/  LDCU UR5, c[0x0][0x3c4] ;  /* 0x00007880ff0577ac */ /* 0x000f620008000800 */
[----:B------:R-:W0:Y:S01]  /*7260*/  LDCU.64 UR8, c[0x0][0x3a0] ;  /* 0x00007400ff0877ac */ /* 0x000e220008000a00 */
[----:B-----5:R-:W-:Y:S02]  /*7270*/  SHF.R.U32.HI R6, RZ, UR5, R0 ;  /* 0x00000005ff067c19 */ /* 0x020fe40008011600 */
[----:B-1234-:R-:W-:Y:S02]  /*7280*/  LOP3.LUT R13, R0, 0x80000000, RZ, 0x3c, !PT ;  /* 0x80000000000d7812 */ /* 0x01efe400078e3cff */
[----:B------:R-:W-:-:S05]  /*7290*/  LOP3.LUT R6, R6, UR4, RZ, 0x30, !PT ;  /* 0x0000000406067c12 */ /* 0x000fca000f8e30ff */
[----:B------:R-:W-:-:S05]  /*72a0*/  IMAD R6, R6, 0x8, R7 ;  /* 0x0000000806067824 */ /* 0x000fca00078e0207 */
[----:B------:R-:W1:Y:S02]  /*72b0*/  LDS.64 R10, [R6+0x6600] ;  /* 0x00660000060a7984 */ /* 0x000e640000000a00 */
[----:B-1----:R-:W-:-:S05]  /*72c0*/  IADD3 R12, P5, PT, R10, R3, RZ ;  /* 0x000000030a0c7210 */ /* 0x002fca0007fbe0ff */
[----:B------:R-:W-:Y:S01]  /*72d0*/  IMAD.X R11, RZ, RZ, R11, P5 ;  /* 0x000000ffff0b7224 */ /* 0x000fe200028e060b */
[----:B0-----:R-:W-:-:S04]  /*72e0*/  LEA R10, P5, R12, UR8, 0x2 ;  /* 0x000000080c0a7c11 */ /* 0x001fc8000f8a10ff */
[----:B------:R-:W-:-:S05]  /*72f0*/  LEA.HI.X R11, R12, UR9, R11, 0x2, P5 ;  /* 0x000000090c0b7c11 */ /* 0x000fca000a8f140b */
[----:B------:R0:W-:Y:S04]  /*7300*/  STG.E desc[UR6][R10.64+0x1800], R13 ;  /* 0x0018000d0a007986 */ /* 0x0001e8000c101906 */
.L_x_87:
[----:B------:R-:W-:Y:S05]  /*7310*/  BSYNC.RECONVERGENT B0 ;  /* 0x0000000000007941 */ /* 0x000fea0003800200 */
.L_x_86:
        /* <DEDUP_REMOVED lines=9> */
[----:B01234-:R-:W-:Y:S02]  /*73b0*/  LOP3.LUT R13, R0, 0x80000000, RZ, 0x3c, !PT ;  /* 0x80000000000d7812 */ /* 0x01ffe400078e3cff */
[----:B------:R-:W-:-:S05]  /*73c0*/  LOP3.LUT R6, R6, UR4, RZ, 0x30, !PT ;  /* 0x0000000406067c12 */ /* 0x000fca000f8e30ff */
[----:B------:R-:W-:-:S05]  /*73d0*/  IMAD R6, R6, 0x8, R7 ;  /* 0x0000000806067824 */ /* 0x000fca00078e0207 */
[----:B------:R-:W0:Y:S02]  /*73e0*/  LDS.64 R10, [R6+0x6600] ;  /* 0x00660000060a7984 */ /* 0x000e240000000a00 */
[----:B0-----:R-:W-:-:S05]  /*73f0*/  IADD3 R12, P6, PT, R10, R3, RZ ;  /* 0x000000030a0c7210 */ /* 0x001fca0007fde0ff */
[----:B------:R-:W-:Y:S01]  /*7400*/  IMAD.X R11, RZ, RZ, R11, P6 ;  /* 0x000000ffff0b7224 */ /* 0x000fe200030e060b */
[----:B------:R-:W-:-:S04]  /*7410*/  LEA R10, P6, R12, UR8, 0x2 ;  /* 0x000000080c0a7c11 */ /* 0x000fc8000f8c10ff */
[----:B------:R-:W-:-:S05]  /*7420*/  LEA.HI.X R11, R12, UR9, R11, 0x2, P6 ;  /* 0x000000090c0b7c11 */ /* 0x000fca000b0f140b */
[----:B------:R0:W-:Y:S04]  /*7430*/  STG.E desc[UR6][R10.64+0x1e00], R13 ;  /* 0x001e000d0a007986 */ /* 0x0001e8000c101906 */
.L_x_89:
[----:B------:R-:W-:Y:S05]  /*7440*/  BSYNC.RECONVERGENT B0 ;  /* 0x0000000000007941 */ /* 0x000fea0003800200 */
.L_x_88:
        /* <DEDUP_REMOVED lines=18> */
.L_x_91:
[----:B------:R-:W-:Y:S05]  /*7570*/  BSYNC.RECONVERGENT B0 ;  /* 0x0000000000007941 */ /* 0x000fea0003800200 */
.L_x_90:
        /* <DEDUP_REMOVED lines=18> */
.L_x_93:
[----:B------:R-:W-:Y:S05]  /*76a0*/  BSYNC.RECONVERGENT B0 ;  /* 0x0000000000007941 */ /* 0x000fea0003800200 */
.L_x_92:
        /* <DEDUP_REMOVED lines=18> */
.L_x_95:
[----:B------:R-:W-:Y:S05]  /*77d0*/  BSYNC.RECONVERGENT B0 ;  /* 0x0000000000007941 */ /* 0x000fea0003800200 */
.L_x_94:
        /* <DEDUP_REMOVED lines=18> */
.L_x_97:
[----:B------:R-:W-:Y:S05]  /*7900*/  BSYNC.RECONVERGENT B0 ;  /* 0x0000000000007941 */ /* 0x000fea0003800200 */
.L_x_96:
[----:B------:R-:W-:Y:S01]  /*7910*/  NOP ;  /* 0x0000000000007918 */ /* 0x000fe20000000000 */
[----:B------:R-:W-:Y:S01]  /*7920*/  BSSY.RECONVERGENT B0, `(.L_x_98) ;  /* 0x0000011000007945 */ /* 0x000fe20003800200 */
[----:B------:R-:W-:Y:S02]  /*7930*/  ISETP.GE.AND P4, PT, R8, R9, PT ;  /* 0x000000090800720c */ /* 0x000fe40003f86270 */
[----:B------:R-:W-:Y:S01]  /*7940*/  LOP3.LUT R8, R3, 0x1800, RZ, 0xfc, !PT ;  /* 0x0000180003087812 */ /* 0x000fe200078efcff */
        /* <DEDUP_REMOVED lines=14> */
.L_x_99:
[----:B------:R-:W-:Y:S05]  /*7a30*/  BSYNC.RECONVERGENT B0 ;  /* 0x0000000000007941 */ /* 0x000fea0003800200 */
.L_x_98:
[----:B------:R-:W-:Y:S01]  /*7a40*/  NOP ;  /* 0x0000000000007918 */ /* 0x000fe20000000000 */
[----:B------:R-:W-:Y:S01]  /*7a50*/  BSSY.RECONVERGENT B0, `(.L_x_100) ;  /* 0x0000010000007945 */ /* 0x000fe20003800200 */
[----:B------:R-:W-:-:S03]  /*7a60*/  ISETP.GE.AND P5, PT, R8, R9, PT ;  /* 0x000000090800720c */ /* 0x000fc60003fa6270 */
        /* <DEDUP_REMOVED lines=14> */
.L_x_101:
[----:B------:R-:W-:Y:S05]  /*7b50*/  BSYNC.RECONVERGENT B0 ;  /* 0x0000000000007941 */ /* 0x000fea0003800200 */
.L_x_100:
[----:B------:R-:W-:Y:S01]  /*7b60*/  NOP ;  /* 0x0000000000007918 */ /* 0x000fe20000000000 */
[----:B------:R-:W-:Y:S04]  /*7b70*/  BSSY.RECONVERGENT B0, `(.L_x_102) ;  /* 0x000000f000007945 */ /* 0x000fe80003800200 */
[----:B------:R-:W-:Y:S05]  /*7b80*/  @P1 BRA `(.L_x_103) ;  /* 0x0000000000341947 */ /* 0x000fea0003800000 */
        /* <DEDUP_REMOVED lines=13> */
.L_x_103:
[----:B------:R-:W-:Y:S05]  /*7c60*/  BSYNC.RECONVERGENT B0 ;  /* 0x0000000000007941 */ /* 0x000fea0003800200 */
.L_x_102:
        /* <DEDUP_REMOVED lines=16> */
.L_x_105:
[----:B------:R-:W-:Y:S05]  /*7d70*/  BSYNC.RECONVERGENT B0 ;  /* 0x0000000000007941 */ /* 0x000fea0003800200 */
.L_x_104:
        /* <DEDUP_REMOVED lines=16> */
.L_x_107:
[----:B------:R-:W-:Y:S05]  /*7e80*/  BSYNC.RECONVERGENT B0 ;  /* 0x0000000000007941 */ /* 0x000fea0003800200 */
.L_x_106:
        /* <DEDUP_REMOVED lines=16> */
.L_x_109:
[----:B------:R-:W-:Y:S05]  /*7f90*/  BSYNC.RECONVERGENT B0 ;  /* 0x0000000000007941 */ /* 0x000fea0003800200 */
.L_x_108:
[----:B------:R-:W-:Y:S01]  /*7fa0*/  NOP ;  /* 0x0000000000007918 */ /* 0x000fe20000000000 */
[----:B------:R-:W-:Y:S04]  /*7fb0*/  BSSY.RECONVERGENT B0, `(.L_x_110) ;  /* 0x000000f000007945 */ /* 0x000fe80003800200 */
[----:B------:R-:W-:Y:S05]  /*7fc0*/  @P5 BRA `(.L_x_111) ;  /* 0x0000000000345947 */ /* 0x000fea0003800000 */
[----:B------:R-:W5:Y:S01]  /*7fd0*/  LDS R0, [R22+0x6000] ;  /* 0x0060000016007984 */ /* 0x000f620000000800 */
[----:B------:R-:W5:Y:S01]  /*7fe0*/  LDCU UR5, c[0x0][0x3c4] ;  /* 0x00007880ff0577ac */ /* 0x000f620008000800 */
[----:B------:R-:W1:Y:S01]  /*7ff0*/  LDCU.64 UR8, c[0x0][0x3a0] ;  /* 0x00007400ff0877ac */ /* 0x000e620008000a00 */
[----:B-----5:R-:W-:-:S04]  /*8000*/  SHF.R.U32.HI R6, RZ, UR5, R0 ;  /* 0x00000005ff067c19 */ /* 0x020fc80008011600 */
[----:B------:R-:W-:-:S05]  /*8010*/  LOP3.LUT R6, R6, UR4, RZ, 0x30, !PT ;  /* 0x0000000406067c12 */ /* 0x000fca000f8e30ff */
[----:B0-----:R-:W-:-:S05]  /*8020*/  IMAD R8, R6, 0x8, R7 ;  /* 0x0000000806087824 */ /* 0x001fca00078e0207 */
[----:B------:R-:W0:Y:S02]  /*8030*/  LDS.64 R6, [R8+0x6600] ;  /* 0x0066000008067984 */ /* 0x000e240000000a00 */
[----:B0-----:R-:W-:-:S05]  /*8040*/  IADD3 R9, P1, PT, R6, R3, RZ ;  /* 0x0000000306097210 */ /* 0x001fca0007f3e0ff */
[----:B-1234-:R-:W-:Y:S01]  /*8050*/  IMAD.X R10, RZ, RZ, R7, P1 ;  /* 0x000000ffff0a7224 */ /* 0x01efe200008e0607 */
[----:B------:R-:W-:-:S04]  /*8060*/  LEA R6, P1, R9, UR8, 0x2 ;  /* 0x0000000809067c11 */ /* 0x000fc8000f8210ff */
[----:B------:R-:W-:Y:S02]  /*8070*/  LEA.HI.X R7, R9, UR9, R10, 0x2, P1 ;  /* 0x0000000909077c11 */ /* 0x000fe400088f140a */
[----:B------:R-:W-:-:S05]  /*8080*/  LOP3.LUT R9, R0, 0x80000000, RZ, 0x3c, !PT ;  /* 0x8000000000097812 */ /* 0x000fca00078e3cff */
[----:B------:R0:W-:Y:S02]  /*8090*/  STG.E desc[UR6][R6.64+0x6000], R9 ;  /* 0x0060000906007986 */ /* 0x0001e4000c101906 */
.L_x_111:
[----:B------:R-:W-:Y:S05]  /*80a0*/  BSYNC.RECONVERGENT B0 ;  /* 0x0000000000007941 */ /* 0x000fea0003800200 */
.L_x_110:
[----:B------:R-:W-:Y:S01]  /*80b0*/  NOP ;  /* 0x0000000000007918 */ /* 0x000fe20000000000 */
.L_x_77:
[----:B------:R-:W5:Y:S01]  /*80c0*/  LDS R0, [R22] ;  /* 0x0000000016007984 */ /* 0x000f620000000800 */
[----:B------:R-:W5:Y:S03]  /*80d0*/  LDCU UR5, c[0x0][0x3c4] ;  /* 0x00007880ff0577ac */ /* 0x000f660008000800 */
[----:B01----:R-:W0:Y:S04]  /*80e0*/  LDS R6, [R22+0x600] ;  /* 0x0006000016067984 */ /* 0x003e280000000800 */
[----:B------:R-:W1:Y:S04]  /*80f0*/  LDS R7, [R22+0xc00] ;  /* 0x000c000016077984 */ /* 0x000e680000000800 */
[----:B------:R-:W1:Y:S04]  /*8100*/  LDS R8, [R22+0x1200] ;  /* 0x0012000016087984 */ /* 0x000e680000000800 */
[----:B------:R-:W1:Y:S04]  /*8110*/  LDS R9, [R22+0x1800] ;  /* 0x0018000016097984 */ /* 0x000e680000000800 */
[----:B--234-:R-:W2:Y:S04]  /*8120*/  LDS R10, [R22+0x1e00] ;  /* 0x001e0000160a7984 */ /* 0x01cea80000000800 */
[----:B------:R-:W3:Y:S04]  /*8130*/  LDS R11, [R22+0x2400] ;  /* 0x00240000160b7984 */ /* 0x000ee80000000800 */
[----:B------:R-:W4:Y:S04]  /*8140*/  LDS R12, [R22+0x2a00] ;  /* 0x002a0000160c7984 */ /* 0x000f280000000800 */
[----:B------:R-:W4:Y:S04]  /*8150*/  LDS R13, [R22+0x3000] ;  /* 0x00300000160d7984 */ /* 0x000f280000000800 */
[----:B------:R-:W4:Y:S04]  /*8160*/  LDS R14, [R22+0x3600] ;  /* 0x00360000160e7984 */ /* 0x000f280000000800 */
[----:B------:R-:W4:Y:S01]  /*8170*/  LDS R15, [R22+0x3c00] ;  /* 0x003c0000160f7984 */ /* 0x000f220000000800 */
[----:B-----5:R-:W-:-:S03]  /*8180*/  SHF.R.U32.HI R0, RZ, UR5, R0 ;  /* 0x00000005ff007c19 */ /* 0x020fc60008011600 */
[----:B------:R-:W5:Y:S01]  /*8190*/  LDS R16, [R22+0x4200] ;  /* 0x0042000016107984 */ /* 0x000f620000000800 */
[----:B0-----:R-:W-:-:S03]  /*81a0*/  SHF.R.U32.HI R6, RZ, UR5, R6 ;  /* 0x00000005ff067c19 */ /* 0x001fc60008011606 */
[----:B------:R-:W0:Y:S01]  /*81b0*/  LDS R17, [R22+0x4800] ;  /* 0x0048000016117984 */ /* 0x000e220000000800 */
[----:B-1----:R-:W-:-:S03]  /*81c0*/  SHF.R.U32.HI R7, RZ, UR5, R7 ;  /* 0x00000005ff077c19 */ /* 0x002fc60008011607 */
[----:B------:R-:W1:Y:S01]  /*81d0*/  LDS R18, [R22+0x4e00] ;  /* 0x004e000016127984 */ /* 0x000e620000000800 */
[----:B------:R-:W-:-:S03]  /*81e0*/  SHF.R.U32.HI R8, RZ, UR5, R8 ;  /* 0x00000005ff087c19 */ /* 0x000fc60008011608 */
[----:B------:R-:W1:Y:S01]  /*81f0*/  LDS R19, [R22+0x5400] ;  /* 0x0054000016137984 */ /* 0x000e620000000800 */
[----:B------:R-:W-:-:S03]  /*8200*/  SHF.R.U32.HI R9, RZ, UR5, R9 ;  /* 0x00000005ff097c19 */ /* 0x000fc60008011609 */
[----:B------:R-:W1:Y:S01]  /*8210*/  LDS R20, [R22+0x5a00] ;  /* 0x005a000016147984 */ /* 0x000e620000000800 */
[----:B--2---:R-:W-:-:S03]  /*8220*/  SHF.R.U32.HI R10, RZ, UR5, R10 ;  /* 0x00000005ff0a7c19 */ /* 0x004fc6000801160a */
[----:B------:R-:W2:Y:S01]  /*8230*/  LDS R21, [R22+0x6000] ;  /* 0x0060000016157984 */ /* 0x000ea20000000800 */
[----:B---3--:R-:W-:Y:S02]  /*8240*/  SHF.R.U32.HI R11, RZ, UR5, R11 ;  /* 0x00000005ff0b7c19 */ /* 0x008fe4000801160b */
[----:B----4-:R-:W-:Y:S02]  /*8250*/  SHF.R.U32.HI R12, RZ, UR5, R12 ;  /* 0x00000005ff0c7c19 */ /* 0x010fe4000801160c */
[----:B------:R-:W-:Y:S02]  /*8260*/  SHF.R.U32.HI R13, RZ, UR5, R13 ;  /* 0x00000005ff0d7c19 */ /* 0x000fe4000801160d */
[----:B------:R-:W-:Y:S02]  /*8270*/  SHF.R.U32.HI R43, RZ, UR5, R14 ;  /* 0x00000005ff2b7c19 */ /* 0x000fe4000801160e */
[----:B------:R-:W-:Y:S02]  /*8280*/  LOP3.LUT R14, R12, UR4, RZ, 0x30, !PT ;  /* 0x000000040c0e7c12 */ /* 0x000fe4000f8e30ff */
[----:B------:R-:W-:-:S02]  /*8290*/  SHF.R.U32.HI R44, RZ, UR5, R15 ;  /* 0x00000005ff2c7c19 */ /* 0x000fc4000801160f */
[----:B------:R-:W-:Y:S02]  /*82a0*/  LOP3.LUT R15, R11, UR4, RZ, 0x30, !PT ;  /* 0x000000040b0f7c12 */ /* 0x000fe4000f8e30ff */
[----:B-----5:R-:W-:Y:S02]  /*82b0*/  SHF.R.U32.HI R45, RZ, UR5, R16 ;  /* 0x00000005ff2d7c19 */ /* 0x020fe40008011610 */
[----:B------:R-:W-:Y:S02]  /*82c0*/  LOP3.LUT R16, R10, UR4, RZ, 0x30, !PT ;  /* 0x000000040a107c12 */ /* 0x000fe4000f8e30ff */
[----:B0-----:R-:W-:Y:S02]  /*82d0*/  SHF.R.U32.HI R46, RZ, UR5, R17 ;  /* 0x00000005ff2e7c19 */ /* 0x001fe40008011611 */
[----:B------:R-:W-:Y:S02]  /*82e0*/  LOP3.LUT R17, R9, UR4, RZ, 0x30, !PT ;  /* 0x0000000409117c12 */ /* 0x000fe4000f8e30ff */
[----:B-1----:R-:W-:-:S02]  /*82f0*/  SHF.R.U32.HI R47, RZ, UR5, R18 ;  /* 0x00000005ff2f7c19 */ /* 0x002fc40008011612 */
[----:B------:R-:W-:Y:S02]  /*8300*/  LOP3.LUT R18, R8, UR4, RZ, 0x30, !PT ;  /* 0x0000000408127c12 */ /* 0x000fe4000f8e30ff */
[----:B------:R-:W-:Y:S02]  /*8310*/  SHF.R.U32.HI R48, RZ, UR5, R19 ;  /* 0x00000005ff307c19 */ /* 0x000fe40008011613 */
[----:B------:R-:W-:Y:S02]  /*8320*/  LOP3.LUT R19, R7, UR4, RZ, 0x30, !PT ;  /* 0x0000000407137c12 */ /* 0x000fe4000f8e30ff */
[----:B------:R-:W-:Y:S02]  /*8330*/  SHF.R.U32.HI R49, RZ, UR5, R20 ;  /* 0x00000005ff317c19 */ /* 0x000fe40008011614 */
[----:B------:R-:W-:Y:S02]  /*8340*/  LOP3.LUT R20, R6, UR4, RZ, 0x30, !PT ;  /* 0x0000000406147c12 */ /* 0x000fe4000f8e30ff */
[----:B--2---:R-:W-:-:S02]  /*8350*/  SHF.R.U32.HI R50, RZ, UR5, R21 ;  /* 0x00000005ff327c19 */ /* 0x004fc40008011615 */
[----:B------:R-:W-:Y:S02]  /*8360*/  LOP3.LUT R21, R0, UR4, RZ, 0x30, !PT ;  /* 0x0000000400157c12 */ /* 0x000fe4000f8e30ff */
[----:B------:R-:W-:Y:S02]  /*8370*/  LOP3.LUT R13, R13, UR4, RZ, 0x30, !PT ;  /* 0x000000040d0d7c12 */ /* 0x000fe4000f8e30ff */
[----:B------:R-:W-:Y:S02]  /*8380*/  LOP3.LUT R12, R43, UR4, RZ, 0x30, !PT ;  /* 0x000000042b0c7c12 */ /* 0x000fe4000f8e30ff */
[----:B------:R-:W-:Y:S02]  /*8390*/  LOP3.LUT R11, R44, UR4, RZ, 0x30, !PT ;  /* 0x000000042c0b7c12 */ /* 0x000fe4000f8e30ff */
[----:B------:R-:W-:Y:S02]  /*83a0*/  LOP3.LUT R10, R45, UR4, RZ, 0x30, !PT ;  /* 0x000000042d0a7c12 */ /* 0x000fe4000f8e30ff */
[----:B------:R-:W-:-:S02]  /*83b0*/  LOP3.LUT R9, R46, UR4, RZ, 0x30, !PT ;  /* 0x000000042e097c12 */ /* 0x000fc4000f8e30ff */
[----:B------:R-:W-:Y:S02]  /*83c0*/  LOP3.LUT R8, R47, UR4, RZ, 0x30, !PT ;  /* 0x000000042f087c12 */ /* 0x000fe4000f8e30ff */
[----:B------:R-:W-:Y:S02]  /*83d0*/  LOP3.LUT R7, R48, UR4, RZ, 0x30, !PT ;  /* 0x0000000430077c12 */ /* 0x000fe4000f8e30ff */
[----:B------:R-:W-:Y:S02]  /*83e0*/  LOP3.LUT R6, R49, UR4, RZ, 0x30, !PT ;  /* 0x0000000431067c12 */ /* 0x000fe4000f8e30ff */
[----:B------:R-:W-:Y:S01]  /*83f0*/  LOP3.LUT R0, R50, UR4, RZ, 0x30, !PT ;  /* 0x0000000432007c12 */ /* 0x000fe2000f8e30ff */
[----:B------:R-:W-:Y:S06]  /*8400*/  @P0 BRA `(.L_x_112) ;  /* 0x0000000000640947 */ /* 0x000fec0003800000 */
[----:B------:R-:W0:Y:S01]  /*8410*/  LDCU.64 UR4, c[0x0][0x3b8] ;  /* 0x00007700ff0477ac */ /* 0x000e220008000a00 */
[----:B------:R-:W-:Y:S01]  /*8420*/  IMAD R5, R42, 0x1980, RZ ;  /* 0x000019802a057824 */ /* 0x000fe200078e02ff */
[----:B------:R-:W-:-:S04]  /*8430*/  LOP3.LUT R2, R41, 0x1f, R3, 0xf8, !PT ;  /* 0x0000001f29027812 */ /* 0x000fc800078ef803 */
[----:B------:R-:W-:-:S04]  /*8440*/  IADD3 R3, P1, PT, R5, R2, RZ ;  /* 0x0000000205037210 */ /* 0x000fc80007f3e0ff */
[----:B------:R-:W-:Y:S02]  /*8450*/  LEA.HI.X.SX32 R4, R5, RZ, 0x1, P1 ;  /* 0x000000ff05047211 */ /* 0x000fe400008f0eff */
[----:B0-----:R-:W-:-:S04]  /*8460*/  LEA R2, P1, R3, UR4, 0x2 ;  /* 0x0000000403027c11 */ /* 0x001fc8000f8210ff */
        /* <DEDUP_REMOVED lines=19> */
.L_x_112:
[----:B------:R-:W-:Y:S01]  /*85a0*/  IMAD.IADD R60, R23, 0x1, -R54 ;  /* 0x00000001173c7824 */ /* 0x000fe200078e0a36 */
[----:B------:R-:W0:Y:S01]  /*85b0*/  LDCU.64 UR4, c[0x0][0x3b8] ;  /* 0x00007700ff0477ac */ /* 0x000e220008000a00 */
[----:B------:R-:W-:-:S03]  /*85c0*/  VIADD R3, R57, 0x20 ;  /* 0x0000002039037836 */ /* 0x000fc60000000000 */
[-C--:B------:R-:W-:Y:S02]  /*85d0*/  ISETP.GE.AND P2, PT, R57, R60.reuse, PT ;  /* 0x0000003c3900720c */ /* 0x080fe40003f46270 */
[----:B------:R-:W-:Y:S01]  /*85e0*/  ISETP.GE.AND P1, PT, R3, R60, PT ;  /* 0x0000003c0300720c */ /* 0x000fe20003f26270 */
[----:B------:R-:W-:-:S05]  /*85f0*/  VIADD R3, R57, 0x40 ;  /* 0x0000004039037836 */ /* 0x000fca0000000000 */
[----:B------:R-:W-:Y:S01]  /*8600*/  ISETP.GE.AND P5, PT, R3, R60, PT ;  /* 0x0000003c0300720c */ /* 0x000fe20003fa6270 */
[----:B------:R-:W-:-:S05]  /*8610*/  VIADD R3, R57, 0x60 ;  /* 0x0000006039037836 */ /* 0x000fca0000000000 */
[----:B------:R-:W-:Y:S01]  /*8620*/  ISETP.GE.AND P4, PT, R3, R60, PT ;  /* 0x0000003c0300720c */ /* 0x000fe20003f86270 */
[----:B------:R-:W-:Y:S01]  /*8630*/  VIADD R3, R57, 0x80 ;  /* 0x0000008039037836 */ /* 0x000fe20000000000 */
[----:B0-----:R-:W-:Y:S01]  /*8640*/  IADD3 R2, P6, PT, R5, UR4, RZ ;  /* 0x0000000405027c10 */ /* 0x001fe2000ffde0ff */
[----:B------:R-:W-:-:S03]  /*8650*/  VIADD R5, R57, 0xa0 ;  /* 0x000000a039057836 */ /* 0x000fc60000000000 */
[-C--:B------:R-:W-:Y:S02]  /*8660*/  ISETP.GE.AND P3, PT, R3, R60.reuse, PT ;  /* 0x0000003c0300720c */ /* 0x080fe40003f66270 */
[----:B------:R-:W-:Y:S02]  /*8670*/  IADD3.X R3, PT, PT, R4, UR5, RZ, P6, !PT ;  /* 0x0000000504037c10 */ /* 0x000fe4000b7fe4ff */
[-C--:B------:R-:W-:Y:S01]  /*8680*/  ISETP.GE.AND P6, PT, R5, R60.reuse, PT ;  /* 0x0000003c0500720c */ /* 0x080fe20003fc6270 */
[----:B------:R-:W-:Y:S02]  /*8690*/  VIADD R5, R57, 0xc0 ;  /* 0x000000c039057836 */ /* 0x000fe40000000000 */
[----:B------:R-:W5:Y:S03]  /*86a0*/  @!P2 LDG.E R41, desc[UR6][R2.64] ;  /* 0x000000060229a981 */ /* 0x000f66000c1e1900 */
[-C--:B------:R-:W-:Y:S01]  /*86b0*/  ISETP.GE.AND P2, PT, R5, R60.reuse, PT ;  /* 0x0000003c0500720c */ /* 0x080fe20003f46270 */
[----:B------:R-:W-:Y:S01]  /*86c0*/  VIADD R5, R57, 0xe0 ;  /* 0x000000e039057836 */ /* 0x000fe20000000000 */
[----:B------:R-:W5:Y:S04]  /*86d0*/  @!P1 LDG.E R44, desc[UR6][R2.64+0x80] ;  /* 0x00008006022c9981 */ /* 0x000f68000c1e1900 */
[----:B------:R-:W-:Y:S01]  /*86e0*/  ISETP.GE.AND P1, PT, R5, R60, PT ;  /* 0x0000003c0500720c */ /* 0x000fe20003f26270 */
[----:B------:R-:W-:Y:S01]  /*86f0*/  VIADD R59, R57, 0x100 ;  /* 0x00000100393b7836 */ /* 0x000fe20000000000 */
[----:B------:R-:W5:Y:S04]  /*8700*/  @!P5 LDG.E R43, desc[UR6][R2.64+0x100] ;  /* 0x00010006022bd981 */ /* 0x000f68000c1e1900 */
[----:B------:R-:W5:Y:S04]  /*8710*/  @!P4 LDG.E R46, desc[UR6][R2.64+0x180] ;  /* 0x00018006022ec981 */ /* 0x000f68000c1e1900 */
[----:B------:R-:W5:Y:S03]  /*8720*/  @!P2 LDG.E R47, desc[UR6][R2.64+0x300] ;  /* 0x00030006022fa981 */ /* 0x000f66000c1e1900 */
[C---:B------:R-:W-:Y:S01]  /*8730*/  @!P1 IADD3 R5, P2, PT, R54.reuse, R57, RZ ;  /* 0x0000003936059210 */ /* 0x040fe20007f5e0ff */
[----:B------:R-:W5:Y:S03]  /*8740*/  @!P3 LDG.E R45, desc[UR6][R2.64+0x200] ;  /* 0x00020006022db981 */ /* 0x000f66000c1e1900 */
[----:B------:R-:W-:Y:S01]  /*8750*/  @!P1 LEA.HI.X.SX32 R62, R54, RZ, 0x1, P2 ;  /* 0x000000ff363e9211 */ /* 0x000fe200010f0eff */
[----:B------:R0:W5:Y:S01]  /*8760*/  @!P6 LDG.E R48, desc[UR6][R2.64+0x280] ;  /* 0x000280060230e981 */ /* 0x000162000c1e1900 */
[----:B------:R-:W-:-:S04]  /*8770*/  @!P1 LEA R4, P2, R5, UR4, 0x2 ;  /* 0x0000000405049c11 */ /* 0x000fc8000f8410ff */
[----:B------:R-:W-:-:S05]  /*8780*/  @!P1 LEA.HI.X R5, R5, UR5, R62, 0x2, P2 ;  /* 0x0000000505059c11 */ /* 0x000fca00090f143e */
[----:B------:R1:W5:Y:S01]  /*8790*/  @!P1 LDG.E R50, desc[UR6][R4.64+0x380] ;  /* 0x0003800604329981 */ /* 0x000362000c1e1900 */
[----:B------:R-:W-:-:S13]  /*87a0*/  ISETP.GE.AND P1, PT, R59, R60, PT ;  /* 0x0000003c3b00720c */ /* 0x000fda0003f26270 */
[----:B------:R-:W-:-:S04]  /*87b0*/  @!P1 IADD3 R59, P2, PT, R54, R57, RZ ;  /* 0x00000039363b9210 */ /* 0x000fc80007f5e0ff */
[----:B------:R-:W-:Y:S02]  /*87c0*/  @!P1 LEA.HI.X.SX32 R62, R54, RZ, 0x1, P2 ;  /* 0x000000ff363e9211 */ /* 0x000fe400010f0eff */
[----:B0-----:R-:W-:-:S04]  /*87d0*/  @!P1 LEA R2, P2, R59, UR4, 0x2 ;  /* 0x000000043b029c11 */ /* 0x001fc8000f8410ff */
[----:B------:R-:W-:Y:S01]  /*87e0*/  @!P1 LEA.HI.X R3, R59, UR5, R62, 0x2, P2 ;  /* 0x000000053b039c11 */ /* 0x000fe200090f143e */
[----:B------:R-:W-:-:S04]  /*87f0*/  VIADD R59, R57, 0x120 ;  /* 0x00000120393b7836 */ /* 0x000fc80000000000 */
[----:B------:R0:W5:Y:S01]  /*8800*/  @!P1 LDG.E R49, desc[UR6][R2.64+0x400] ;  /* 0x0004000602319981 */ /* 0x000162000c1e1900 */
[----:B------:R-:W-:-:S13]  /*8810*/  ISETP.GE.AND P1, PT, R59, R60, PT ;  /* 0x0000003c3b00720c */ /* 0x000fda0003f26270 */
[----:B------:R-:W-:-:S04]  /*8820*/  @!P1 IADD3 R59, P2, PT, R54, R57, RZ ;  /* 0x00000039363b9210 */ /* 0x000fc80007f5e0ff */
[----:B------:R-:W-:Y:S02]  /*8830*/  @!P1 LEA.HI.X.SX32 R62, R54, RZ, 0x1, P2 ;  /* 0x000000ff363e9211 */ /* 0x000fe400010f0eff */
[----:B-1----:R-:W-:-:S04]  /*8840*/  @!P1 LEA R4, P2, R59, UR4, 0x2 ;  /* 0x000000043b049c11 */ /* 0x002fc8000f8410ff */
[----:B------:R-:W-:Y:S01]  /*8850*/  @!P1 LEA.HI.X R5, R59, UR5, R62, 0x2, P2 ;  /* 0x000000053b059c11 */ /* 0x000fe200090f143e */
[----:B------:R-:W-:-:S04]  /*8860*/  VIADD R59, R57, 0x140 ;  /* 0x00000140393b7836 */ /* 0x000fc80000000000 */
        /* <DEDUP_REMOVED lines=9> */
[----:B------:R-:W-:-:S05]  /*8900*/  @!P1 IMAD R62, R42, 0x1980, RZ ;  /* 0x000019802a3e9824 */ /* 0x000fca00078e02ff */
[----:B-1----:R-:W-:-:S04]  /*8910*/  @!P1 IADD3 R5, P2, PT, R62, R57, RZ ;  /* 0x000000393e059210 */ /* 0x002fc80007f5e0ff */
[----:B------:R-:W-:Y:S02]  /*8920*/  @!P1 LEA.HI.X.SX32 R62, R62, RZ, 0x1, P2 ;  /* 0x000000ff3e3e9211 */ /* 0x000fe400010f0eff */
[----:B------:R-:W-:Y:S01]  /*8930*/  @!P1 LEA R4, P2, R5, UR4, 0x2 ;  /* 0x0000000405049c11 */ /* 0x000fe2000f8410ff */
[----:B------:R-:W-:-:S03]  /*8940*/  VIADD R59, R57, 0x180 ;  /* 0x00000180393b7836 */ /* 0x000fc60000000000 */
[----:B------:R-:W-:-:S05]  /*8950*/  @!P1 LEA.HI.X R5, R5, UR5, R62, 0x2, P2 ;  /* 0x0000000505059c11 */ /* 0x000fca00090f143e */
[----:B------:R1:W5:Y:S01]  /*8960*/  @!P1 LDG.E R56, desc[UR6][R4.64+0x580] ;  /* 0x0005800604389981 */ /* 0x000362000c1e1900 */
[----:B------:R-:W-:-:S13]  /*8970*/  ISETP.GE.AND P1, PT, R59, R60, PT ;  /* 0x0000003c3b00720c */ /* 0x000fda0003f26270 */
[----:B0-----:R-:W-:-:S05]  /*8980*/  @!P1 IMAD R2, R42, 0x1980, RZ ;  /* 0x000019802a029824 */ /* 0x001fca00078e02ff */
[----:B------:R-:W-:-:S04]  /*8990*/  @!P1 IADD3 R3, P2, PT, R2, R57, RZ ;  /* 0x0000003902039210 */ /* 0x000fc80007f5e0ff */
[----:B------:R-:W-:Y:S02]  /*89a0*/  @!P1 LEA.HI.X.SX32 R62, R2, RZ, 0x1, P2 ;  /* 0x000000ff023e9211 */ /* 0x000fe400010f0eff */
[----:B------:R-:W-:Y:S01]  /*89b0*/  @!P1 LEA R2, P2, R3, UR4, 0x2 ;  /* 0x0000000403029c11 */ /* 0x000fe2000f8410ff */
[----:B------:R-:W-:-:S03]  /*89c0*/  VIADD R59, R57, 0x1a0 ;  /* 0x000001a0393b7836 */ /* 0x000fc60000000000 */
[----:B------:R-:W-:-:S05]  /*89d0*/  @!P1 LEA.HI.X R3, R3, UR5, R62, 0x2, P2 ;  /* 0x0000000503039c11 */ /* 0x000fca00090f143e */
[----:B------:R0:W5:Y:S01]  /*89e0*/  @!P1 LDG.E R53, desc[UR6][R2.64+0x600] ;  /* 0x0006000602359981 */ /* 0x000162000c1e1900 */
[----:B------:R-:W-:-:S13]  /*89f0*/  ISETP.GE.AND P1, PT, R59, R60, PT ;  /* 0x0000003c3b00720c */ /* 0x000fda0003f26270 */
[----:B-1----:R-:W-:-:S05]  /*8a00*/  @!P1 IMAD R4, R42, 0x1980, RZ ;  /* 0x000019802a049824 */ /* 0x002fca00078e02ff */
[----:B------:R-:W-:-:S04]  /*8a10*/  @!P1 IADD3 R5, P2, PT, R4, R57, RZ ;  /* 0x0000003904059210 */ /* 0x000fc80007f5e0ff */
[----:B------:R-:W-:Y:S02]  /*8a20*/  @!P1 LEA.HI.X.SX32 R62, R4, RZ, 0x1, P2 ;  /* 0x000000ff043e9211 */ /* 0x000fe400010f0eff */
[----:B------:R-:W-:Y:S01]  /*8a30*/  @!P1 LEA R4, P2, R5, UR4, 0x2 ;  /* 0x0000000405049c11 */ /* 0x000fe2000f8410ff */
[----:B------:R-:W-:-:S03]  /*8a40*/  VIADD R59, R57, 0x1c0 ;  /* 0x000001c0393b7836 */ /* 0x000fc60000000000 */
[----:B------:R-:W-:-:S05]  /*8a50*/  @!P1 LEA.HI.X R5, R5, UR5, R62, 0x2, P2 ;  /* 0x0000000505059c11 */ /* 0x000fca00090f143e */
[----:B------:R1:W5:Y:S01]  /*8a60*/  @!P1 LDG.E R54, desc[UR6][R4.64+0x680] ;  /* 0x0006800604369981 */ /* 0x000362000c1e1900 */
[----:B------:R-:W-:Y:S01]  /*8a70*/  ISETP.GE.AND P1, PT, R59, R60, PT ;  /* 0x0000003c3b00720c */ /* 0x000fe20003f26270 */
[----:B------:R-:W-:-:S05]  /*8a80*/  VIADD R59, R57, 0x200 ;  /* 0x00000200393b7836 */ /* 0x000fca0000000000 */
[----:B------:R-:W-:-:S07]  /*8a90*/  ISETP.GE.AND P3, PT, R59, R60, PT ;  /* 0x0000003c3b00720c */ /* 0x000fce0003f66270 */
[----:B0-----:R-:W-:-:S05]  /*8aa0*/  @!P1 IMAD R2, R42, 0x1980, RZ ;  /* 0x000019802a029824 */ /* 0x001fca00078e02ff */
[C---:B------:R-:W-:Y:S01]  /*8ab0*/  @!P1 IADD3 R3, P2, PT, R2.reuse, R57, RZ ;  /* 0x0000003902039210 */ /* 0x040fe20007f5e0ff */
[----:B------:R-:W0:Y:S03]  /*8ac0*/  @!P3 S2R R59, SR_TID.X ;  /* 0x00000000003bb919 */ /* 0x000e260000002100 */
[----:B------:R-:W-:Y:S02]  /*8ad0*/  @!P1 LEA.HI.X.SX32 R62, R2, RZ, 0x1, P2 ;  /* 0x000000ff023e9211 */ /* 0x000fe400010f0eff */
[----:B------:R-:W-:Y:S01]  /*8ae0*/  @!P1 LEA R2, P2, R3, UR4, 0x2 ;  /* 0x0000000403029c11 */ /* 0x000fe2000f8410ff */
[----:B-1----:R-:W-:-:S03]  /*8af0*/  VIADD R5, R57, 0x1e0 ;  /* 0x000001e039057836 */ /* 0x002fc60000000000 */
[----:B------:R-:W-:-:S05]  /*8b00*/  @!P1 LEA.HI.X R3, R3, UR5, R62, 0x2, P2 ;  /* 0x0000000503039c11 */ /* 0x000fca00090f143e */
[----:B------:R0:W5:Y:S01]  /*8b10*/  @!P1 LDG.E R51, desc[UR6][R2.64+0x700] ;  /* 0x0007000602339981 */ /* 0x000162000c1e1900 */
[----:B------:R-:W-:-:S13]  /*8b20*/  ISETP.GE.AND P1, PT, R5, R60, PT ;  /* 0x0000003c0500720c */ /* 0x000fda0003f26270 */
[----:B------:R-:W-:-:S05]  /*8b30*/  @!P1 IMAD R4, R42, 0x1980, RZ ;  /* 0x000019802a049824 */ /* 0x000fca00078e02ff */
[C---:B------:R-:W-:Y:S02]  /*8b40*/  @!P1 IADD3 R5, P2, PT, R4.reuse, R57, RZ ;  /* 0x0000003904059210 */ /* 0x040fe40007f5e0ff */
[----:B0-----:R-:W-:Y:S02]  /*8b50*/  @!P3 LOP3.LUT R2, R59, 0x3e0, RZ, 0xc0, !PT ;  /* 0x000003e03b02b812 */ /* 0x001fe400078ec0ff */
[----:B------:R-:W-:Y:S02]  /*8b60*/  @!P1 LEA.HI.X.SX32 R60, R4, RZ, 0x1, P2 ;  /* 0x000000ff043c9211 */ /* 0x000fe400010f0eff */
[----:B------:R-:W-:Y:S02]  /*8b70*/  @!P1 LEA R4, P2, R5, UR4, 0x2 ;  /* 0x0000000405049c11 */ /* 0x000fe4000f8410ff */
[----:B------:R-:W-:Y:S01]  /*8b80*/  @!P3 LOP3.LUT R59, R59, 0x1f, RZ, 0xc0, !PT ;  /* 0x0000001f3b3bb812 */ /* 0x000fe200078ec0ff */
[----:B------:R-:W-:Y:S01]  /*8b90*/  @!P3 IMAD R3, R42, 0x1980, RZ ;  /* 0x000019802a03b824 */ /* 0x000fe200078e02ff */
[----:B------:R-:W-:-:S03]  /*8ba0*/  @!P1 LEA.HI.X R5, R5, UR5, R60, 0x2, P2 ;  /* 0x0000000505059c11 */ /* 0x000fc600090f143c */
[----:B------:R-:W-:Y:S02]  /*8bb0*/  @!P3 IMAD R2, R2, 0x11, R59 ;  /* 0x000000110202b824 */ /* 0x000fe400078e023b */
[----:B------:R1:W5:Y:S03]  /*8bc0*/  @!P1 LDG.E R58, desc[UR6][R4.64+0x780] ;  /* 0x00078006043a9981 */ /* 0x000366000c1e1900 */
[----:B------:R-:W-:-:S04]  /*8bd0*/  @!P3 IADD3 R59, P1, PT, R3, R2, RZ ;  /* 0x00000002033bb210 */ /* 0x000fc80007f3e0ff */
[----:B------:R-:W-:Y:S02]  /*8be0*/  @!P3 LEA.HI.X.SX32 R60, R3, RZ, 0x1, P1 ;  /* 0x000000ff033cb211 */ /* 0x000fe400008f0eff */
[----:B------:R-:W-:-:S04]  /*8bf0*/  @!P3 LEA R2, P1, R59, UR4, 0x2 ;  /* 0x000000043b02bc11 */ /* 0x000fc8000f8210ff */
[----:B------:R-:W-:-:S05]  /*8c00*/  @!P3 LEA.HI.X R3, R59, UR5, R60, 0x2, P1 ;  /* 0x000000053b03bc11 */ /* 0x000fca00088f143c */
[----:B------:R1:W5:Y:S04]  /*8c10*/  @!P3 LDG.E R57, desc[UR6][R2.64+0x800] ;  /* 0x000800060239b981 */ /* 0x000368000c1e1900 */
.L_x_113:
[----:B------:R-:W-:Y:S08]  /*8c20*/  BAR.SYNC.DEFER_BLOCKING 0x0 ;  /* 0x0000000000007b1d */ /* 0x000ff00000010000 */
[----:B------:R-:W2:Y:S01]  /*8c30*/  S2UR UR5, SR_CgaCtaId ;  /* 0x00000000000579c3 */ /* 0x000ea20000008800 */
[----:B------:R-:W-:Y:S01]  /*8c40*/  UMOV UR4, 0x400 ;  /* 0x0000040000047882 */ /* 0x000fe20000000000 */
[----:B01----:R-:W0:Y:S01]  /*8c50*/  S2R R2, SR_TID.X ;  /* 0x0000000000027919 */ /* 0x003e220000002100 */
[----:B-----5:R1:W-:Y:S04]  /*8c60*/  STS [R40+-0x4], R41 ;  /* 0xfffffc2928007388 */ /* 0x0203e80000000800 */
[----:B------:R1:W-:Y:S01]  /*8c70*/  STS [R39+-0x4], R44 ;  /* 0xfffffc2c27007388 */ /* 0x0003e20000000800 */
[----:B--2---:R-:W-:-:S03]  /*8c80*/  ULEA UR4, UR5, UR4, 0x18 ;  /* 0x0000000405047291 */ /* 0x004fc6000f8ec0ff */
[----:B------:R1:W-:Y:S04]  /*8c90*/  STS [R38+-0x4], R43 ;  /* 0xfffffc2b26007388 */ /* 0x0003e80000000800 */
        /* <DEDUP_REMOVED lines=13> */
[----:B------:R1:W-:Y:S01]  /*8d70*/  STS [R24+-0x4], R57 ;  /* 0xfffffc3918007388 */ /* 0x0003e20000000800 */
[----:B------:R-:W-:Y:S06]  /*8d80*/  BAR.SYNC.DEFER_BLOCKING 0x0 ;  /* 0x0000000000007b1d */ /* 0x000fec0000010000 */
[----:B0-----:R-:W-:Y:S05]  /*8d90*/  @P0 BRA `(.L_x_114) ;  /* 0x00000008006c0947 */ /* 0x001fea0003800000 */
[----:B------:R-:W-:Y:S01]  /*8da0*/  LEA R21, R21, UR4, 0x3 ;  /* 0x0000000415157c11 */ /* 0x000fe2000f8e18ff */
[----:B------:R-:W-:Y:S01]  /*8db0*/  LDS R3, [R22] ;  /* 0x0000000016037984 */ /* 0x000fe20000000800 */
[----:B------:R-:W0:Y:S01]  /*8dc0*/  LDCU.64 UR8, c[0x0][0x3b0] ;  /* 0x00007600ff0877ac */ /* 0x000e220008000a00 */
[----:B-1----:R-:W-:Y:S02]  /*8dd0*/  LEA R26, R20, UR4, 0x3 ;  /* 0x00000004141a7c11 */ /* 0x002fe4000f8e18ff */
[----:B------:R-:W1:Y:S01]  /*8de0*/  LDS.64 R4, [R21+0x6600] ;  /* 0x0066000015047984 */ /* 0x000e620000000a00 */
[----:B------:R-:W-:Y:S02]  /*8df0*/  LEA R19, R19, UR4, 0x3 ;  /* 0x0000000413137c11 */ /* 0x000fe4000f8e18ff */
[----:B------:R-:W-:Y:S02]  /*8e00*/  LEA R17, R17, UR4, 0x3 ;  /* 0x0000000411117c11 */ /* 0x000fe4000f8e18ff */
[----:B------:R-:W-:-:S02]  /*8e10*/  LEA R15, R15, UR4, 0x3 ;  /* 0x000000040f0f7c11 */ /* 0x000fc4000f8e18ff */
[----:B------:R-:W-:Y:S02]  /*8e20*/  LEA R13, R13, UR4, 0x3 ;  /* 0x000000040d0d7c11 */ /* 0x000fe4000f8e18ff */
[----:B------:R-:W-:Y:S02]  /*8e30*/  LEA R11, R11, UR4, 0x3 ;  /* 0x000000040b0b7c11 */ /* 0x000fe4000f8e18ff */
[----:B------:R-:W-:Y:S02]  /*8e40*/  LEA R9, R9, UR4, 0x3 ;  /* 0x0000000409097c11 */ /* 0x000fe4000f8e18ff */
[----:B------:R-:W-:Y:S02]  /*8e50*/  LEA R7, R7, UR4, 0x3 ;  /* 0x0000000407077c11 */ /* 0x000fe4000f8e18ff */
[----:B-1----:R-:W-:-:S05]  /*8e60*/  IADD3 R4, P0, PT, R4, R2, RZ ;  /* 0x0000000204047210 */ /* 0x002fca0007f1e0ff */
[----:B------:R-:W-:Y:S01]  /*8e70*/  IMAD.X R5, RZ, RZ, R5, P0 ;  /* 0x000000ffff057224 */ /* 0x000fe200000e0605 */
[----:B0-----:R-:W-:-:S04]  /*8e80*/  LEA R24, P0, R4, UR8, 0x2 ;  /* 0x0000000804187c11 */ /* 0x001fc8000f8010ff */
[----:B------:R-:W-:-:S05]  /*8e90*/  LEA.HI.X R25, R4, UR9, R5, 0x2, P0 ;  /* 0x0000000904197c11 */ /* 0x000fca00080f1405 */
[----:B------:R-:W-:Y:S01]  /*8ea0*/  STG.E desc[UR6][R24.64], R3 ;  /* 0x0000000318007986 */ /* 0x000fe2000c101906 */
[----:B------:R-:W-:-:S03]  /*8eb0*/  NOP ;  /* 0x0000000000007918 */ /* 0x000fc60000000000 */
[----:B------:R0:W1:Y:S04]  /*8ec0*/  LDS.64 R4, [R26+0x6600] ;  /* 0x006600001a047984 */ /* 0x0000680000000a00 */
[----:B------:R-:W2:Y:S01]  /*8ed0*/  LDS R23, [R22+0x600] ;  /* 0x0006000016177984 */ /* 0x000ea20000000800 */
[----:B0-----:R-:W-:Y:S02]  /*8ee0*/  LEA R26, R18, UR4, 0x3 ;  /* 0x00000004121a7c11 */ /* 0x001fe4000f8e18ff */
[----:B-1----:R-:W-:-:S05]  /*8ef0*/  IADD3 R4, P0, PT, R4, R2, RZ ;  /* 0x0000000204047210 */ /* 0x002fca0007f1e0ff */
[----:B------:R-:W-:Y:S01]  /*8f00*/  IMAD.X R5, RZ, RZ, R5, P0 ;  /* 0x000000ffff057224 */ /* 0x000fe200000e0605 */
[----:B------:R-:W-:-:S04]  /*8f10*/  LEA R20, P0, R4, UR8, 0x2 ;  /* 0x0000000804147c11 */ /* 0x000fc8000f8010ff */
[----:B------:R-:W-:-:S05]  /*8f20*/  LEA.HI.X R21, R4, UR9, R5, 0x2, P0 ;  /* 0x0000000904157c11 */ /* 0x000fca00080f1405 */
[----:B--2---:R-:W-:Y:S01]  /*8f30*/  STG.E desc[UR6][R20.64+0x600], R23 ;  /* 0x0006001714007986 */ /* 0x004fe2000c101906 */
[----:B------:R-:W-:-:S03]  /*8f40*/  NOP ;  /* 0x0000000000007918 */ /* 0x000fc60000000000 */
[----:B------:R-:W0:Y:S04]  /*8f50*/  LDS.64 R4, [R19+0x6600] ;  /* 0x0066000013047984 */ /* 0x000e280000000a00 */
[----:B------:R-:W1:Y:S01]  /*8f60*/  LDS R3, [R22+0xc00] ;  /* 0x000c000016037984 */ /* 0x000e620000000800 */
[----:B0-----:R-:W-:-:S05]  /*8f70*/  IADD3 R4, P0, PT, R4, R2, RZ ;  /* 0x0000000204047210 */ /* 0x001fca0007f1e0ff */
[----:B------:R-:W-:Y:S01]  /*8f80*/  IMAD.X R5, RZ, RZ, R5, P0 ;  /* 0x000000ffff057224 */ /* 0x000fe200000e0605 */
[----:B------:R-:W-:-:S04]  /*8f90*/  LEA R24, P0, R4, UR8, 0x2 ;  /* 0x0000000804187c11 */ /* 0x000fc8000f8010ff */
[----:B------:R-:W-:-:S05]  /*8fa0*/  LEA.HI.X R25, R4, UR9, R5, 0x2, P0 ;  /* 0x0000000904197c11 */ /* 0x000fca00080f1405 */
[----:B-1----:R0:W-:Y:S01]  /*8fb0*/  STG.E desc[UR6][R24.64+0xc00], R3 ;  /* 0x000c000318007986 */ /* 0x0021e2000c101906 */
[----:B------:R-:W-:-:S03]  /*8fc0*/  NOP ;  /* 0x0000000000007918 */ /* 0x000fc60000000000 */
[----:B------:R-:W1:Y:S04]  /*8fd0*/  LDS.64 R4, [R26+0x6600] ;  /* 0x006600001a047984 */ /* 0x000e680000000a00 */
        /* <DEDUP_REMOVED lines=99> */
[----:B-1----:R-:W-:Y:S01]  /*9610*/  STG.E desc[UR6][R10.64+0x5400], R3 ;  /* 0x005400030a007986 */ /* 0x002fe2000c101906 */
[----:B------:R-:W-:-:S03]  /*9620*/  NOP ;  /* 0x0000000000007918 */ /* 0x000fc60000000000 */
[----:B------:R-:W0:Y:S04]  /*9630*/  LDS.64 R4, [R12+0x6600] ;  /* 0x006600000c047984 */ /* 0x000e280000000a00 */
[----:B------:R-:W1:Y:S01]  /*9640*/  LDS R9, [R22+0x5a00] ;  /* 0x005a000016097984 */ /* 0x000e620000000800 */
[----:B0-----:R-:W-:-:S05]  /*9650*/  IADD3 R4, P0, PT, R4, R2, RZ ;  /* 0x0000000204047210 */ /* 0x001fca0007f1e0ff */
[----:B------:R-:W-:Y:S01]  /*9660*/  IMAD.X R5, RZ, RZ, R5, P0 ;  /* 0x000000ffff057224 */ /* 0x000fe200000e0605 */
[----:B------:R-:W-:-:S04]  /*9670*/  LEA R6, P0, R4, UR8, 0x2 ;  /* 0x0000000804067c11 */ /* 0x000fc8000f8010ff */
[----:B------:R-:W-:Y:S02]  /*9680*/  LEA.HI.X R7, R4, UR9, R5, 0x2, P0 ;  /* 0x0000000904077c11 */ /* 0x000fe400080f1405 */
[----:B------:R-:W-:-:S03]  /*9690*/  LEA R4, R0, UR4, 0x3 ;  /* 0x0000000400047c11 */ /* 0x000fc6000f8e18ff */
[----:B-1----:R-:W-:Y:S01]  /*96a0*/  STG.E desc[UR6][R6.64+0x5a00], R9 ;  /* 0x005a000906007986 */ /* 0x002fe2000c101906 */
        /* <DEDUP_REMOVED lines=8> */
[----:B------:R-:W-:Y:S01]  /*9730*/  NOP ;  /* 0x0000000000007918 */ /* 0x000fe20000000000 */
[----:B------:R-:W-:Y:S05]  /*9740*/  EXIT ;  /* 0x000000000000794d */ /* 0x000fea0003800000 */
.L_x_114:
[----:B------:R-:W-:Y:S01]  /*9750*/  LEA R21, R21, UR4, 0x3 ;  /* 0x0000000415157c11 */ /* 0x000fe2000f8e18ff */
[----:B------:R-:W-:Y:S01]  /*9760*/  IMAD R23, R42, -0x1980, R23 ;  /* 0xffffe6802a177824 */ /* 0x000fe200078e0217 */
[----:B-1----:R-:W-:Y:S01]  /*9770*/  LEA R26, R20, UR4, 0x3 ;  /* 0x00000004141a7c11 */ /* 0x002fe2000f8e18ff */
[C---:B------:R-:W-:Y:S01]  /*9780*/  VIADD R20, R2.reuse, 0x180 ;  /* 0x0000018002147836 */ /* 0x040fe20000000000 */
[----:B------:R-:W-:Y:S01]  /*9790*/  LEA R19, R19, UR4, 0x3 ;  /* 0x0000000413137c11 */ /* 0x000fe2000f8e18ff */
[----:B------:R-:W0:Y:S01]  /*97a0*/  LDS.64 R4, [R21+0x6600] ;  /* 0x0066000015047984 */ /* 0x000e220000000a00 */
[----:B------:R-:W-:Y:S02]  /*97b0*/  ISETP.GE.AND P1, PT, R2, R23, PT ;  /* 0x000000170200720c */ /* 0x000fe40003f26270 */
[----:B------:R-:W-:Y:S02]  /*97c0*/  LEA R17, R17, UR4, 0x3 ;  /* 0x0000000411117c11 */ /* 0x000fe4000f8e18ff */
[----:B------:R-:W-:-:S02]  /*97d0*/  LEA R15, R15, UR4, 0x3 ;  /* 0x000000040f0f7c11 */ /* 0x000fc4000f8e18ff */
[----:B------:R-:W-:Y:S02]  /*97e0*/  LEA R13, R13, UR4, 0x3 ;  /* 0x000000040d0d7c11 */ /* 0x000fe4000f8e18ff */
[----:B------:R-:W-:Y:S02]  /*97f0*/  LEA R11, R11, UR4, 0x3 ;  /* 0x000000040b0b7c11 */ /* 0x000fe4000f8e18ff */
[----:B------:R-:W-:Y:S02]  /*9800*/  LEA R9, R9, UR4, 0x3 ;  /* 0x0000000409097c11 */ /* 0x000fe4000f8e18ff */
[----:B------:R-:W-:Y:S01]  /*9810*/  LEA R7, R7, UR4, 0x3 ;  /* 0x0000000407077c11 */ /* 0x000fe2000f8e18ff */
[----:B------:R-:W1:Y:S01]  /*9820*/  @!P1 LDS R3, [R22] ;  /* 0x0000000016039984 */ /* 0x000e620000000800 */
[----:B------:R-:W2:Y:S01]  /*9830*/  @!P1 LDC.64 R24, c[0x0][0x3b0] ;  /* 0x0000ec00ff189b82 */ /* 0x000ea20000000a00 */
[----:B0-----:R-:W-:-:S05]  /*9840*/  @!P1 IADD3 R4, P0, PT, R4, R2, RZ ;  /* 0x0000000204049210 */ /* 0x001fca0007f1e0ff */
[----:B------:R-:W-:Y:S01]  /*9850*/  @!P1 IMAD.X R5, RZ, RZ, R5, P0 ;  /* 0x000000ffff059224 */ /* 0x000fe200000e0605 */
[----:B--2---:R-:W-:-:S04]  /*9860*/  @!P1 LEA R24, P0, R4, R24, 0x2 ;  /* 0x0000001804189211 */ /* 0x004fc800078010ff */
[----:B------:R-:W-:-:S05]  /*9870*/  @!P1 LEA.HI.X R25, R4, R25, R5, 0x2, P0 ;  /* 0x0000001904199211 */ /* 0x000fca00000f1405 */
[----:B-1----:R0:W-:Y:S01]  /*9880*/  @!P1 STG.E desc[UR6][R24.64], R3 ;  /* 0x0000000318009986 */ /* 0x0021e2000c101906 */
[----:B------:R-:W-:-:S03]  /*9890*/  NOP ;  /* 0x0000000000007918 */ /* 0x000fc60000000000 */
[----:B------:R1:W2:Y:S01]  /*98a0*/  LDS.64 R4, [R26+0x6600] ;  /* 0x006600001a047984 */ /* 0x0002a20000000a00 */
[----:B------:R-:W-:Y:S01]  /*98b0*/  ISETP.GE.AND P1, PT, R20, R23, PT ;  /* 0x000000171400720c */ /* 0x000fe20003f26270 */
[----:B0-----:R-:W-:Y:S01]  /*98c0*/  VIADD R24, R2, 0x300 ;  /* 0x0000030002187836 */ /* 0x001fe20000000000 */
[----:B-1----:R-:W-:Y:S01]  /*98d0*/  LEA R26, R18, UR4, 0x3 ;  /* 0x00000004121a7c11 */ /* 0x002fe2000f8e18ff */
[----:B------:R-:W-:-:S10]  /*98e0*/  VIADD R18, R2, 0x480 ;  /* 0x0000048002127836 */ /* 0x000fd40000000000 */
[----:B------:R-:W0:Y:S01]  /*98f0*/  @!P1 LDS R27, [R22+0x600] ;  /* 0x00060000161b9984 */ /* 0x000e220000000800 */
[----:B------:R-:W1:Y:S01]  /*9900*/  @!P1 LDC.64 R20, c[0x0][0x3b0] ;  /* 0x0000ec00ff149b82 */ /* 0x000e620000000a00 */
[----:B--2---:R-:W-:-:S05]  /*9910*/  @!P1 IADD3 R4, P0, PT, R4, R2, RZ ;  /* 0x0000000204049210 */ /* 0x004fca0007f1e0ff */
[----:B------:R-:W-:Y:S01]  /*9920*/  @!P1 IMAD.X R5, RZ, RZ, R5, P0 ;  /* 0x000000ffff059224 */ /* 0x000fe200000e0605 */
[----:B-1----:R-:W-:-:S04]  /*9930*/  @!P1 LEA R20, P0, R4, R20, 0x2 ;  /* 0x0000001404149211 */ /* 0x002fc800078010ff */
[----:B------:R-:W-:-:S05]  /*9940*/  @!P1 LEA.HI.X R21, R4, R21, R5, 0x2, P0 ;  /* 0x0000001504159211 */ /* 0x000fca00000f1405 */
[----:B0-----:R0:W-:Y:S01]  /*9950*/  @!P1 STG.E desc[UR6][R20.64+0x600], R27 ;  /* 0x0006001b14009986 */ /* 0x0011e2000c101906 */
[----:B------:R-:W-:-:S03]  /*9960*/  NOP ;  /* 0x0000000000007918 */ /* 0x000fc60000000000 */
[----:B------:R-:W1:Y:S01]  /*9970*/  LDS.64 R4, [R19+0x6600] ;  /* 0x0066000013047984 */ /* 0x000e620000000a00 */
[----:B------:R-:W-:Y:S01]  /*9980*/  ISETP.GE.AND P1, PT, R24, R23, PT ;  /* 0x000000171800720c */ /* 0x000fe20003f26270 */
[----:B0-----:R-:W-:-:S12]  /*9990*/  VIADD R20, R2, 0x600 ;  /* 0x0000060002147836 */ /* 0x001fd80000000000 */
[----:B------:R-:W0:Y:S01]  /*99a0*/  @!P1 LDS R3, [R22+0xc00] ;  /* 0x000c000016039984 */ /* 0x000e220000000800 */
[----:B------:R-:W2:Y:S01]  /*99b0*/  @!P1 LDC.64 R24, c[0x0][0x3b0] ;  /* 0x0000ec00ff189b82 */ /* 0x000ea20000000a00 */
[----:B-1----:R-:W-:-:S05]  /*99c0*/  @!P1 IADD3 R4, P0, PT, R4, R2, RZ ;  /* 0x0000000204049210 */ /* 0x002fca0007f1e0ff */
[----:B------:R-:W-:Y:S01]  /*99d0*/  @!P1 IMAD.X R5, RZ, RZ, R5, P0 ;  /* 0x000000ffff059224 */ /* 0x000fe200000e0605 */
[----:B--2---:R-:W-:-:S04]  /*99e0*/  @!P1 LEA R24, P0, R4, R24, 0x2 ;  /* 0x0000001804189211 */ /* 0x004fc800078010ff */
[----:B------:R-:W-:-:S05]  /*99f0*/  @!P1 LEA.HI.X R25, R4, R25, R5, 0x2, P0 ;  /* 0x0000001904199211 */ /* 0x000fca00000f1405 */
[----:B0-----:R0:W-:Y:S01]  /*9a00*/  @!P1 STG.E desc[UR6][R24.64+0xc00], R3 ;  /* 0x000c000318009986 */ /* 0x0011e2000c101906 */
[----:B------:R-:W-:-:S03]  /*9a10*/  NOP ;  /* 0x0000000000007918 */ /* 0x000fc60000000000 */
[----:B------:R-:W1:Y:S01]  /*9a20*/  LDS.64 R4, [R26+0x6600] ;  /* 0x006600001a047984 */ /* 0x000e620000000a00 */
[----:B------:R-:W-:Y:S02]  /*9a30*/  ISETP.GE.AND P1, PT, R18, R23, PT ;  /* 0x000000171200720c */ /* 0x000fe40003f26270 */
[----:B0-----:R-:W-:Y:S01]  /*9a40*/  LEA R24, R16, UR4, 0x3 ;  /* 0x0000000410187c11 */ /* 0x001fe2000f8e18ff */
[----:B------:R-:W-:-:S10]  /*9a50*/  VIADD R16, R2, 0x780 ;  /* 0x0000078002107836 */ /* 0x000fd40000000000 */
        /* <DEDUP_REMOVED lines=33> */
[----:B0-----:R-:W-:-:S11]  /*9c70*/  LOP3.LUT R16, R2, 0xc00, RZ, 0xfc, !PT ;  /* 0x00000c0002107812 */ /* 0x001fd600078efcff */
        /* <DEDUP_REMOVED lines=87> */
[----:B0-----:R-:W-:Y:S01]  /*a1f0*/  @!P1 STG.E desc[UR6][R8.64+0x4e00], R15 ;  /* 0x004e000f08009986 */ /* 0x001fe2000c101906 */
[----:B------:R-:W-:-:S03]  /*a200*/  NOP ;  /* 0x0000000000007918 */ /* 0x000fc60000000000 */
[----:B------:R-:W0:Y:S01]  /*a210*/  LDS.64 R4, [R7+0x6600] ;  /* 0x0066000007047984 */ /* 0x000e220000000a00 */
[----:B------:R-:W-:-:S13]  /*a220*/  ISETP.GE.AND P1, PT, R10, R23, PT ;  /* 0x000000170a00720c */ /* 0x000fda0003f26270 */
[----:B------:R-:W1:Y:S01]  /*a230*/  @!P1 LDS R3, [R22+0x5400] ;  /* 0x0054000016039984 */ /* 0x000e620000000800 */
[----:B------:R-:W2:Y:S01]  /*a240*/  @!P1 LDC.64 R10, c[0x0][0x3b0] ;  /* 0x0000ec00ff0a9b82 */ /* 0x000ea20000000a00 */
[----:B0-----:R-:W-:-:S05]  /*a250*/  @!P1 IADD3 R4, P0, PT, R4, R2, RZ ;  /* 0x0000000204049210 */ /* 0x001fca0007f1e0ff */
[----:B------:R-:W-:Y:S01]  /*a260*/  @!P1 IMAD.X R5, RZ, RZ, R5, P0 ;  /* 0x000000ffff059224 */ /* 0x000fe200000e0605 */
[----:B--2---:R-:W-:-:S04]  /*a270*/  @!P1 LEA R10, P0, R4, R10, 0x2 ;  /* 0x0000000a040a9211 */ /* 0x004fc800078010ff */
[----:B------:R-:W-:-:S05]  /*a280*/  @!P1 LEA.HI.X R11, R4, R11, R5, 0x2, P0 ;  /* 0x0000000b040b9211 */ /* 0x000fca00000f1405 */
[----:B-1----:R-:W-:Y:S01]  /*a290*/  @!P1 STG.E desc[UR6][R10.64+0x5400], R3 ;  /* 0x005400030a009986 */ /* 0x002fe2000c101906 */
        /* <DEDUP_REMOVED lines=8> */
[----:B------:R-:W-:Y:S02]  /*a320*/  @!P1 LEA.HI.X R7, R4, R7, R5, 0x2, P0 ;  /* 0x0000000704079211 */ /* 0x000fe400000f1405 */
[----:B------:R-:W-:Y:S02]  /*a330*/  LEA R5, R0, UR4, 0x3 ;  /* 0x0000000400057c11 */ /* 0x000fe4000f8e18ff */
[----:B------:R-:W-:Y:S01]  /*a340*/  LOP3.LUT R0, R2, 0x1800, RZ, 0xfc, !PT ;  /* 0x0000180002007812 */ /* 0x000fe200078efcff */
[----:B-1----:R-:W-:Y:S01]  /*a350*/  @!P1 STG.E desc[UR6][R6.64+0x5a00], R9 ;  /* 0x005a000906009986 */ /* 0x002fe2000c101906 */
[----:B------:R-:W-:-:S03]  /*a360*/  NOP ;  /* 0x0000000000007918 */ /* 0x000fc60000000000 */
[----:B------:R-:W0:Y:S01]  /*a370*/  LDS.64 R4, [R5+0x6600] ;  /* 0x0066000005047984 */ /* 0x000e220000000a00 */
[----:B------:R-:W-:-:S13]  /*a380*/  ISETP.GE.AND P1, PT, R0, R23, PT ;  /* 0x000000170000720c */ /* 0x000fda0003f26270 */
[----:B------:R-:W1:Y:S01]  /*a390*/  @!P1 LDS R11, [R22+0x6000] ;  /* 0x00600000160b9984 */ /* 0x000e620000000800 */
[----:B------:R-:W2:Y:S01]  /*a3a0*/  @!P1 LDC.64 R12, c[0x0][0x3b0] ;  /* 0x0000ec00ff0c9b82 */ /* 0x000ea20000000a00 */
[----:B0-----:R-:W-:-:S05]  /*a3b0*/  IADD3 R0, P0, PT, R4, R2, RZ ;  /* 0x0000000204007210 */ /* 0x001fca0007f1e0ff */
[----:B------:R-:W-:Y:S01]  /*a3c0*/  IMAD.X R4, RZ, RZ, R5, P0 ;  /* 0x000000ffff047224 */ /* 0x000fe200000e0605 */
[----:B--2---:R-:W-:-:S04]  /*a3d0*/  @!P1 LEA R2, P0, R0, R12, 0x2 ;  /* 0x0000000c00029211 */ /* 0x004fc800078010ff */
[----:B------:R-:W-:-:S05]  /*a3e0*/  @!P1 LEA.HI.X R3, R0, R13, R4, 0x2, P0 ;  /* 0x0000000d00039211 */ /* 0x000fca00000f1404 */
[----:B-1----:R-:W-:Y:S01]  /*a3f0*/  @!P1 STG.E desc[UR6][R2.64+0x6000], R11 ;  /* 0x0060000b02009986 */ /* 0x002fe2000c101906 */
[----:B------:R-:W-:Y:S01]  /*a400*/  NOP ;  /* 0x0000000000007918 */ /* 0x000fe20000000000 */
[----:B------:R-:W-:Y:S05]  /*a410*/  EXIT ;  /* 0x000000000000794d */ /* 0x000fea0003800000 */
.L_x_30:
[----:B------:R-:W-:Y:S02]  /*a420*/  IMAD.MOV.U32 R58, RZ, RZ, R39 ;  /* 0x000000ffff3a7224 */ /* 0x000fe400078e0027 */
[----:B------:R-:W-:Y:S02]  /*a430*/  IMAD.MOV.U32 R49, RZ, RZ, 0x1 ;  /* 0x00000001ff317424 */ /* 0x000fe400078e00ff */
[----:B------:R-:W-:Y:S02]  /*a440*/  IMAD.MOV.U32 R60, RZ, RZ, RZ ;  /* 0x000000ffff3c7224 */ /* 0x000fe400078e00ff */
[----:B------:R-:W-:-:S07]  /*a450*/  IMAD.MOV.U32 R47, RZ, RZ, -0x1 ;  /* 0xffffffffff2f7424 */ /* 0x000fce00078e00ff */
[----:B------:R-:W-:Y:S05]  /*a460*/  WARPSYNC.COLLECTIVE R47, `(.L_x_115) ;  /* 0x000000002f087348 */ /* 0x000fea0003c00000 */
[----:B------:R0:W1:Y:S02]  /*a470*/  SHFL.UP P0, R46, R58, R49, R60 ;  /* 0x040000313a2e7389 */ /* 0x000064000000003c */
[----:B01----:R-:W-:Y:S05]  /*a480*/  ENDCOLLECTIVE ;  /* 0x000000000000791b */ /* 0x003fea0003800000 */
.L_x_115:
[----:B------:R-:W-:Y:S02]  /*a490*/  IMAD.MOV.U32 R49, RZ, RZ, 0x2 ;  /* 0x00000002ff317424 */ /* 0x000fe400078e00ff */
[----:B------:R-:W-:-:S04]  /*a4a0*/  IMAD.MOV.U32 R40, RZ, RZ, R46 ;  /* 0x000000ffff287224 */ /* 0x000fc800078e002e */
[----:B------:R-:W-:-:S04]  /*a4b0*/  @P0 IMAD.IADD R40, R39, 0x1, R40 ;  /* 0x0000000127280824 */ /* 0x000fc800078e0228 */
[----:B------:R-:W-:-:S07]  /*a4c0*/  IMAD.MOV.U32 R58, RZ, RZ, R40 ;  /* 0x000000ffff3a7224 */ /* 0x000fce00078e0028 */
[----:B------:R-:W-:Y:S05]  /*a4d0*/  WARPSYNC.COLLECTIVE R47, `(.L_x_116) ;  /* 0x000000002f087348 */ /* 0x000fea0003c00000 */
[----:B------:R0:W1:Y:S02]  /*a4e0*/  SHFL.UP P0, R46, R58, R49, R60 ;  /* 0x040000313a2e7389 */ /* 0x000064000000003c */
[----:B01----:R-:W-:Y:S05]  /*a4f0*/  ENDCOLLECTIVE ;  /* 0x000000000000791b */ /* 0x003fea0003800000 */
.L_x_116:
[----:B------:R-:W-:Y:S02]  /*a500*/  IMAD.MOV.U32 R49, RZ, RZ, 0x4 ;  /* 0x00000004ff317424 */ /* 0x000fe400078e00ff */
[----:B------:R-:W-:-:S04]  /*a510*/  IMAD.MOV.U32 R43, RZ, RZ, R46 ;  /* 0x000000ffff2b7224 */ /* 0x000fc800078e002e */
[----:B------:R-:W-:-:S04]  /*a520*/  @P0 IMAD.IADD R43, R40, 0x1, R43 ;  /* 0x00000001282b0824 */ /* 0x000fc800078e022b */
[----:B------:R-:W-:-:S07]  /*a530*/  IMAD.MOV.U32 R58, RZ, RZ, R43 ;  /* 0x000000ffff3a7224 */ /* 0x000fce00078e002b */
[----:B------:R-:W-:Y:S05]  /*a540*/  WARPSYNC.COLLECTIVE R47, `(.L_x_117) ;  /* 0x000000002f087348 */ /* 0x000fea0003c00000 */
[----:B------:R0:W1:Y:S02]  /*a550*/  SHFL.UP P0, R46, R58, R49, R60 ;  /* 0x040000313a2e7389 */ /* 0x000064000000003c */
[----:B01----:R-:W-:Y:S05]  /*a560*/  ENDCOLLECTIVE ;  /* 0x000000000000791b */ /* 0x003fea0003800000 */
.L_x_117:
[----:B------:R-:W-:Y:S02]  /*a570*/  IMAD.MOV.U32 R49, RZ, RZ, 0x8 ;  /* 0x00000008ff317424 */ /* 0x000fe400078e00ff */
[----:B------:R-:W-:-:S04]  /*a580*/  IMAD.MOV.U32 R44, RZ, RZ, R46 ;  /* 0x000000ffff2c7224 */ /* 0x000fc800078e002e */
[----:B------:R-:W-:-:S04]  /*a590*/  @P0 IMAD.IADD R44, R43, 0x1, R44 ;  /* 0x000000012b2c0824 */ /* 0x000fc800078e022c */
[----:B------:R-:W-:-:S07]  /*a5a0*/  IMAD.MOV.U32 R58, RZ, RZ, R44 ;  /* 0x000000ffff3a7224 */ /* 0x000fce00078e002c */
[----:B------:R-:W-:Y:S05]  /*a5b0*/  WARPSYNC.COLLECTIVE R47, `(.L_x_118) ;  /* 0x000000002f087348 */ /* 0x000fea0003c00000 */
[----:B------:R0:W1:Y:S02]  /*a5c0*/  SHFL.UP P0, R46, R58, R49, R60 ;  /* 0x040000313a2e7389 */ /* 0x000064000000003c */
[----:B01----:R-:W-:Y:S05]  /*a5d0*/  ENDCOLLECTIVE ;  /* 0x000000000000791b */ /* 0x003fea0003800000 */
.L_x_118:
[----:B------:R-:W-:Y:S02]  /*a5e0*/  IMAD.MOV.U32 R49, RZ, RZ, 0x10 ;  /* 0x00000010ff317424 */ /* 0x000fe400078e00ff */
[----:B------:R-:W-:-:S04]  /*a5f0*/  IMAD.MOV.U32 R45, RZ, RZ, R46 ;  /* 0x000000ffff2d7224 */ /* 0x000fc800078e002e */
[----:B------:R-:W-:-:S04]  /*a600*/  @P0 IMAD.IADD R45, R44, 0x1, R45 ;  /* 0x000000012c2d0824 */ /* 0x000fc800078e022d */
[----:B------:R-:W-:-:S07]  /*a610*/  IMAD.MOV.U32 R58, RZ, RZ, R45 ;  /* 0x000000ffff3a7224 */ /* 0x000fce00078e002d */
[----:B------:R-:W-:Y:S05]  /*a620*/  WARPSYNC.COLLECTIVE R47, `(.L_x_119) ;  /* 0x000000002f087348 */ /* 0x000fea0003c00000 */
[----:B------:R0:W1:Y:S02]  /*a630*/  SHFL.UP P0, R46, R58, R49, R60 ;  /* 0x040000313a2e7389 */ /* 0x000064000000003c */
[----:B01----:R-:W-:Y:S05]  /*a640*/  ENDCOLLECTIVE ;  /* 0x000000000000791b */ /* 0x003fea0003800000 */
.L_x_119:
[----:B------:R-:W-:Y:S05]  /*a650*/  BRA `(.L_x_120) ;  /* 0xffffff8400407947 */ /* 0x000fea000383ffff */
.L_x_121:
[----:B------:R-:W-:-:S00]  /*a660*/  BRA `(.L_x_121) ;  /* 0xfffffffc00fc7947 */ /* 0x000fc0000383ffff */
[----:B------:R-:W-:-:S00]  /*a670*/  NOP ;  /* 0x0000000000007918 */ /* 0x000fc00000000000 */
        /* <DEDUP_REMOVED lines=8> */
.L_x_5118:


//--------------------- .text._ZN3cub18CUB_300001_SM_10006detail10radix_sort33DeviceRadixSortExclusiveSumKernelINS1_5radix10policy_hubIiiyE10Policy1000EyEEvPT0_ --------------------------
	.section	.text._ZN3cub18CUB_300001_SM_10006detail10radix_sort33DeviceRadixSortExclusiveSumKernelINS1_5radix10policy_hubIiiyE10Policy1000EyEEvPT0_,"ax",@progbits
	.align	128
        .global         _ZN3cub18CUB_300001_SM_10006detail10radix_sort33DeviceRadixSortExclusiveSumKernelINS1_5radix10policy_hubIiiyE10Policy1000EyEEvPT0_
        .type           _ZN3cub18CUB_300001_SM_10006detail10radix_sort33DeviceRadixSortExclusiveSumKernelINS1_5radix10policy_hubIiiyE10Policy1000EyEEvPT0_,@function
        .size           _ZN3cub18CUB_300001_SM_10006detail10radix_sort33DeviceRadixSortExclusiveSumKernelINS1_5radix10policy_hubIiiyE10Policy1000EyEEvPT0_,(.L_x_5119 - _ZN3cub18CUB_300001_SM_10006detail10radix_sort33DeviceRadixSortExclusiveSumKernelINS1_5radix10policy_hubIiiyE10Policy1000EyEEvPT0_)
        .other          _ZN3cub18CUB_300001_SM_10006detail10radix_sort33DeviceRadixSortExclusiveSumKernelINS1_5radix10policy_hubIiiyE10Policy1000EyEEvPT0_,@"STO_CUDA_ENTRY STV_DEFAULT"
_ZN3cub18CUB_300001_SM_10006detail10radix_sort33DeviceRadixSortExclusiveSumKernelINS1_5radix10policy_hubIiiyE10Policy1000EyEEvPT0_:
.text._ZN3cub18CUB_300001_SM_10006detail10radix_sort33DeviceRadixSortExclusiveSumKernelINS1_5radix10policy_hubIiiyE10Policy1000EyEEvPT0_:
[----:B------:R-:W-:Y:S01]  /*0000*/  LDC R1, c[0x0][0x37c] ;  /* 0x0000df00ff017b82 */ /* 0x000fe20000000800 */
[----:B------:R-:W0:Y:S07]  /*0010*/  S2R R18, SR_TID.X ;  /* 0x0000000000127919 */ /* 0x000e2e0000002100 */
[----:B------:R-:W1:Y:S01]  /*0020*/  LDC.64 R16, c[0x0][0x380] ;  /* 0x0000e000ff107b82 */ /* 0x000e620000000a00 */
[----:B------:R-:W2:Y:S01]  /*0030*/  LDCU.64 UR4, c[0x0][0x358] ;  /* 0x00006b00ff0477ac */ /* 0x000ea20008000a00 */
[----:B------:R-:W3:Y:S01]  /*0040*/  S2R R5, SR_CTAID.X ;  /* 0x0000000000057919 */ /* 0x000ee20000002500 */
[----:B0-----:R-:W-:Y:S01]  /*0050*/  ISETP.GT.U32.AND P1, PT, R18, 0xff, PT ;  /* 0x000000ff1200780c */ /* 0x001fe20003f24070 */
[----:B---3--:R-:W-:-:S04]  /*0060*/  IMAD R5, R5, 0x100, R18 ;  /* 0x0000010005057824 */ /* 0x008fc800078e0212 */
[----:B-1----:R-:W-:-:S08]  /*0070*/  IMAD.WIDE R16, R5, 0x8, R16 ;  /* 0x0000000805107825 */ /* 0x002fd000078e0210 */
[----:B--2---:R-:W2:Y:S01]  /*0080*/  @!P1 LDG.E.64 R2, desc[UR4][R16.64] ;  /* 0x0000000410029981 */ /* 0x004ea2000c1e1b00 */
[----:B------:R-:W-:Y:S02]  /*0090*/  MOV R0, 0x400 ;  /* 0x0000040000007802 */ /* 0x000fe40000000f00 */
[C---:B------:R-:W-:Y:S01]  /*00a0*/  ISETP.GT.U32.AND P0, PT, R18.reuse, 0x1f, PT ;  /* 0x0000001f1200780c */ /* 0x040fe20003f04070 */
[----:B------:R-:W0:Y:S02]  /*00b0*/  S2R R5, SR_CgaCtaId ;  /* 0x0000000000057919 */ /* 0x000e240000008800 */
[----:B0-----:R-:W-:Y:S02]  /*00c0*/  LEA R5, R5, R0, 0x18 ;  /* 0x0000000005057211 */ /* 0x001fe400078ec0ff */
[----:B------:R-:W-:-:S05]  /*00d0*/  LEA.HI R0, R18, R18, RZ, 0x1d ;  /* 0x0000001212007211 */ /* 0x000fca00078fe8ff */
[----:B------:R-:W-:-:S05]  /*00e0*/  IMAD R0, R0, 0x8, R5 ;  /* 0x0000000800007824 */ /* 0x000fca00078e0205 */
[----:B--2---:R0:W-:Y:S01]  /*00f0*/  STS.64 [R0+0x10], R2 ;  /* 0x0000100200007388 */ /* 0x0041e20000000a00 */
[----:B------:R-:W-:Y:S06]  /*0100*/  BAR.SYNC.DEFER_BLOCKING 0x0 ;  /* 0x0000000000007b1d */ /* 0x000fec0000010000 */
[----:B------:R-:W-:Y:S05]  /*0110*/  @P0 BRA `(.L_x_122) ;  /* 0x0000000400240947 */ /* 0x000fea0003800000 */
[----:B------:R-:W-:Y:S01]  /*0120*/  IMAD R18, R18, 0x48, R5 ;  /* 0x0000004812127824 */ /* 0x000fe200078e0205 */
[----:B------:R-:W-:-:S04]  /*0130*/  UMOV UR6, 0xffffffff ;  /* 0xffffffff00067882 */ /* 0x000fc80000000000 */
[----:B------:R-:W-:Y:S04]  /*0140*/  LDS.64 R14, [R18+0x10] ;  /* 0x00001000120e7984 */ /* 0x000fe80000000a00 */
[----:B------:R-:W-:Y:S04]  /*0150*/  LDS.64 R12, [R18+0x18] ;  /* 0x00001800120c7984 */ /* 0x000fe80000000a00 */
[----:B------:R-:W1:Y:S04]  /*0160*/  LDS.64 R10, [R18+0x20] ;  /* 0x00002000120a7984 */ /* 0x000e680000000a00 */
[----:B------:R-:W-:Y:S04]  /*0170*/  LDS.64 R8, [R18+0x28] ;  /* 0x0000280012087984 */ /* 0x000fe80000000a00 */
[----:B------:R-:W2:Y:S04]  /*0180*/  LDS.64 R6, [R18+0x30] ;  /* 0x0000300012067984 */ /* 0x000ea80000000a00 */
[----:B------:R-:W-:Y:S04]  /*0190*/  LDS.64 R4, [R18+0x38] ;  /* 0x0000380012047984 */ /* 0x000fe80000000a00 */
[----:B0-----:R-:W0:Y:S04]  /*01a0*/  LDS.64 R2, [R18+0x40] ;  /* 0x0000400012027984 */ /* 0x001e280000000a00 */
[----:B------:R-:W3:Y:S01]  /*01b0*/  LDS.64 R20, [R18+0x48] ;  /* 0x0000480012147984 */ /* 0x000ee20000000a00 */
[----:B-1----:R-:W-:-:S04]  /*01c0*/  IADD3 R19, P3, P4, R10, R12, R14 ;  /* 0x0000000c0a137210 */ /* 0x002fc80007c7e00e */
[----:B------:R-:W-:Y:S02]  /*01d0*/  IADD3.X R23, PT, PT, R11, R13, R15, P3, P4 ;  /* 0x0000000d0b177210 */ /* 0x000fe40001fe840f */
[----:B--2---:R-:W-:-:S04]  /*01e0*/  IADD3 R19, P0, P2, R6, R19, R8 ;  /* 0x0000001306137210 */ /* 0x004fc80007a1e008 */
[----:B------:R-:W-:Y:S02]  /*01f0*/  IADD3.X R23, PT, PT, R7, R23, R9, P0, P2 ;  /* 0x0000001707177210 */ /* 0x000fe400007e4409 */
[----:B0-----:R-:W-:-:S04]  /*0200*/  IADD3 R19, P3, P4, R2, R19, R4 ;  /* 0x0000001302137210 */ /* 0x001fc80007c7e004 */
[----:B---3--:R-:W-:Y:S02]  /*0210*/  IADD3 R20, P0, PT, R20, R19, RZ ;  /* 0x0000001314147210 */ /* 0x008fe40007f1e0ff */
[----:B------:R-:W-:-:S05]  /*0220*/  IADD3.X R19, PT, PT, R3, R23, R5, P3, P4 ;  /* 0x0000001703137210 */ /* 0x000fca0001fe8405 */
[----:B------:R-:W-:Y:S01]  /*0230*/  IMAD.X R19, R21, 0x1, R19, P0 ;  /* 0x0000000115137824 */ /* 0x000fe200000e0613 */
[----:B------:R-:W-:Y:S06]  /*0240*/  BRA.DIV UR6, `(.L_x_123) ;  /* 0x0000000206f07947 */ /* 0x000fec000b800000 */
[----:B------:R-:W0:Y:S04]  /*0250*/  SHFL.UP PT, R27, R20, 0x1, RZ ;  /* 0x04200000141b7989 */ /* 0x000e2800000e00ff */
[----:B------:R-:W1:Y:S01]  /*0260*/  SHFL.UP P0, R25, R19, 0x1, RZ ;  /* 0x0420000013197989 */ /* 0x000e6200000000ff */
[----:B0-----:R-:W-:-:S04]  /*0270*/  IADD3 R22, P2, PT, R27, R20, RZ ;  /* 0x000000141b167210 */ /* 0x001fc80007f5e0ff */
[----:B-1----:R-:W-:Y:S01]  /*0280*/  SEL R27, R22, R27, P0 ;  /* 0x0000001b161b7207 */ /* 0x002fe20000000000 */
[----:B------:R-:W-:-:S04]  /*0290*/  IMAD.X R26, R25, 0x1, R19, P2 ;  /* 0x00000001191a7824 */ /* 0x000fc800010e0613 */
[----:B------:R-:W0:Y:S01]  /*02a0*/  SHFL.UP PT, R28, R27, 0x2, RZ ;  /* 0x044000001b1c7989 */ /* 0x000e2200000e00ff */
[----:B------:R-:W-:-:S05]  /*02b0*/  SEL R26, R26, R25, P0 ;  /* 0x000000191a1a7207 */ /* 0x000fca0000000000 */
[----:B------:R-:W1:Y:S01]  /*02c0*/  SHFL.UP P0, R25, R26, 0x2, RZ ;  /* 0x044000001a197989 */ /* 0x000e6200000000ff */
[----:B0-----:R-:W-:-:S05]  /*02d0*/  IADD3 R21, P2, PT, R28, R27, RZ ;  /* 0x0000001b1c157210 */ /* 0x001fca0007f5e0ff */
[----:B-1----:R-:W-:Y:S01]  /*02e0*/  IMAD.X R22, R25, 0x1, R26, P2 ;  /* 0x0000000119167824 */ /* 0x002fe200010e061a */
[----:B------:R-:W-:-:S04]  /*02f0*/  SEL R28, R21, R28, P0 ;  /* 0x0000001c151c7207 */ /* 0x000fc80000000000 */
[----:B------:R-:W-:Y:S01]  /*0300*/  SEL R29, R22, R25, P0 ;  /* 0x00000019161d7207 */ /* 0x000fe20000000000 */
        /* <DEDUP_REMOVED lines=12> */
[----:B------:R0:W1:Y:S04]  /*03d0*/  SHFL.UP PT, R28, R27, 0x10, RZ ;  /* 0x060000001b1c7989 */ /* 0x00006800000e00ff */
[----:B------:R0:W2:Y:S02]  /*03e0*/  SHFL.UP P0, R25, R26, 0x10, RZ ;  /* 0x060000001a197989 */ /* 0x0000a400000000ff */
.L_x_134:
[----:B-1----:R-:W-:-:S04]  /*03f0*/  IADD3 R21, P2, PT, R28, R27, RZ ;  /* 0x0000001b1c157210 */ /* 0x002fc80007f5e0ff */
[----:B--2---:R-:W-:Y:S01]  /*0400*/  SEL R21, R21, R28, P0 ;  /* 0x0000001c15157207 */ /* 0x004fe20000000000 */
[----:B------:R-:W-:-:S05]  /*0410*/  IMAD.X R22, R25, 0x1, R26, P2 ;  /* 0x0000000119167824 */ /* 0x000fca00010e061a */
[----:B------:R-:W-:Y:S02]  /*0420*/  SEL R22, R22, R25, P0 ;  /* 0x0000001916167207 */ /* 0x000fe40000000000 */
[----:B------:R-:W-:-:S05]  /*0430*/  IADD3 R20, P0, PT, R21, -R20, RZ ;  /* 0x8000001415147210 */ /* 0x000fca0007f1e0ff */
[----:B------:R-:W-:Y:S01]  /*0440*/  IMAD.X R21, R22, 0x1, ~R19, P0 ;  /* 0x0000000116157824 */ /* 0x000fe200000e0e13 */
[----:B------:R-:W-:-:S04]  /*0450*/  IADD3 R14, P0, PT, R14, R20, RZ ;  /* 0x000000140e0e7210 */ /* 0x000fc80007f1e0ff */
[----:B------:R1:W-:Y:S01]  /*0460*/  STS.64 [R18+0x10], R20 ;  /* 0x0000101412007388 */ /* 0x0003e20000000a00 */
[----:B------:R-:W-:Y:S01]  /*0470*/  IMAD.X R15, R15, 0x1, R21, P0 ;  /* 0x000000010f0f7824 */ /* 0x000fe200000e0615 */
        /* <DEDUP_REMOVED lines=17> */
[----:B------:R-:W-:-:S05]  /*0590*/  IMAD.X R3, R3, 0x1, R5, P0 ;  /* 0x0000000103037824 */ /* 0x000fca00000e0605 */
[----:B------:R1:W-:Y:S03]  /*05a0*/  STS.64 [R18+0x48], R2 ;  /* 0x0000480212007388 */ /* 0x0003e60000000a00 */
.L_x_122:
[----:B------:R-:W-:Y:S05]  /*05b0*/  WARPSYNC.ALL ;  /* 0x0000000000007948 */ /* 0x000fea0003800000 */
[----:B------:R-:W-:Y:S06]  /*05c0*/  BAR.SYNC.DEFER_BLOCKING 0x0 ;  /* 0x0000000000007b1d */ /* 0x000fec0000010000 */
[----:B------:R-:W-:Y:S05]  /*05d0*/  @P1 EXIT ;  /* 0x000000000000194d */ /* 0x000fea0003800000 */
[----:B01----:R-:W0:Y:S04]  /*05e0*/  LDS.64 R2, [R0+0x10] ;  /* 0x0000100000027984 */ /* 0x003e280000000a00 */
[----:B0-----:R-:W-:Y:S01]  /*05f0*/  STG.E.64 desc[UR4][R16.64], R2 ;  /* 0x0000000210007986 */ /* 0x001fe2000c101b04 */
[----:B------:R-:W-:Y:S05]  /*0600*/  EXIT ;  /* 0x000000000000794d */ /* 0x000fea0003800000 */
.L_x_123:
[----:B------:R-:W-:Y:S02]  /*0610*/  IMAD.MOV.U32 R24, RZ, RZ, R20 ;  /* 0x000000ffff187224 */ /* 0x000fe400078e0014 */
[----:B------:R-:W-:Y:S02]  /*0620*/  IMAD.MOV.U32 R23, RZ, RZ, 0x1 ;  /* 0x00000001ff177424 */ /* 0x000fe400078e00ff */
[----:B------:R-:W-:Y:S02]  /*0630*/  IMAD.MOV.U32 R22, RZ, RZ, RZ ;  /* 0x000000ffff167224 */ /* 0x000fe400078e00ff */
[----:B------:R-:W-:-:S07]  /*0640*/  IMAD.MOV.U32 R21, RZ, RZ, -0x1 ;  /* 0xffffffffff157424 */ /* 0x000fce00078e00ff */
[----:B------:R-:W-:Y:S05]  /*0650*/  WARPSYNC.COLLECTIVE R21, `(.L_x_124) ;  /* 0x0000000015087348 */ /* 0x000fea0003c00000 */
[----:B------:R0:W1:Y:S02]  /*0660*/  SHFL.UP P0, R25, R24, R23, R22 ;  /* 0x0400001718197389 */ /* 0x0000640000000016 */
[----:B01----:R-:W-:Y:S05]  /*0670*/  ENDCOLLECTIVE ;  /* 0x000000000000791b */ /* 0x003fea0003800000 */
.L_x_124:
[----:B------:R-:W-:Y:S02]  /*0680*/  IMAD.MOV.U32 R24, RZ, RZ, R19 ;  /* 0x000000ffff187224 */ /* 0x000fe400078e0013 */
[----:B------:R-:W-:-:S07]  /*0690*/  IMAD.MOV.U32 R27, RZ, RZ, R25 ;  /* 0x000000ffff1b7224 */ /* 0x000fce00078e0019 */
[----:B------:R-:W-:Y:S05]  /*06a0*/  WARPSYNC.COLLECTIVE R21, `(.L_x_125) ;  /* 0x0000000015087348 */ /* 0x000fea0003c00000 */
[----:B------:R0:W1:Y:S02]  /*06b0*/  SHFL.UP P0, R25, R24, R23, R22 ;  /* 0x0400001718197389 */ /* 0x0000640000000016 */
[----:B01----:R-:W-:Y:S05]  /*06c0*/  ENDCOLLECTIVE ;  /* 0x000000000000791b */ /* 0x003fea0003800000 */
.L_x_125:
[----:B------:R-:W-:Y:S01]  /*06d0*/  IADD3 R26, P2, PT, R27, R20, RZ ;  /* 0x000000141b1a7210 */ /* 0x000fe20007f5e0ff */
[----:B------:R-:W-:-:S03]  /*06e0*/  IMAD.MOV.U32 R23, RZ, RZ, 0x2 ;  /* 0x00000002ff177424 */ /* 0x000fc600078e00ff */
[----:B------:R-:W-:Y:S01]  /*06f0*/  SEL R27, R26, R27, P0 ;  /* 0x0000001b1a1b7207 */ /* 0x000fe20000000000 */
[----:B------:R-:W-:-:S04]  /*0700*/  IMAD.X R26, R25, 0x1, R19, P2 ;  /* 0x00000001191a7824 */ /* 0x000fc800010e0613 */
[----:B------:R-:W-:Y:S01]  /*0710*/  IMAD.MOV.U32 R24, RZ, RZ, R27 ;  /* 0x000000ffff187224 */ /* 0x000fe200078e001b */
[----:B------:R-:W-:-:S07]  /*0720*/  SEL R26, R26, R25, P0 ;  /* 0x000000191a1a7207 */ /* 0x000fce0000000000 */
[----:B------:R-:W-:Y:S05]  /*0730*/  WARPSYNC.COLLECTIVE R21, `(.L_x_126) ;  /* 0x0000000015087348 */ /* 0x000fea0003c00000 */
[----:B------:R0:W1:Y:S02]  /*0740*/  SHFL.UP P0, R25, R24, R23, R22 ;  /* 0x0400001718197389 */ /* 0x0000640000000016 */
[----:B01----:R-:W-:Y:S05]  /*0750*/  ENDCOLLECTIVE ;  /* 0x000000000000791b */ /* 0x003fea0003800000 */
.L_x_126:
[----:B------:R-:W-:Y:S02]  /*0760*/  IMAD.MOV.U32 R24, RZ, RZ, R26 ;  /* 0x000000ffff187224 */ /* 0x000fe400078e001a */
[----:B------:R-:W-:-:S07]  /*0770*/  IMAD.MOV.U32 R28, RZ, RZ, R25 ;  /* 0x000000ffff1c7224 */ /* 0x000fce00078e0019 */
[----:B------:R-:W-:Y:S05]  /*0780*/  WARPSYNC.COLLECTIVE R21, `(.L_x_127) ;  /* 0x0000000015087348 */ /* 0x000fea0003c00000 */
[----:B------:R0:W1:Y:S02]  /*0790*/  SHFL.UP P0, R25, R24, R23, R22 ;  /* 0x0400001718197389 */ /* 0x0000640000000016 */
[----:B01----:R-:W-:Y:S05]  /*07a0*/  ENDCOLLECTIVE ;  /* 0x000000000000791b */ /* 0x003fea0003800000 */
.L_x_127:
        /* <DEDUP_REMOVED lines=9> */
.L_x_128:
[----:B------:R-:W-:Y:S02]  /*0840*/  IMAD.MOV.U32 R24, RZ, RZ, R29 ;  /* 0x000000ffff187224 */ /* 0x000fe400078e001d */
[----:B------:R-:W-:-:S07]  /*0850*/  IMAD.MOV.U32 R27, RZ, RZ, R25 ;  /* 0x000000ffff1b7224 */ /* 0x000fce00078e0019 */
[----:B------:R-:W-:Y:S05]  /*0860*/  WARPSYNC.COLLECTIVE R21, `(.L_x_129) ;  /* 0x0000000015087348 */ /* 0x000fea0003c00000 */
[----:B------:R0:W1:Y:S02]  /*0870*/  SHFL.UP P0, R25, R24, R23, R22 ;  /* 0x0400001718197389 */ /* 0x0000640000000016 */
[----:B01----:R-:W-:Y:S05]  /*0880*/  ENDCOLLECTIVE ;  /* 0x000000000000791b */ /* 0x003fea0003800000 */
.L_x_129:
        /* <DEDUP_REMOVED lines=9> */
.L_x_130:
[----:B------:R-:W-:Y:S02]  /*0920*/  IMAD.MOV.U32 R24, RZ, RZ, R29 ;  /* 0x000000ffff187224 */ /* 0x000fe400078e001d */
[----:B------:R-:W-:-:S07]  /*0930*/  IMAD.MOV.U32 R27, RZ, RZ, R25 ;  /* 0x000000ffff1b7224 */ /* 0x000fce00078e0019 */
[----:B------:R-:W-:Y:S05]  /*0940*/  WARPSYNC.COLLECTIVE R21, `(.L_x_131) ;  /* 0x0000000015087348 */ /* 0x000fea0003c00000 */
[----:B------:R0:W1:Y:S02]  /*0950*/  SHFL.UP P0, R25, R24, R23, R22 ;  /* 0x0400001718197389 */ /* 0x0000640000000016 */
[----:B01----:R-:W-:Y:S05]  /*0960*/  ENDCOLLECTIVE ;  /* 0x000000000000791b */ /* 0x003fea0003800000 */
.L_x_131:
        /* <DEDUP_REMOVED lines=9> */
.L_x_132:
[----:B------:R-:W-:Y:S02]  /*0a00*/  IMAD.MOV.U32 R24, RZ, RZ, R26 ;  /* 0x000000ffff187224 */ /* 0x000fe400078e001a */
[----:B------:R-:W-:-:S07]  /*0a10*/  IMAD.MOV.U32 R28, RZ, RZ, R25 ;  /* 0x000000ffff1c7224 */ /* 0x000fce00078e0019 */
[----:B------:R-:W-:Y:S05]  /*0a20*/  WARPSYNC.COLLECTIVE R21, `(.L_x_133) ;  /* 0x0000000015087348 */ /* 0x000fea0003c00000 */
[----:B------:R0:W1:Y:S02]  /*0a30*/  SHFL.UP P0, R25, R24, R23, R22 ;  /* 0x0400001718197389 */ /* 0x0000640000000016 */
[----:B01----:R-:W-:Y:S05]  /*0a40*/  ENDCOLLECTIVE ;  /* 0x000000000000791b */ /* 0x003fea0003800000 */
.L_x_133:
[----:B------:R-:W-:Y:S05]  /*0a50*/  BRA `(.L_x_134) ;  /* 0xfffffff800647947 */ /* 0x000fea000383ffff */
.L_x_135:
        /* <DEDUP_REMOVED lines=10> */
.L_x_5119:


//--------------------- .text._ZN3cub18CUB_300001_SM_10006detail10radix_sort30DeviceRadixSortHistogramKernelINS1_5radix10policy_hubIiiyE10Policy1000ELNS0_9SortOrderE0EiyNS1_21identity_decomposer_tEEEvPT2_PKT1_SA_iiT3_ --------------------------
	.section	.text._ZN3cub18CUB_300001_SM_10006detail10radix_sort30DeviceRadixSortHistogramKernelINS1_5radix10policy_hubIiiyE10Policy1000ELNS0_9SortOrderE0EiyNS1_21identity_decomposer_tEEEvPT2_PKT1_SA_iiT3_,"ax",@progbits
	.align	128
        .global         _ZN3cub18CUB_300001_SM_10006detail10radix_sort30DeviceRadixSortHistogramKernelINS1_5radix10policy_hubIiiyE10Policy1000ELNS0_9SortOrderE0EiyNS1_21identity_decomposer_tEEEvPT2_PKT1_SA_iiT3_
        .type           _ZN3cub18CUB_300001_SM_10006detail10radix_sort30DeviceRadixSortHistogramKernelINS1_5radix10policy_hubIiiyE10Policy1000ELNS0_9SortOrderE0EiyNS1_21identity_decomposer_tEEEvPT2_PKT1_SA_iiT3_,@function
        .size           _ZN3cub18CUB_300001_SM_10006detail10radix_sort30DeviceRadixSortHistogramKernelINS1_5radix10policy_hubIiiyE10Policy1000ELNS0_9SortOrderE0EiyNS1_21identity_decomposer_tEEEvPT2_PKT1_SA_iiT3_,(.L_x_5120 - _ZN3cub18CUB_300001_SM_10006detail10radix_sort30DeviceRadixSortHistogramKernelINS1_5radix10policy_hubIiiyE10Policy1000ELNS0_9SortOrderE0EiyNS1_21identity_decomposer_tEEEvPT2_PKT1_SA_iiT3_)
        .other          _ZN3cub18CUB_300001_SM_10006detail10radix_sort30DeviceRadixSortHistogramKernelINS1_5radix10policy_hubIiiyE10Policy1000ELNS0_9SortOrderE0EiyNS1_21identity_decomposer_tEEEvPT2_PKT1_SA_iiT3_,@"STO_CUDA_ENTRY STV_DEFAULT"
_ZN3cub18CUB_300001_SM_10006detail10radix_sort30DeviceRadixSortHistogramKernelINS1_5radix10policy_hubIiiyE10Policy1000ELNS0_9SortOrderE0EiyNS1_21identity_decomposer_tEEEvPT2_PKT1_SA_iiT3_:
.text._ZN3cub18CUB_300001_SM_10006detail10radix_sort30DeviceRadixSortHistogramKernelINS1_5radix10policy_hubIiiyE10Policy1000ELNS0_9SortOrderE0EiyNS1_21identity_decomposer_tEEEvPT2_PKT1_SA_iiT3_:
[----:B------:R-:W-:Y:S01]  /*0000*/  LDC R1, c[0x0][0x37c] ;  /* 0x0000df00ff017b82 */ /* 0x000fe20000000800 */
[----:B------:R-:W0:Y:S02]  /*0010*/  LDCU.64 UR14, c[0x0][0x390] ;  /* 0x00007200ff0e77ac */ /* 0x000e240008000a00 */
[----:B0-----:R-:W-:-:S04]  /*0020*/  ISETP.NE.U32.AND P0, PT, RZ, UR14, PT ;  /* 0x0000000eff007c0c */ /* 0x001fc8000bf05070 */
[----:B------:R-:W-:-:S13]  /*0030*/  ISETP.NE.AND.EX P0, PT, RZ, UR15, PT, P0 ;  /* 0x0000000fff007c0c */ /* 0x000fda000bf05300 */
[----:B------:R-:W-:Y:S05]  /*0040*/  @!P0 EXIT ;  /* 0x000000000000894d */ /* 0x000fea0003800000 */
[----:B------:R-:W-:Y:S01]  /*0050*/  UIADD3 UR11, UP0, UPT, UR14, -0x1, URZ ;  /* 0xffffffff0e0b7890 */ /* 0x000fe2000ff1e0ff */
[----:B------:R-:W0:Y:S01]  /*0060*/  S2R R4, SR_TID.X ;  /* 0x0000000000047919 */ /* 0x000e220000002100 */
[----:B------:R-:W1:Y:S01]  /*0070*/  LDCU.64 UR4, c[0x0][0x398] ;  /* 0x00007300ff0477ac */ /* 0x000e620008000a00 */
[----:B------:R-:W2:Y:S01]  /*0080*/  S2UR UR7, SR_CgaCtaId ;  /* 0x00000000000779c3 */ /* 0x000ea20000008800 */
[----:B------:R-:W-:Y:S01]  /*0090*/  UIADD3.X UR12, UPT, UPT, UR15, -0x1, URZ, UP0, !UPT ;  /* 0xffffffff0f0c7890 */ /* 0x000fe200087fe4ff */
[----:B------:R-:W-:Y:S01]  /*00a0*/  UMOV UR6, 0x400 ;  /* 0x0000040000067882 */ /* 0x000fe20000000000 */
[----:B------:R-:W3:Y:S05]  /*00b0*/  LDCU.64 UR20, c[0x0][0x358] ;  /* 0x00006b00ff1477ac */ /* 0x000eea0008000a00 */
[----:B------:R-:W4:Y:S01]  /*00c0*/  S2UR UR8, SR_CTAID.X ;  /* 0x00000000000879c3 */ /* 0x000f220000002500 */
[----:B------:R-:W-:Y:S01]  /*00d0*/  USHF.R.U64 UR11, UR11, 0x1e, UR12 ;  /* 0x0000001e0b0b7899 */ /* 0x000fe2000800120c */
[----:B------:R-:W0:Y:S03]  /*00e0*/  LDCU UR28, c[0x0][0x370] ;  /* 0x00006e00ff1c77ac */ /* 0x000e260008000800 */
[----:B------:R-:W-:-:S02]  /*00f0*/  UIADD3 UR11, UP0, UPT, UR11, 0x1, URZ ;  /* 0x000000010b0b7890 */ /* 0x000fc4000ff1e0ff */
[----:B-1----:R-:W-:Y:S02]  /*0100*/  UIADD3 UR4, UPT, UPT, UR5, 0x7, -UR4 ;  /* 0x0000000705047890 */ /* 0x002fe4000fffe804 */
[----:B------:R-:W-:Y:S02]  /*0110*/  ULEA.HI.X UR12, UR12, URZ, URZ, 0x2, UP0 ;  /* 0x000000ff0c0c7291 */ /* 0x000fe400080f14ff */
[----:B------:R-:W-:Y:S02]  /*0120*/  UISETP.LT.U32.AND UP0, UPT, UR11, UR14, UPT ;  /* 0x0000000e0b00728c */ /* 0x000fe4000bf01070 */
[----:B------:R-:W-:Y:S02]  /*0130*/  USHF.R.S32.HI UR5, URZ, 0x1f, UR4 ;  /* 0x0000001fff057899 */ /* 0x000fe40008011404 */
[----:B------:R-:W-:Y:S02]  /*0140*/  UISETP.LT.U32.AND.EX UP0, UPT, UR12, UR15, UPT, UP0 ;  /* 0x0000000f0c00728c */ /* 0x000fe4000bf01100 */
[----:B------:R-:W-:-:S02]  /*0150*/  ULEA.HI UR5, UR5, UR4, URZ, 0x3 ;  /* 0x0000000405057291 */ /* 0x000fc4000f8f18ff */
[----:B------:R-:W-:Y:S01]  /*0160*/  USEL UR11, UR11, UR14, UP0 ;  /* 0x0000000e0b0b7287 */ /* 0x000fe20008000000 */
[C---:B0-----:R-:W-:Y:S01]  /*0170*/  VIADD R21, R4.reuse, 0x780 ;  /* 0x0000078004157836 */ /* 0x041fe20000000000 */
[----:B------:R-:W-:Y:S02]  /*0180*/  USEL UR12, UR12, UR15, UP0 ;  /* 0x0000000f0c0c7287 */ /* 0x000fe40008000000 */
[----:B------:R-:W-:Y:S02]  /*0190*/  UISETP.GE.AND UP0, UPT, UR4, 0x8, UPT ;  /* 0x000000080400788c */ /* 0x000fe4000bf06270 */
[----:B--2---:R-:W-:Y:S02]  /*01a0*/  ULEA UR6, UR7, UR6, 0x18 ;  /* 0x0000000607067291 */ /* 0x004fe4000f8ec0ff */
[----:B------:R-:W-:Y:S02]  /*01b0*/  USHF.R.S32.HI UR5, URZ, 0x3, UR5 ;  /* 0x00000003ff057899 */ /* 0x000fe40008011405 */
[----:B------:R-:W-:Y:S01]  /*01c0*/  PLOP3.LUT P0, PT, PT, PT, UP0, 0x80, 0x8 ;  /* 0x000000000008781c */ /* 0x000fe20003f0f008 */
[----:B----4-:R-:W-:Y:S01]  /*01d0*/  USHF.L.U32 UR8, UR8, 0xb, URZ ;  /* 0x0000000b08087899 */ /* 0x010fe200080006ff */
[C---:B------:R-:W-:Y:S01]  /*01e0*/  LEA R0, R4.reuse, UR6, 0x2 ;  /* 0x0000000604007c11 */ /* 0x040fe2000f8e10ff */
[----:B------:R-:W-:Y:S01]  /*01f0*/  UIADD3 UR22, UPT, UPT, UR5, -0x1, URZ ;  /* 0xffffffff05167890 */ /* 0x000fe2000fffe0ff */
[----:B------:R-:W-:Y:S01]  /*0200*/  ISETP.GT.U32.OR P0, PT, R4, 0xff, !P0 ;  /* 0x000000ff0400780c */ /* 0x000fe20004704470 */
[----:B------:R-:W-:-:S02]  /*0210*/  ULOP3.LUT UR23, UR5, 0xf, URZ, 0xc0, !UPT ;  /* 0x0000000f05177892 */ /* 0x000fc4000f8ec0ff */
[----:B------:R-:W-:Y:S01]  /*0220*/  ULOP3.LUT UR24, UR5, 0x7, URZ, 0xc0, !UPT ;  /* 0x0000000705187892 */ /* 0x000fe2000f8ec0ff */
[----:B------:R-:W-:Y:S01]  /*0230*/  P2R R20, PR, RZ, 0x1 ;  /* 0x00000001ff147803 */ /* 0x000fe20000000000 */
[----:B------:R-:W-:Y:S02]  /*0240*/  ULOP3.LUT UR25, UR5, 0x3, URZ, 0xc0, !UPT ;  /* 0x0000000305197892 */ /* 0x000fe4000f8ec0ff */
[----:B------:R-:W-:Y:S02]  /*0250*/  ULOP3.LUT UR26, UR5, 0xffffff0, URZ, 0xc0, !UPT ;  /* 0x0ffffff0051a7892 */ /* 0x000fe4000f8ec0ff */
[----:B------:R-:W-:Y:S02]  /*0260*/  ULOP3.LUT UR27, UR5, 0xffffff8, URZ, 0xc0, !UPT ;  /* 0x0ffffff8051b7892 */ /* 0x000fe4000f8ec0ff */
[----:B------:R-:W-:Y:S01]  /*0270*/  ULOP3.LUT UR9, UR5, 0x1, URZ, 0xc0, !UPT ;  /* 0x0000000105097892 */ /* 0x000fe2000f8ec0ff */
[----:B------:R-:W-:Y:S01]  /*0280*/  UMOV UR6, URZ ;  /* 0x000000ff00067c82 */ /* 0x000fe20008000000 */
[----:B---3--:R-:W-:-:S10]  /*0290*/  UMOV UR7, URZ ;  /* 0x000000ff00077c82 */ /* 0x008fd40008000000 */
.L_x_219:
[----:B------:R-:W-:Y:S01]  /*02a0*/  ISETP.NE.AND P0, PT, R20, RZ, PT ;  /* 0x000000ff1400720c */ /* 0x000fe20003f05270 */
[----:B------:R-:W-:-:S12]  /*02b0*/  BSSY.RECONVERGENT B0, `(.L_x_136) ;  /* 0x000007c000007945 */ /* 0x000fd80003800200 */
[----:B012345:R-:W-:Y:S05]  /*02c0*/  @P0 BRA `(.L_x_137) ;  /* 0x0000000400e80947 */ /* 0x03ffea0003800000 */
[----:B------:R-:W-:Y:S02]  /*02d0*/  IMAD.U32 R2, RZ, RZ, UR22 ;  /* 0x00000016ff027e24 */ /* 0x000fe4000f8e00ff */
[----:B------:R-:W-:-:S03]  /*02e0*/  IMAD.MOV.U32 R3, RZ, RZ, RZ ;  /* 0x000000ffff037224 */ /* 0x000fc600078e00ff */
[----:B------:R-:W-:-:S13]  /*02f0*/  ISETP.GE.U32.AND P1, PT, R2, 0xf, PT ;  /* 0x0000000f0200780c */ /* 0x000fda0003f26070 */
[----:B------:R-:W-:Y:S05]  /*0300*/  @!P1 BRA `(.L_x_138) ;  /* 0x00000000005c9947 */ /* 0x000fea0003800000 */
[----:B------:R-:W-:Y:S01]  /*0310*/  VIADD R2, R0, 0x2000 ;  /* 0x0000200000027836 */ /* 0x000fe20000000000 */
[----:B------:R-:W-:-:S12]  /*0320*/  UIADD3 UR4, UPT, UPT, -UR26, URZ, URZ ;  /* 0x000000ff1a047290 */ /* 0x000fd8000fffe1ff */
.L_x_139:
[----:B------:R-:W-:Y:S01]  /*0330*/  UIADD3 UR4, UPT, UPT, UR4, 0x10, URZ ;  /* 0x0000001004047890 */ /* 0x000fe2000fffe0ff */
[----:B------:R-:W-:Y:S03]  /*0340*/  STS [R2+-0x2000], RZ ;  /* 0xffe000ff02007388 */ /* 0x000fe60000000800 */
[----:B------:R-:W-:Y:S01]  /*0350*/  UISETP.NE.AND UP0, UPT, UR4, URZ, UPT ;  /* 0x000000ff0400728c */ /* 0x000fe2000bf05270 */
        /* <DEDUP_REMOVED lines=16> */
[----:B------:R-:W-:Y:S06]  /*0460*/  BRA.U UP0, `(.L_x_139) ;  /* 0xfffffffd00b07547 */ /* 0x000fec000b83ffff */
[----:B------:R-:W-:-:S07]  /*0470*/  IMAD.U32 R3, RZ, RZ, UR26 ;  /* 0x0000001aff037e24 */ /* 0x000fce000f8e00ff */
.L_x_138:
[----:B------:R-:W-:Y:S01]  /*0480*/  ISETP.NE.AND P0, PT, RZ, UR23, PT ;  /* 0x00000017ff007c0c */ /* 0x000fe2000bf05270 */
[----:B------:R-:W-:Y:S01]  /*0490*/  IMAD.U32 R6, RZ, RZ, UR24 ;  /* 0x00000018ff067e24 */ /* 0x000fe2000f8e00ff */
[----:B------:R-:W-:-:S03]  /*04a0*/  MOV R2, UR23 ;  /* 0x0000001700027c02 */ /* 0x000fc60008000f00 */
[----:B------:R-:W-:Y:S02]  /*04b0*/  VIADD R6, R6, 0xffffffff ;  /* 0xffffffff06067836 */ /* 0x000fe40000000000 */
[----:B------:R-:W-:-:S06]  /*04c0*/  VIADD R2, R2, 0xffffffff ;  /* 0xffffffff02027836 */ /* 0x000fcc0000000000 */
[----:B------:R-:W-:Y:S05]  /*04d0*/  @!P0 BRA `(.L_x_140) ;  /* 0x00000000007c8947 */ /* 0x000fea0003800000 */
[----:B------:R-:W-:Y:S01]  /*04e0*/  ISETP.GE.U32.AND P2, PT, R2, 0x7, PT ;  /* 0x000000070200780c */ /* 0x000fe20003f46070 */
[----:B------:R-:W-:-:S12]  /*04f0*/  UISETP.NE.AND UP0, UPT, UR24, URZ, UPT ;  /* 0x000000ff1800728c */ /* 0x000fd8000bf05270 */
[----:B------:R-:W-:Y:S05]  /*0500*/  @!P2 BRA `(.L_x_141) ;  /* 0x000000000028a947 */ /* 0x000fea0003800000 */
        /* <DEDUP_REMOVED lines=10> */
.L_x_141:
[----:B------:R-:W-:Y:S05]  /*05b0*/  BRA.U !UP0, `(.L_x_140) ;  /* 0x0000000108447547 */ /* 0x000fea000b800000 */
[----:B------:R-:W-:Y:S01]  /*05c0*/  ISETP.GE.U32.AND P2, PT, R6, 0x3, PT ;  /* 0x000000030600780c */ /* 0x000fe20003f46070 */
[----:B------:R-:W-:-:S12]  /*05d0*/  UISETP.NE.AND UP0, UPT, UR25, URZ, UPT ;  /* 0x000000ff1900728c */ /* 0x000fd8000bf05270 */
[C---:B0-----:R-:W-:Y:S02]  /*05e0*/  @P2 IMAD R5, R3.reuse, 0x400, R0 ;  /* 0x0000040003052824 */ /* 0x041fe400078e0200 */
[----:B------:R-:W-:-:S03]  /*05f0*/  @P2 VIADD R3, R3, 0x4 ;  /* 0x0000000403032836 */ /* 0x000fc60000000000 */
[----:B------:R1:W-:Y:S04]  /*0600*/  @P2 STS [R5], RZ ;  /* 0x000000ff05002388 */ /* 0x0003e80000000800 */
[----:B------:R1:W-:Y:S04]  /*0610*/  @P2 STS [R5+0x400], RZ ;  /* 0x000400ff05002388 */ /* 0x0003e80000000800 */
[----:B------:R1:W-:Y:S04]  /*0620*/  @P2 STS [R5+0x800], RZ ;  /* 0x000800ff05002388 */ /* 0x0003e80000000800 */
[----:B------:R1:W-:Y:S01]  /*0630*/  @P2 STS [R5+0xc00], RZ ;  /* 0x000c00ff05002388 */ /* 0x0003e20000000800 */
[----:B------:R-:W-:Y:S05]  /*0640*/  BRA.U !UP0, `(.L_x_140) ;  /* 0x0000000108207547 */ /* 0x000fea000b800000 */
[----:B------:R-:W-:Y:S01]  /*0650*/  IMAD R3, R3, 0x400, R0 ;  /* 0x0000040003037824 */ /* 0x000fe200078e0200 */
[----:B------:R-:W-:-:S04]  /*0660*/  UISETP.NE.AND UP0, UPT, UR25, 0x1, UPT ;  /* 0x000000011900788c */ /* 0x000fc8000bf05270 */
[----:B------:R2:W-:Y:S05]  /*0670*/  STS [R3], RZ ;  /* 0x000000ff03007388 */ /* 0x0005ea0000000800 */
[----:B------:R-:W-:Y:S05]  /*0680*/  BRA.U !UP0, `(.L_x_140) ;  /* 0x0000000108107547 */ /* 0x000fea000b800000 */
[----:B------:R-:W-:Y:S01]  /*0690*/  UISETP.NE.AND UP0, UPT, UR25, 0x2, UPT ;  /* 0x000000021900788c */ /* 0x000fe2000bf05270 */
[----:B------:R3:W-:Y:S05]  /*06a0*/  STS [R3+0x400], RZ ;  /* 0x000400ff03007388 */ /* 0x0007ea0000000800 */
[----:B------:R-:W-:-:S13]  /*06b0*/  PLOP3.LUT P2, PT, PT, PT, UP0, 0x80, 0x8 ;  /* 0x000000000008781c */ /* 0x000fda0003f4f008 */
[----:B------:R3:W-:Y:S02]  /*06c0*/  @P2 STS [R3+0x800], RZ ;  /* 0x000800ff03002388 */ /* 0x0007e40000000800 */
.L_x_140:
[----:B------:R-:W-:-:S13]  /*06d0*/  ISETP.GT.U32.AND P2, PT, R4, 0x7f, PT ;  /* 0x0000007f0400780c */ /* 0x000fda0003f44070 */
[----:B------:R-:W-:Y:S05]  /*06e0*/  @P2 BRA `(.L_x_137) ;  /* 0x0000000000e02947 */ /* 0x000fea0003800000 */
[----:B--23--:R-:W-:Y:S01]  /*06f0*/  HFMA2 R3, -RZ, RZ, 0, 0 ;  /* 0x00000000ff037431 */ /* 0x00cfe200000001ff */
[----:B------:R-:W-:Y:S06]  /*0700*/  @!P1 BRA `(.L_x_142) ;  /* 0x0000000000589947 */ /* 0x000fec0003800000 */
[----:B------:R-:W-:-:S07]  /*0710*/  IMAD.MOV.U32 R3, RZ, RZ, RZ ;  /* 0x000000ffff037224 */ /* 0x000fce00078e00ff */
.L_x_143:
[C---:B012---:R-:W-:Y:S02]  /*0720*/  IMAD R5, R3.reuse, 0x400, R0 ;  /* 0x0000040003057824 */ /* 0x047fe400078e0200 */
[----:B------:R-:W-:-:S03]  /*0730*/  VIADD R3, R3, 0x10 ;  /* 0x0000001003037836 */ /* 0x000fc60000000000 */
[----:B------:R2:W-:Y:S02]  /*0740*/  STS [R5+0x200], RZ ;  /* 0x000200ff05007388 */ /* 0x0005e40000000800 */
[----:B------:R-:W-:Y:S02]  /*0750*/  ISETP.NE.AND P1, PT, R3, UR26, PT ;  /* 0x0000001a03007c0c */ /* 0x000fe4000bf25270 */
[----:B------:R2:W-:Y:S04]  /*0760*/  STS [R5+0x600], RZ ;  /* 0x000600ff05007388 */ /* 0x0005e80000000800 */
        /* <DEDUP_REMOVED lines=13> */
[----:B------:R2:W-:Y:S01]  /*0840*/  STS [R5+0x3e00], RZ ;  /* 0x003e00ff05007388 */ /* 0x0005e20000000800 */
[----:B------:R-:W-:Y:S05]  /*0850*/  @P1 BRA `(.L_x_143) ;  /* 0xfffffffc00b01947 */ /* 0x000fea000383ffff */
[----:B------:R-:W-:-:S07]  /*0860*/  IMAD.U32 R3, RZ, RZ, UR26 ;  /* 0x0000001aff037e24 */ /* 0x000fce000f8e00ff */
.L_x_142:
[----:B------:R-:W-:Y:S05]  /*0870*/  @!P0 BRA `(.L_x_137) ;  /* 0x00000000007c8947 */ /* 0x000fea0003800000 */
[----:B------:R-:W-:Y:S01]  /*0880*/  ISETP.GE.U32.AND P0, PT, R2, 0x7, PT ;  /* 0x000000070200780c */ /* 0x000fe20003f06070 */
[----:B------:R-:W-:-:S12]  /*0890*/  UISETP.NE.AND UP0, UPT, UR24, URZ, UPT ;  /* 0x000000ff1800728c */ /* 0x000fd8000bf05270 */
[----:B------:R-:W-:Y:S05]  /*08a0*/  @!P0 BRA `(.L_x_144) ;  /* 0x0000000000288947 */ /* 0x000fea0003800000 */
[C---:B------:R-:W-:Y:S02]  /*08b0*/  IMAD R2, R3.reuse, 0x400, R0 ;  /* 0x0000040003027824 */ /* 0x040fe400078e0200 */
[----:B------:R-:W-:-:S03]  /*08c0*/  VIADD R3, R3, 0x8 ;  /* 0x0000000803037836 */ /* 0x000fc60000000000 */
[----:B------:R3:W-:Y:S04]  /*08d0*/  STS [R2+0x200], RZ ;  /* 0x000200ff02007388 */ /* 0x0007e80000000800 */
[----:B------:R3:W-:Y:S04]  /*08e0*/  STS [R2+0x600], RZ ;  /* 0x000600ff02007388 */ /* 0x0007e80000000800 */
[----:B------:R3:W-:Y:S04]  /*08f0*/  STS [R2+0xa00], RZ ;  /* 0x000a00ff02007388 */ /* 0x0007e80000000800 */
[----:B------:R3:W-:Y:S04]  /*0900*/  STS [R2+0xe00], RZ ;  /* 0x000e00ff02007388 */ /* 0x0007e80000000800 */
[----:B------:R3:W-:Y:S04]  /*0910*/  STS [R2+0x1200], RZ ;  /* 0x001200ff02007388 */ /* 0x0007e80000000800 */
[----:B------:R3:W-:Y:S04]  /*0920*/  STS [R2+0x1600], RZ ;  /* 0x001600ff02007388 */ /* 0x0007e80000000800 */
[----:B------:R3:W-:Y:S04]  /*0930*/  STS [R2+0x1a00], RZ ;  /* 0x001a00ff02007388 */ /* 0x0007e80000000800 */
[----:B------:R3:W-:Y:S02]  /*0940*/  STS [R2+0x1e00], RZ ;  /* 0x001e00ff02007388 */ /* 0x0007e40000000800 */
.L_x_144:
[----:B------:R-:W-:Y:S05]  /*0950*/  BRA.U !UP0, `(.L_x_137) ;  /* 0x0000000108447547 */ /* 0x000fea000b800000 */
[----:B------:R-:W-:Y:S01]  /*0960*/  ISETP.GE.U32.AND P0, PT, R6, 0x3, PT ;  /* 0x000000030600780c */ /* 0x000fe20003f06070 */
[----:B------:R-:W-:-:S12]  /*0970*/  UISETP.NE.AND UP0, UPT, UR25, URZ, UPT ;  /* 0x000000ff1900728c */ /* 0x000fd8000bf05270 */
[C---:B---3--:R-:W-:Y:S01]  /*0980*/  @P0 IMAD R2, R3.reuse, 0x400, R0 ;  /* 0x0000040003020824 */ /* 0x048fe200078e0200 */
[----:B------:R-:W-:-:S04]  /*0990*/  @P0 IADD3 R3, PT, PT, R3, 0x4, RZ ;  /* 0x0000000403030810 */ /* 0x000fc80007ffe0ff */
[----:B------:R4:W-:Y:S04]  /*09a0*/  @P0 STS [R2+0x200], RZ ;  /* 0x000200ff02000388 */ /* 0x0009e80000000800 */
[----:B------:R4:W-:Y:S04]  /*09b0*/  @P0 STS [R2+0x600], RZ ;  /* 0x000600ff02000388 */ /* 0x0009e80000000800 */
[----:B------:R4:W-:Y:S04]  /*09c0*/  @P0 STS [R2+0xa00], RZ ;  /* 0x000a00ff02000388 */ /* 0x0009e80000000800 */
[----:B------:R4:W-:Y:S01]  /*09d0*/  @P0 STS [R2+0xe00], RZ ;  /* 0x000e00ff02000388 */ /* 0x0009e20000000800 */
[----:B------:R-:W-:Y:S05]  /*09e0*/  BRA.U !UP0, `(.L_x_137) ;  /* 0x0000000108207547 */ /* 0x000fea000b800000 */
[----:B------:R-:W-:Y:S01]  /*09f0*/  IMAD R3, R3, 0x400, R0 ;  /* 0x0000040003037824 */ /* 0x000fe200078e0200 */
[----:B------:R-:W-:-:S04]  /*0a00*/  UISETP.NE.AND UP0, UPT, UR25, 0x1, UPT ;  /* 0x000000011900788c */ /* 0x000fc8000bf05270 */
[----:B------:R3:W-:Y:S05]  /*0a10*/  STS [R3+0x200], RZ ;  /* 0x000200ff03007388 */ /* 0x0007ea0000000800 */
[----:B------:R-:W-:Y:S05]  /*0a20*/  BRA.U !UP0, `(.L_x_137) ;  /* 0x0000000108107547 */ /* 0x000fea000b800000 */
[----:B------:R-:W-:Y:S01]  /*0a30*/  UISETP.NE.AND UP0, UPT, UR25, 0x2, UPT ;  /* 0x000000021900788c */ /* 0x000fe2000bf05270 */
[----:B------:R0:W-:Y:S05]  /*0a40*/  STS [R3+0x600], RZ ;  /* 0x000600ff03007388 */ /* 0x0001ea0000000800 */
[----:B------:R-:W-:-:S13]  /*0a50*/  PLOP3.LUT P0, PT, PT, PT, UP0, 0x80, 0x8 ;  /* 0x000000000008781c */ /* 0x000fda0003f0f008 */
[----:B------:R0:W-:Y:S02]  /*0a60*/  @P0 STS [R3+0xa00], RZ ;  /* 0x000a00ff03000388 */ /* 0x0001e40000000800 */
.L_x_137:
[----:B------:R-:W-:Y:S05]  /*0a70*/  BSYNC.RECONVERGENT B0 ;  /* 0x0000000000007941 */ /* 0x000fea0003800200 */
.L_x_136:
[----:B------:R-:W5:Y:S01]  /*0a80*/  LDCU.64 UR14, c[0x0][0x390] ;  /* 0x00007200ff0e77ac */ /* 0x000f620008000a00 */
[----:B------:R-:W-:Y:S02]  /*0a90*/  USHF.L.U32 UR4, UR6, 0x1e, URZ ;  /* 0x0000001e06047899 */ /* 0x000fe400080006ff */
[----:B------:R-:W-:Y:S02]  /*0aa0*/  USHF.L.U64.HI UR5, UR6, 0x1e, UR7 ;  /* 0x0000001e06057899 */ /* 0x000fe40008010207 */
[----:B-----5:R-:W-:-:S04]  /*0ab0*/  UIADD3 UR4, UP0, UPT, -UR4, UR14, URZ ;  /* 0x0000000e04047290 */ /* 0x020fc8000ff1e1ff */
[----:B------:R-:W-:Y:S02]  /*0ac0*/  UIADD3.X UR5, UPT, UPT, ~UR5, UR15, URZ, UP0, !UPT ;  /* 0x0000000f05057290 */ /* 0x000fe400087fe5ff */
[----:B------:R-:W-:-:S04]  /*0ad0*/  UISETP.LT.U32.AND UP0, UPT, UR4, 0x40000000, UPT ;  /* 0x400000000400788c */ /* 0x000fc8000bf01070 */
[----:B------:R-:W-:-:S04]  /*0ae0*/  UISETP.LT.U32.AND.EX UP0, UPT, UR5, URZ, UPT, UP0 ;  /* 0x000000ff0500728c */ /* 0x000fc8000bf01100 */
[----:B------:R-:W-:Y:S02]  /*0af0*/  USEL UR13, UR4, 0x40000000, UP0 ;  /* 0x40000000040d7887 */ /* 0x000fe40008000000 */
[----:B------:R-:W-:Y:S02]  /*0b00*/  USEL UR14, UR5, URZ, UP0 ;  /* 0x000000ff050e7287 */ /* 0x000fe40008000000 */
[----:B------:R-:W-:-:S04]  /*0b10*/  UISETP.GT.U32.AND UP0, UPT, UR13, UR8, UPT ;  /* 0x000000080d00728c */ /* 0x000fc8000bf04070 */
[----:B------:R-:W-:Y:S01]  /*0b20*/  UISETP.GT.U32.AND.EX UP0, UPT, UR14, URZ, UPT, UP0 ;  /* 0x000000ff0e00728c */ /* 0x000fe2000bf04100 */
[----:B------:R-:W-:Y:S08]  /*0b30*/  BAR.SYNC.DEFER_BLOCKING 0x0 ;  /* 0x0000000000007b1d */ /* 0x000ff00000010000 */
[----:B------:R-:W-:Y:S06]  /*0b40*/  BAR.SYNC.DEFER_BLOCKING 0x0 ;  /* 0x0000000000007b1d */ /* 0x000fec0000010000 */
[----:B------:R-:W-:Y:S05]  /*0b50*/  BRA.U !UP0, `(.L_x_145) ;  /* 0x0000000d082c7547 */ /* 0x000fea000b800000 */
[----:B------:R-:W-:Y:S01]  /*0b60*/  UMOV UR10, UR8 ;  /* 0x00000008000a7c82 */ /* 0x000fe20008000000 */
[----:B------:R-:W-:-:S05]  /*0b70*/  UMOV UR5, URZ ;  /* 0x000000ff00057c82 */ /* 0x000fca0008000000 */
.L_x_150:
[----:B-----5:R-:W5:Y:S01]  /*0b80*/  LDCU.64 UR18, c[0x0][0x390] ;  /* 0x00007200ff1277ac */ /* 0x020f620008000a00 */
[----:B------:R-:W-:Y:S02]  /*0b90*/  USHF.L.U32 UR15, UR6, 0x1e, URZ ;  /* 0x0000001e060f7899 */ /* 0x000fe400080006ff */
[----:B------:R-:W-:Y:S02]  /*0ba0*/  USHF.L.U64.HI UR16, UR6, 0x1e, UR7 ;  /* 0x0000001e06107899 */ /* 0x000fe40008010207 */
[----:B------:R-:W-:-:S04]  /*0bb0*/  UIADD3 UR15, UP0, UPT, UR10, UR15, URZ ;  /* 0x0000000f0a0f7290 */ /* 0x000fc8000ff1e0ff */
[----:B------:R-:W-:Y:S02]  /*0bc0*/  UIADD3.X UR16, UPT, UPT, UR5, UR16, URZ, UP0, !UPT ;  /* 0x0000001005107290 */ /* 0x000fe400087fe4ff */
[----:B------:R-:W-:Y:S02]  /*0bd0*/  ULEA UR10, UP0, UR28, UR10, 0xb ;  /* 0x0000000a1c0a7291 */ /* 0x000fe4000f8058ff */
[----:B-----5:R-:W-:Y:S02]  /*0be0*/  UIADD3 UR17, UP1, UPT, -UR15, UR18, URZ ;  /* 0x000000120f117290 */ /* 0x020fe4000ff3e1ff */
[----:B------:R-:W-:Y:S02]  /*0bf0*/  UIADD3.X UR5, UPT, UPT, URZ, UR5, URZ, UP0, !UPT ;  /* 0x00000005ff057290 */ /* 0x000fe400087fe4ff */
[----:B------:R-:W-:Y:S02]  /*0c00*/  UIADD3.X UR4, UPT, UPT, ~UR16, UR19, URZ, UP1, !UPT ;  /* 0x0000001310047290 */ /* 0x000fe40008ffe5ff */
[----:B------:R-:W-:-:S02]  /*0c10*/  UISETP.GE.U32.AND UP1, UPT, UR17, 0x800, UPT ;  /* 0x000008001100788c */ /* 0x000fc4000bf26070 */
[----:B------:R-:W-:Y:S02]  /*0c20*/  UISETP.GE.U32.AND UP0, UPT, UR10, UR13, UPT ;  /* 0x0000000d0a00728c */ /* 0x000fe4000bf06070 */
[----:B------:R-:W-:Y:S02]  /*0c30*/  UISETP.GE.U32.AND.EX UP1, UPT, UR4, URZ, UPT, UP1 ;  /* 0x000000ff0400728c */ /* 0x000fe4000bf26110 */
[----:B------:R-:W-:-:S07]  /*0c40*/  UISETP.GE.U32.AND.EX UP0, UPT, UR5, UR14, UPT, UP0 ;  /* 0x0000000e0500728c */ /* 0x000fce000bf06100 */
[----:B0-----:R-:W-:Y:S05]  /*0c50*/  BRA.U !UP1, `(.L_x_146) ;  /* 0x0000000109587547 */ /* 0x001fea000b800000 */
[----:B------:R-:W4:Y:S01]  /*0c60*/  LDCU.64 UR18, c[0x0][0x388] ;  /* 0x00007100ff1277ac */ /* 0x000f220008000a00 */
[----:B0-23--:R-:W-:-:S05]  /*0c70*/  IADD3 R3, P0, PT, R4, UR15, RZ ;  /* 0x0000000f04037c10 */ /* 0x00dfca000ff1e0ff */
[----:B------:R-:W-:Y:S01]  /*0c80*/  IMAD.X R6, RZ, RZ, UR16, P0 ;  /* 0x00000010ff067e24 */ /* 0x000fe200080e06ff */
[----:B----4-:R-:W-:-:S04]  /*0c90*/  LEA R2, P0, R3, UR18, 0x2 ;  /* 0x0000001203027c11 */ /* 0x010fc8000f8010ff */
        /* <DEDUP_REMOVED lines=18> */
.L_x_146:
[----:B------:R-:W4:Y:S01]  /*0dc0*/  LDCU.64 UR18, c[0x0][0x388] ;  /* 0x00007100ff1277ac */ /* 0x000f220008000a00 */
[C---:B012---:R-:W-:Y:S01]  /*0dd0*/  VIADD R5, R4.reuse, 0x100 ;  /* 0x0000010004057836 */ /* 0x047fe20000000000 */
[C---:B---3--:R-:W-:Y:S01]  /*0de0*/  IADD3 R3, P0, PT, R4.reuse, UR15, RZ ;  /* 0x0000000f04037c10 */ /* 0x048fe2000ff1e0ff */
[C---:B----4-:R-:W-:Y:S01]  /*0df0*/  VIADD R2, R4.reuse, 0x80 ;  /* 0x0000008004027836 */ /* 0x050fe20000000000 */
[C---:B------:R-:W-:Y:S01]  /*0e00*/  ISETP.GE.AND P1, PT, R4.reuse, UR17, PT ;  /* 0x0000001104007c0c */ /* 0x040fe2000bf26270 */
[----:B------:R-:W-:Y:S01]  /*0e10*/  VIADD R7, R4, 0x180 ;  /* 0x0000018004077836 */ /* 0x000fe20000000000 */
[----:B------:R-:W-:Y:S01]  /*0e20*/  ISETP.GE.AND P3, PT, R5, UR17, PT ;  /* 0x0000001105007c0c */ /* 0x000fe2000bf66270 */
[----:B------:R-:W-:Y:S01]  /*0e30*/  IMAD.X R6, RZ, RZ, UR16, P0 ;  /* 0x00000010ff067e24 */ /* 0x000fe200080e06ff */
[----:B------:R-:W-:Y:S01]  /*0e40*/  ISETP.GE.AND P2, PT, R2, UR17, PT ;  /* 0x0000001102007c0c */ /* 0x000fe2000bf46270 */
[----:B------:R-:W-:Y:S01]  /*0e50*/  VIADD R5, R4, 0x200 ;  /* 0x0000020004057836 */ /* 0x000fe20000000000 */
[----:B------:R-:W-:Y:S01]  /*0e60*/  ISETP.GE.AND P4, PT, R7, UR17, PT ;  /* 0x0000001107007c0c */ /* 0x000fe2000bf86270 */
[----:B------:R-:W-:-:S03]  /*0e70*/  IMAD.MOV.U32 R12, RZ, RZ, 0x7fffffff ;  /* 0x7fffffffff0c7424 */ /* 0x000fc600078e00ff */
[----:B------:R-:W-:Y:S01]  /*0e80*/  ISETP.GE.AND P5, PT, R5, UR17, PT ;  /* 0x0000001105007c0c */ /* 0x000fe2000bfa6270 */
[----:B------:R-:W-:Y:S01]  /*0e90*/  VIADD R5, R4, 0x300 ;  /* 0x0000030004057836 */ /* 0x000fe20000000000 */
[----:B------:R-:W-:-:S04]  /*0ea0*/  LEA R2, P0, R3, UR18, 0x2 ;  /* 0x0000001203027c11 */ /* 0x000fc8000f8010ff */
[----:B------:R-:W-:Y:S01]  /*0eb0*/  LEA.HI.X R3, R3, UR19, R6, 0x2, P0 ;  /* 0x0000001303037c11 */ /* 0x000fe200080f1406 */
[----:B------:R-:W-:Y:S01]  /*0ec0*/  IMAD.MOV.U32 R11, RZ, RZ, 0x7fffffff ;  /* 0x7fffffffff0b7424 */ /* 0x000fe200078e00ff */
[----:B------:R-:W-:-:S03]  /*0ed0*/  IADD3 R6, PT, PT, R4, 0x280, RZ ;  /* 0x0000028004067810 */ /* 0x000fc60007ffe0ff */
[----:B------:R1:W5:Y:S01]  /*0ee0*/  @!P1 LDG.E R12, desc[UR20][R2.64] ;  /* 0x00000014020c9981 */ /* 0x000362000c1e1900 */
[----:B------:R-:W-:Y:S01]  /*0ef0*/  ISETP.GE.AND P1, PT, R5, UR17, PT ;  /* 0x0000001105007c0c */ /* 0x000fe2000bf26270 */
[----:B------:R-:W-:Y:S01]  /*0f00*/  VIADD R5, R4, 0x380 ;  /* 0x0000038004057836 */ /* 0x000fe20000000000 */
[----:B------:R-:W-:Y:S01]  /*0f10*/  ISETP.GE.AND P0, PT, R6, UR17, PT ;  /* 0x0000001106007c0c */ /* 0x000fe2000bf06270 */
[----:B------:R-:W-:Y:S01]  /*0f20*/  IMAD.MOV.U32 R9, RZ, RZ, 0x7fffffff ;  /* 0x7fffffffff097424 */ /* 0x000fe200078e00ff */
[----:B------:R1:W5:Y:S02]  /*0f30*/  @!P2 LDG.E R11, desc[UR20][R2.64+0x200] ;  /* 0x00020014020ba981 */ /* 0x000364000c1e1900 */
[----:B------:R-:W-:Y:S01]  /*0f40*/  ISETP.GE.AND P2, PT, R5, UR17, PT ;  /* 0x0000001105007c0c */ /* 0x000fe2000bf46270 */
[----:B------:R-:W-:Y:S02]  /*0f50*/  VIADD R5, R4, 0x480 ;  /* 0x0000048004057836 */ /* 0x000fe40000000000 */
[----:B------:R-:W-:Y:S01]  /*0f60*/  IMAD.MOV.U32 R10, RZ, RZ, 0x7fffffff ;  /* 0x7fffffffff0a7424 */ /* 0x000fe200078e00ff */
[----:B------:R1:W5:Y:S01]  /*0f70*/  @!P4 LDG.E R9, desc[UR20][R2.64+0x600] ;  /* 0x000600140209c981 */ /* 0x000362000c1e1900 */
[----:B------:R-:W-:-:S02]  /*0f80*/  MOV R8, 0x7fffffff ;  /* 0x7fffffff00087802 */ /* 0x000fc40000000f00 */
[C---:B------:R-:W-:Y:S02]  /*0f90*/  LOP3.LUT R6, R4.reuse, 0x400, RZ, 0xfc, !PT ;  /* 0x0000040004067812 */ /* 0x040fe400078efcff */
[----:B------:R-:W-:Y:S01]  /*0fa0*/  ISETP.GE.AND P4, PT, R5, UR17, PT ;  /* 0x0000001105007c0c */ /* 0x000fe2000bf86270 */
[----:B------:R-:W-:Y:S01]  /*0fb0*/  VIADD R5, R4, 0x500 ;  /* 0x0000050004057836 */ /* 0x000fe20000000000 */
[----:B------:R1:W5:Y:S01]  /*0fc0*/  @!P3 LDG.E R10, desc[UR20][R2.64+0x400] ;  /* 0x00040014020ab981 */ /* 0x000362000c1e1900 */
[----:B------:R-:W-:Y:S01]  /*0fd0*/  ISETP.GE.AND P3, PT, R6, UR17, PT ;  /* 0x0000001106007c0c */ /* 0x000fe2000bf66270 */
[----:B------:R-:W-:Y:S02]  /*0fe0*/  IMAD.MOV.U32 R6, RZ, RZ, 0x7fffffff ;  /* 0x7fffffffff067424 */ /* 0x000fe400078e00ff */
[----:B------:R1:W5:Y:S01]  /*0ff0*/  @!P5 LDG.E R8, desc[UR20][R2.64+0x800] ;  /* 0x000800140208d981 */ /* 0x000362000c1e1900 */
[----:B------:R-:W-:Y:S01]  /*1000*/  ISETP.GE.AND P5, PT, R5, UR17, PT ;  /* 0x0000001105007c0c */ /* 0x000fe2000bfa6270 */
[----:B------:R-:W-:-:S02]  /*1010*/  VIADD R5, R4, 0x600 ;  /* 0x0000060004057836 */ /* 0x000fc40000000000 */
[----:B------:R-:W-:Y:S01]  /*1020*/  IMAD.MOV.U32 R7, RZ, RZ, 0x7fffffff ;  /* 0x7fffffffff077424 */ /* 0x000fe200078e00ff */
[----:B------:R1:W5:Y:S01]  /*1030*/  @!P1 LDG.E R6, desc[UR20][R2.64+0xc00] ;  /* 0x000c001402069981 */ /* 0x000362000c1e1900 */
[C---:B------:R-:W-:Y:S01]  /*1040*/  VIADD R13, R4.reuse, 0x580 ;  /* 0x00000580040d7836 */ /* 0x040fe20000000000 */
[----:B------:R-:W-:Y:S01]  /*1050*/  ISETP.GE.AND P1, PT, R5, UR17, PT ;  /* 0x0000001105007c0c */ /* 0x000fe2000bf26270 */
[----:B------:R-:W-:Y:S02]  /*1060*/  IMAD.MOV.U32 R5, RZ, RZ, 0x7fffffff ;  /* 0x7fffffffff057424 */ /* 0x000fe400078e00ff */
[----:B------:R-:W-:Y:S01]  /*1070*/  IMAD.MOV.U32 R19, RZ, RZ, 0x7fffffff ;  /* 0x7fffffffff137424 */ /* 0x000fe200078e00ff */
[----:B------:R1:W5:Y:S01]  /*1080*/  @!P0 LDG.E R7, desc[UR20][R2.64+0xa00] ;  /* 0x000a001402078981 */ /* 0x000362000c1e1900 */
[----:B------:R-:W-:Y:S01]  /*1090*/  IMAD.MOV.U32 R18, RZ, RZ, 0x7fffffff ;  /* 0x7fffffffff127424 */ /* 0x000fe200078e00ff */
[----:B------:R-:W-:Y:S01]  /*10a0*/  ISETP.GE.AND P0, PT, R13, UR17, PT ;  /* 0x000000110d007c0c */ /* 0x000fe2000bf06270 */
[C---:B------:R-:W-:Y:S01]  /*10b0*/  VIADD R14, R4.reuse, 0x700 ;  /* 0x00000700040e7836 */ /* 0x040fe20000000000 */
[----:B------:R-:W-:Y:S01]  /*10c0*/  IADD3 R13, PT, PT, R4, 0x680, RZ ;  /* 0x00000680040d7810 */ /* 0x000fe20007ffe0ff */
[----:B------:R1:W5:Y:S03]  /*10d0*/  @!P2 LDG.E R5, desc[UR20][R2.64+0xe00] ;  /* 0x000e00140205a981 */ /* 0x000366000c1e1900 */
[----:B------:R-:W-:Y:S01]  /*10e0*/  ISETP.GE.AND P2, PT, R13, UR17, PT ;  /* 0x000000110d007c0c */ /* 0x000fe2000bf46270 */
[----:B------:R1:W5:Y:S01]  /*10f0*/  @!P3 LDG.E R19, desc[UR20][R2.64+0x1000] ;  /* 0x001000140213b981 */ /* 0x000362000c1e1900 */
[----:B------:R-:W-:-:S03]  /*1100*/  ISETP.GE.AND P3, PT, R14, UR17, PT ;  /* 0x000000110e007c0c */ /* 0x000fc6000bf66270 */
[----:B------:R1:W5:Y:S01]  /*1110*/  @!P4 LDG.E R18, desc[UR20][R2.64+0x1200] ;  /* 0x001200140212c981 */ /* 0x000362000c1e1900 */
[----:B------:R-:W-:Y:S01]  /*1120*/  ISETP.GE.AND P4, PT, R21, UR17, PT ;  /* 0x0000001115007c0c */ /* 0x000fe2000bf86270 */
[----:B------:R-:W-:Y:S01]  /*1130*/  IMAD.MOV.U32 R17, RZ, RZ, 0x7fffffff ;  /* 0x7fffffffff117424 */ /* 0x000fe200078e00ff */
[----:B------:R-:W-:Y:S01]  /*1140*/  MOV R14, 0x7fffffff ;  /* 0x7fffffff000e7802 */ /* 0x000fe20000000f00 */
[----:B------:R-:W-:Y:S02]  /*1150*/  IMAD.MOV.U32 R16, RZ, RZ, 0x7fffffff ;  /* 0x7fffffffff107424 */ /* 0x000fe400078e00ff */
[----:B------:R-:W-:Y:S02]  /*1160*/  IMAD.MOV.U32 R22, RZ, RZ, 0x7fffffff ;  /* 0x7fffffffff167424 */ /* 0x000fe400078e00ff */
        /* <DEDUP_REMOVED lines=8> */
.L_x_147:
[----:B01----:R-:W0:Y:S02]  /*11f0*/  LDC.64 R2, c[0x0][0x398] ;  /* 0x0000e600ff027b82 */ /* 0x003e240000000a00 */
[----:B0-----:R-:W-:-:S13]  /*1200*/  ISETP.GT.AND P0, PT, R3, R2, PT ;  /* 0x000000020300720c */ /* 0x001fda0003f04270 */
[----:B------:R-:W-:Y:S05]  /*1210*/  @!P0 BRA `(.L_x_148) ;  /* 0x0000000400788947 */ /* 0x000fea0003800000 */
[----:B------:R-:W0:Y:S01]  /*1220*/  S2UR UR15, SR_CgaCtaId ;  /* 0x00000000000f79c3 */ /* 0x000e220000008800 */
[----:B-----5:R-:W-:Y:S01]  /*1230*/  LOP3.LUT R15, R15, 0x80000000, RZ, 0x3c, !PT ;  /* 0x800000000f0f7812 */ /* 0x020fe200078e3cff */
[----:B------:R-:W-:Y:S01]  /*1240*/  UMOV UR4, 0x400 ;  /* 0x0000040000047882 */ /* 0x000fe20000000000 */
[----:B------:R-:W-:Y:S01]  /*1250*/  LOP3.LUT R14, R14, 0x80000000, RZ, 0x3c, !PT ;  /* 0x800000000e0e7812 */ /* 0x000fe200078e3cff */
[----:B------:R-:W1:Y:S01]  /*1260*/  LDCU UR16, c[0x0][0x398] ;  /* 0x00007300ff1077ac */ /* 0x000e620008000800 */
[----:B------:R-:W-:Y:S02]  /*1270*/  LOP3.LUT R13, R13, 0x80000000, RZ, 0x3c, !PT ;  /* 0x800000000d0d7812 */ /* 0x000fe400078e3cff */
[----:B------:R-:W-:Y:S02]  /*1280*/  LOP3.LUT R2, R22, 0x80000000, RZ, 0x3c, !PT ;  /* 0x8000000016027812 */ /* 0x000fe400078e3cff */
[----:B------:R-:W-:Y:S02]  /*1290*/  LOP3.LUT R16, R16, 0x80000000, RZ, 0x3c, !PT ;  /* 0x8000000010107812 */ /* 0x000fe400078e3cff */
[----:B------:R-:W-:-:S02]  /*12a0*/  LOP3.LUT R17, R17, 0x80000000, RZ, 0x3c, !PT ;  /* 0x8000000011117812 */ /* 0x000fc400078e3cff */
[----:B------:R-:W-:Y:S02]  /*12b0*/  LOP3.LUT R18, R18, 0x80000000, RZ, 0x3c, !PT ;  /* 0x8000000012127812 */ /* 0x000fe400078e3cff */
[----:B------:R-:W-:Y:S02]  /*12c0*/  LOP3.LUT R19, R19, 0x80000000, RZ, 0x3c, !PT ;  /* 0x8000000013137812 */ /* 0x000fe400078e3cff */
[----:B------:R-:W-:Y:S02]  /*12d0*/  LOP3.LUT R5, R5, 0x80000000, RZ, 0x3c, !PT ;  /* 0x8000000005057812 */ /* 0x000fe400078e3cff */
[----:B------:R-:W-:Y:S02]  /*12e0*/  LOP3.LUT R6, R6, 0x80000000, RZ, 0x3c, !PT ;  /* 0x8000000006067812 */ /* 0x000fe400078e3cff */
[----:B------:R-:W-:Y:S02]  /*12f0*/  LOP3.LUT R7, R7, 0x80000000, RZ, 0x3c, !PT ;  /* 0x8000000007077812 */ /* 0x000fe400078e3cff */
[----:B------:R-:W-:Y:S01]  /*1300*/  LOP3.LUT R8, R8, 0x80000000, RZ, 0x3c, !PT ;  /* 0x8000000008087812 */ /* 0x000fe200078e3cff */
[----:B0-----:R-:W-:Y:S01]  /*1310*/  ULEA UR15, UR15, UR4, 0x18 ;  /* 0x000000040f0f7291 */ /* 0x001fe2000f8ec0ff */
[----:B------:R-:W-:-:S02]  /*1320*/  LOP3.LUT R9, R9, 0x80000000, RZ, 0x3c, !PT ;  /* 0x8000000009097812 */ /* 0x000fc400078e3cff */
[----:B------:R-:W-:Y:S01]  /*1330*/  LOP3.LUT R10, R10, 0x80000000, RZ, 0x3c, !PT ;  /* 0x800000000a0a7812 */ /* 0x000fe200078e3cff */
[----:B------:R-:W-:Y:S01]  /*1340*/  UMOV UR4, URZ ;  /* 0x000000ff00047c82 */ /* 0x000fe20008000000 */
[----:B------:R-:W-:Y:S02]  /*1350*/  LOP3.LUT R11, R11, 0x80000000, RZ, 0x3c, !PT ;  /* 0x800000000b0b7812 */ /* 0x000fe400078e3cff */
[----:B-1----:R-:W-:-:S07]  /*1360*/  LOP3.LUT R12, R12, 0x80000000, RZ, 0x3c, !PT ;  /* 0x800000000c0c7812 */ /* 0x002fce00078e3cff */
.L_x_149:
[----:B------:R-:W-:Y:S01]  /*1370*/  IMAD R22, RZ, RZ, -UR16 ;  /* 0x80000010ff167e24 */ /* 0x000fe2000f8e02ff */
[----:B0-----:R-:W-:Y:S01]  /*1380*/  SHF.R.U32.HI R23, RZ, UR16, R12 ;  /* 0x00000010ff177c19 */ /* 0x001fe2000801160c */
[----:B------:R-:W-:Y:S01]  /*1390*/  IMAD.MOV.U32 R25, RZ, RZ, -0x1 ;  /* 0xffffffffff197424 */ /* 0x000fe200078e00ff */
[----:B------:R-:W-:Y:S01]  /*13a0*/  ULEA UR17, UR4, UR15, 0xa ;  /* 0x0000000f04117291 */ /* 0x000fe2000f8e50ff */
[----:B------:R-:W-:Y:S01]  /*13b0*/  SHF.R.U32.HI R27, RZ, UR16, R10 ;  /* 0x00000010ff1b7c19 */ /* 0x000fe2000801160a */
[----:B------:R-:W-:Y:S01]  /*13c0*/  UIADD3 UR4, UPT, UPT, UR4, 0x1, URZ ;  /* 0x0000000104047890 */ /* 0x000fe2000fffe0ff */
[----:B------:R-:W-:Y:S02]  /*13d0*/  VIADDMNMX R22, R22, R3, 0x8, PT ;  /* 0x0000000816167446 */ /* 0x000fe40003800103 */
[----:B------:R-:W-:Y:S02]  /*13e0*/  SHF.R.U32.HI R29, RZ, UR16, R9 ;  /* 0x00000010ff1d7c19 */ /* 0x000fe40008011609 */
[----:B------:R-:W-:-:S02]  /*13f0*/  SHF.L.U32 R22, R25, R22, RZ ;  /* 0x0000001619167219 */ /* 0x000fc400000006ff */
[----:B------:R-:W-:Y:S02]  /*1400*/  SHF.R.U32.HI R25, RZ, UR16, R11 ;  /* 0x00000010ff197c19 */ /* 0x000fe4000801160b */
[-C--:B------:R-:W-:Y:S02]  /*1410*/  LOP3.LUT R23, R23, R22.reuse, RZ, 0x30, !PT ;  /* 0x0000001617177212 */ /* 0x080fe400078e30ff */
[-C--:B------:R-:W-:Y:S02]  /*1420*/  LOP3.LUT R25, R25, R22.reuse, RZ, 0x30, !PT ;  /* 0x0000001619197212 */ /* 0x080fe400078e30ff */
[----:B------:R-:W-:Y:S02]  /*1430*/  LOP3.LUT R27, R27, R22, RZ, 0x30, !PT ;  /* 0x000000161b1b7212 */ /* 0x000fe400078e30ff */
[----:B------:R-:W-:Y:S02]  /*1440*/  LEA R23, R23, UR17, 0x2 ;  /* 0x0000001117177c11 */ /* 0x000fe4000f8e10ff */
[----:B------:R-:W-:-:S02]  /*1450*/  LEA R25, R25, UR17, 0x2 ;  /* 0x0000001119197c11 */ /* 0x000fc4000f8e10ff */
[----:B------:R-:W-:Y:S01]  /*1460*/  LEA R27, R27, UR17, 0x2 ;  /* 0x000000111b1b7c11 */ /* 0x000fe2000f8e10ff */
[----:B------:R0:W-:Y:S01]  /*1470*/  ATOMS.POPC.INC.32 RZ, [R23+URZ] ;  /* 0x0000000017ff7f8c */ /* 0x0001e2000d8000ff */
[----:B------:R-:W-:Y:S02]  /*1480*/  SHF.R.U32.HI R24, RZ, UR16, R8 ;  /* 0x00000010ff187c19 */ /* 0x000fe40008011608 */
[----:B------:R-:W-:Y:S01]  /*1490*/  SHF.R.U32.HI R26, RZ, UR16, R7 ;  /* 0x00000010ff1a7c19 */ /* 0x000fe20008011607 */
[----:B------:R1:W-:Y:S01]  /*14a0*/  ATOMS.POPC.INC.32 RZ, [R25+URZ] ;  /* 0x0000000019ff7f8c */ /* 0x0003e2000d8000ff */
[-C--:B------:R-:W-:Y:S02]  /*14b0*/  LOP3.LUT R29, R29, R22.reuse, RZ, 0x30, !PT ;  /* 0x000000161d1d7212 */ /* 0x080fe400078e30ff */
[----:B------:R-:W-:Y:S01]  /*14c0*/  LOP3.LUT R24, R24, R22, RZ, 0x30, !PT ;  /* 0x0000001618187212 */ /* 0x000fe200078e30ff */
[----:B------:R2:W-:Y:S01]  /*14d0*/  ATOMS.POPC.INC.32 RZ, [R27+URZ] ;  /* 0x000000001bff7f8c */ /* 0x0005e2000d8000ff */
[----:B0-----:R-:W-:-:S02]  /*14e0*/  SHF.R.U32.HI R23, RZ, UR16, R6 ;  /* 0x00000010ff177c19 */ /* 0x001fc40008011606 */
[-C--:B------:R-:W-:Y:S02]  /*14f0*/  LOP3.LUT R26, R26, R22.reuse, RZ, 0x30, !PT ;  /* 0x000000161a1a7212 */ /* 0x080fe400078e30ff */
[----:B-1----:R-:W-:Y:S02]  /*1500*/  SHF.R.U32.HI R25, RZ, UR16, R5 ;  /* 0x00000010ff197c19 */ /* 0x002fe40008011605 */
[-C--:B------:R-:W-:Y:S02]  /*1510*/  LOP3.LUT R23, R23, R22.reuse, RZ, 0x30, !PT ;  /* 0x0000001617177212 */ /* 0x080fe400078e30ff */
[----:B--2---:R-:W-:Y:S02]  /*1520*/  SHF.R.U32.HI R27, RZ, UR16, R19 ;  /* 0x00000010ff1b7c19 */ /* 0x004fe40008011613 */
[----:B------:R-:W-:Y:S02]  /*1530*/  LEA R29, R29, UR17, 0x2 ;  /* 0x000000111d1d7c11 */ /* 0x000fe4000f8e10ff */
[----:B------:R-:W-:-:S02]  /*1540*/  LOP3.LUT R25, R25, R22, RZ, 0x30, !PT ;  /* 0x0000001619197212 */ /* 0x000fc400078e30ff */
[----:B------:R-:W-:Y:S01]  /*1550*/  LEA R24, R24, UR17, 0x2 ;  /* 0x0000001118187c11 */ /* 0x000fe2000f8e10ff */
[----:B------:R0:W-:Y:S01]  /*1560*/  ATOMS.POPC.INC.32 RZ, [R29+URZ] ;  /* 0x000000001dff7f8c */ /* 0x0001e2000d8000ff */
[----:B------:R-:W-:Y:S02]  /*1570*/  LOP3.LUT R27, R27, R22, RZ, 0x30, !PT ;  /* 0x000000161b1b7212 */ /* 0x000fe400078e30ff */
[----:B------:R-:W-:Y:S01]  /*1580*/  LEA R26, R26, UR17, 0x2 ;  /* 0x000000111a1a7c11 */ /* 0x000fe2000f8e10ff */
[----:B------:R1:W-:Y:S01]  /*1590*/  ATOMS.POPC.INC.32 RZ, [R24+URZ] ;  /* 0x0000000018ff7f8c */ /* 0x0003e2000d8000ff */
[----:B------:R-:W-:Y:S02]  /*15a0*/  LEA R23, R23, UR17, 0x2 ;  /* 0x0000001117177c11 */ /* 0x000fe4000f8e10ff */
[----:B------:R-:W-:Y:S01]  /*15b0*/  LEA R25, R25, UR17, 0x2 ;  /* 0x0000001119197c11 */ /* 0x000fe2000f8e10ff */
[----:B------:R2:W-:Y:S01]  /*15c0*/  ATOMS.POPC.INC.32 RZ, [R26+URZ] ;  /* 0x000000001aff7f8c */ /* 0x0005e2000d8000ff */
[----:B------:R-:W-:-:S02]  /*15d0*/  LEA R27, R27, UR17, 0x2 ;  /* 0x000000111b1b7c11 */ /* 0x000fc4000f8e10ff */
[----:B0-----:R-:W-:Y:S01]  /*15e0*/  SHF.R.U32.HI R29, RZ, UR16, R18 ;  /* 0x00000010ff1d7c19 */ /* 0x001fe20008011612 */
[----:B------:R0:W-:Y:S01]  /*15f0*/  ATOMS.POPC.INC.32 RZ, [R23+URZ] ;  /* 0x0000000017ff7f8c */ /* 0x0001e2000d8000ff */
[----:B-1----:R-:W-:Y:S02]  /*1600*/  SHF.R.U32.HI R24, RZ, UR16, R17 ;  /* 0x00000010ff187c19 */ /* 0x002fe40008011611 */
[----:B------:R-:W-:Y:S01]  /*1610*/  SHF.R.U32.HI R28, RZ, UR16, R15 ;  /* 0x00000010ff1c7c19 */ /* 0x000fe2000801160f */
[----:B------:R1:W-:Y:S01]  /*1620*/  ATOMS.POPC.INC.32 RZ, [R25+URZ] ;  /* 0x0000000019ff7f8c */ /* 0x0003e2000d8000ff */
[----:B--2---:R-:W-:Y:S02]  /*1630*/  SHF.R.U32.HI R26, RZ, UR16, R16 ;  /* 0x00000010ff1a7c19 */ /* 0x004fe40008011610 */
[----:B------:R-:W-:Y:S01]  /*1640*/  LOP3.LUT R29, R29, R22, RZ, 0x30, !PT ;  /* 0x000000161d1d7212 */ /* 0x000fe200078e30ff */
[----:B------:R2:W-:Y:S01]  /*1650*/  ATOMS.POPC.INC.32 RZ, [R27+URZ] ;  /* 0x000000001bff7f8c */ /* 0x0005e2000d8000ff */
[----:B0-----:R-:W-:-:S02]  /*1660*/  SHF.R.U32.HI R23, RZ, UR16, R2 ;  /* 0x00000010ff177c19 */ /* 0x001fc40008011602 */
[-C--:B------:R-:W-:Y:S02]  /*1670*/  LOP3.LUT R24, R24, R22.reuse, RZ, 0x30, !PT ;  /* 0x0000001618187212 */ /* 0x080fe400078e30ff */
[----:B-1----:R-:W-:Y:S02]  /*1680*/  SHF.R.U32.HI R25, RZ, UR16, R13 ;  /* 0x00000010ff197c19 */ /* 0x002fe4000801160d */
[-C--:B------:R-:W-:Y:S02]  /*1690*/  LOP3.LUT R26, R26, R22.reuse, RZ, 0x30, !PT ;  /* 0x000000161a1a7212 */ /* 0x080fe400078e30ff */
[----:B--2---:R-:W-:Y:S01]  /*16a0*/  SHF.R.U32.HI R27, RZ, UR16, R14 ;  /* 0x00000010ff1b7c19 */ /* 0x004fe2000801160e */
[----:B------:R-:W-:Y:S01]  /*16b0*/  UIADD3 UR16, UPT, UPT, UR16, 0x8, URZ ;  /* 0x0000000810107890 */ /* 0x000fe2000fffe0ff */
[----:B------:R-:W-:Y:S02]  /*16c0*/  LOP3.LUT R23, R23, R22, RZ, 0x30, !PT ;  /* 0x0000001617177212 */ /* 0x000fe400078e30ff */
[----:B------:R-:W-:-:S02]  /*16d0*/  LEA R29, R29, UR17, 0x2 ;  /* 0x000000111d1d7c11 */ /* 0x000fc4000f8e10ff */
[-C--:B------:R-:W-:Y:S02]  /*16e0*/  LOP3.LUT R25, R25, R22.reuse, RZ, 0x30, !PT ;  /* 0x0000001619197212 */ /* 0x080fe400078e30ff */
[----:B------:R-:W-:Y:S01]  /*16f0*/  ISETP.LE.AND P0, PT, R3, UR16, PT ;  /* 0x0000001003007c0c */ /* 0x000fe2000bf03270 */
[----:B------:R0:W-:Y:S01]  /*1700*/  ATOMS.POPC.INC.32 RZ, [R29+URZ] ;  /* 0x000000001dff7f8c */ /* 0x0001e2000d8000ff */
[----:B------:R-:W-:Y:S02]  /*1710*/  LEA R24, R24, UR17, 0x2 ;  /* 0x0000001118187c11 */ /* 0x000fe4000f8e10ff */
[-C--:B------:R-:W-:Y:S02]  /*1720*/  LOP3.LUT R27, R27, R22.reuse, RZ, 0x30, !PT ;  /* 0x000000161b1b7212 */ /* 0x080fe400078e30ff */
[----:B------:R-:W-:Y:S01]  /*1730*/  LEA R26, R26, UR17, 0x2 ;  /* 0x000000111a1a7c11 */ /* 0x000fe2000f8e10ff */
[----:B------:R0:W-:Y:S01]  /*1740*/  ATOMS.POPC.INC.32 RZ, [R24+URZ] ;  /* 0x0000000018ff7f8c */ /* 0x0001e2000d8000ff */
[----:B------:R-:W-:-:S02]  /*1750*/  LOP3.LUT R28, R28, R22, RZ, 0x30, !PT ;  /* 0x000000161c1c7212 */ /* 0x000fc400078e30ff */
[----:B------:R-:W-:Y:S01]  /*1760*/  LEA R23, R23, UR17, 0x2 ;  /* 0x0000001117177c11 */ /* 0x000fe2000f8e10ff */
[----:B------:R0:W-:Y:S01]  /*1770*/  ATOMS.POPC.INC.32 RZ, [R26+URZ] ;  /* 0x000000001aff7f8c */ /* 0x0001e2000d8000ff */
[----:B------:R-:W-:Y:S02]  /*1780*/  LEA R25, R25, UR17, 0x2 ;  /* 0x0000001119197c11 */ /* 0x000fe4000f8e10ff */
[----:B------:R-:W-:Y:S01]  /*1790*/  LEA R27, R27, UR17, 0x2 ;  /* 0x000000111b1b7c11 */ /* 0x000fe2000f8e10ff */
[----:B------:R0:W-:Y:S01]  /*17a0*/  ATOMS.POPC.INC.32 RZ, [R23+URZ] ;  /* 0x0000000017ff7f8c */ /* 0x0001e2000d8000ff */
[----:B------:R-:W-:-:S03]  /*17b0*/  LEA R28, R28, UR17, 0x2 ;  /* 0x000000111c1c7c11 */ /* 0x000fc6000f8e10ff */
[----:B------:R0:W-:Y:S04]  /*17c0*/  ATOMS.POPC.INC.32 RZ, [R25+URZ] ;  /* 0x0000000019ff7f8c */ /* 0x0001e8000d8000ff */
[----:B------:R0:W-:Y:S04]  /*17d0*/  ATOMS.POPC.INC.32 RZ, [R27+URZ] ;  /* 0x000000001bff7f8c */ /* 0x0001e8000d8000ff */
[----:B------:R0:W-:Y:S01]  /*17e0*/  ATOMS.POPC.INC.32 RZ, [R28+URZ] ;  /* 0x000000001cff7f8c */ /* 0x0001e2000d8000ff */
[----:B------:R-:W-:Y:S05]  /*17f0*/  @!P0 BRA `(.L_x_149) ;  /* 0xfffffff800dc8947 */ /* 0x000fea000383ffff */
.L_x_148:
[----:B------:R-:W-:Y:S05]  /*1800*/  BRA.U !UP0, `(.L_x_150) ;  /* 0xfffffff108dc7547 */ /* 0x000fea000b83ffff */
.L_x_145:
[----:B------:R-:W-:Y:S01]  /*1810*/  BAR.SYNC.DEFER_BLOCKING 0x0 ;  /* 0x0000000000007b1d */ /* 0x000fe20000010000 */
[----:B------:R-:W-:-:S05]  /*1820*/  ISETP.NE.AND P0, PT, R20, RZ, PT ;  /* 0x000000ff1400720c */ /* 0x000fca0003f05270 */
[----:B------:R-:W-:Y:S08]  /*1830*/  BSSY.RECONVERGENT B0, `(.L_x_151) ;  /* 0x0000164000007945 */ /* 0x000ff00003800200 */
[----:B------:R-:W-:Y:S05]  /*1840*/  @P0 BRA `(.L_x_152) ;  /* 0x0000001400880947 */ /* 0x000fea0003800000 */
[----:B------:R-:W-:Y:S01]  /*1850*/  UISETP.GE.U32.AND UP0, UPT, UR22, 0x7, UPT ;  /* 0x000000071600788c */ /* 0x000fe2000bf06070 */
[----:B0-23--:R-:W-:-:S08]  /*1860*/  IMAD.MOV.U32 R3, RZ, RZ, RZ ;  /* 0x000000ffff037224 */ /* 0x00dfd000078e00ff */
[----:B------:R-:W-:Y:S05]  /*1870*/  BRA.U !UP0, `(.L_x_153) ;  /* 0x00000005085c7547 */ /* 0x000fea000b800000 */
[----:B----4-:R-:W0:Y:S01]  /*1880*/  LDC.64 R2, c[0x0][0x380] ;  /* 0x0000e000ff027b82 */ /* 0x010e220000000a00 */
[----:B-1---5:R-:W-:-:S07]  /*1890*/  IMAD.MOV.U32 R5, RZ, RZ, RZ ;  /* 0x000000ffff057224 */ /* 0x022fce00078e00ff */
.L_x_170:
[----:B----4-:R-:W-:Y:S01]  /*18a0*/  IMAD R7, R5, 0x400, R0 ;  /* 0x0000040005077824 */ /* 0x010fe200078e0200 */
[----:B------:R-:W-:Y:S04]  /*18b0*/  BSSY.RECONVERGENT B1, `(.L_x_154) ;  /* 0x000000f000017945 */ /* 0x000fe80003800200 */
[----:B01----:R-:W1:Y:S04]  /*18c0*/  LDS R18, [R7] ;  /* 0x0000000007127984 */ /* 0x003e680000000800 */
[----:B--23--:R2:W3:Y:S04]  /*18d0*/  LDS R9, [R7+0x400] ;  /* 0x0004000007097984 */ /* 0x00c4e80000000800 */
[----:B------:R2:W4:Y:S04]  /*18e0*/  LDS R22, [R7+0x800] ;  /* 0x0008000007167984 */ /* 0x0005280000000800 */
[----:B------:R2:W0:Y:S04]  /*18f0*/  LDS R14, [R7+0xc00] ;  /* 0x000c0000070e7984 */ /* 0x0004280000000800 */
[----:B------:R2:W0:Y:S04]  /*1900*/  LDS R12, [R7+0x1000] ;  /* 0x00100000070c7984 */ /* 0x0004280000000800 */
[----:B------:R2:W0:Y:S04]  /*1910*/  LDS R6, [R7+0x1400] ;  /* 0x0014000007067984 */ /* 0x0004280000000800 */
[----:B------:R2:W0:Y:S04]  /*1920*/  LDS R8, [R7+0x1800] ;  /* 0x0018000007087984 */ /* 0x0004280000000800 */
[----:B------:R2:W0:Y:S01]  /*1930*/  LDS R10, [R7+0x1c00] ;  /* 0x001c0000070a7984 */ /* 0x0004220000000800 */
[----:B-1----:R-:W-:-:S13]  /*1940*/  ISETP.NE.AND P0, PT, R18, RZ, PT ;  /* 0x000000ff1200720c */ /* 0x002fda0003f05270 */
[----:B--234-:R-:W-:Y:S05]  /*1950*/  @!P0 BRA `(.L_x_155) ;  /* 0x0000000000108947 */ /* 0x01cfea0003800000 */
[----:B------:R-:W-:Y:S01]  /*1960*/  LEA R17, R5, R4, 0x8 ;  /* 0x0000000405117211 */ /* 0x000fe200078e40ff */
[----:B------:R-:W-:-:S04]  /*1970*/  IMAD.MOV.U32 R19, RZ, RZ, RZ ;  /* 0x000000ffff137224 */ /* 0x000fc800078e00ff */
[----:B0-----:R-:W-:-:S05]  /*1980*/  IMAD.WIDE.U32 R16, R17, 0x8, R2 ;  /* 0x0000000811107825 */ /* 0x001fca00078e0002 */
[----:B------:R1:W-:Y:S02]  /*1990*/  REDG.E.ADD.64.STRONG.GPU desc[UR20][R16.64], R18 ;  /* 0x000000121000798e */ /* 0x0003e4000c12e514 */
.L_x_155:
[----:B------:R-:W-:Y:S05]  /*19a0*/  BSYNC.RECONVERGENT B1 ;  /* 0x0000000000017941 */ /* 0x000fea0003800200 */
.L_x_154:
[----:B------:R-:W-:Y:S01]  /*19b0*/  ISETP.NE.AND P6, PT, R9, RZ, PT ;  /* 0x000000ff0900720c */ /* 0x000fe20003fc5270 */
[----:B------:R-:W-:Y:S01]  /*19c0*/  BSSY.RECONVERGENT B1, `(.L_x_156) ;  /* 0x000000e000017945 */ /* 0x000fe20003800200 */
[----:B------:R-:W-:Y:S02]  /*19d0*/  ISETP.NE.AND P0, PT, R22, RZ, PT ;  /* 0x000000ff1600720c */ /* 0x000fe40003f05270 */
[----:B0-----:R-:W-:Y:S02]  /*19e0*/  ISETP.NE.AND P1, PT, R14, RZ, PT ;  /* 0x000000ff0e00720c */ /* 0x001fe40003f25270 */
[----:B------:R-:W-:Y:S02]  /*19f0*/  ISETP.NE.AND P2, PT, R12, RZ, PT ;  /* 0x000000ff0c00720c */ /* 0x000fe40003f45270 */
[----:B------:R-:W-:Y:S02]  /*1a00*/  ISETP.NE.AND P3, PT, R6, RZ, PT ;  /* 0x000000ff0600720c */ /* 0x000fe40003f65270 */
[----:B------:R-:W-:-:S02]  /*1a10*/  ISETP.NE.AND P4, PT, R8, RZ, PT ;  /* 0x000000ff0800720c */ /* 0x000fc40003f85270 */
[----:B------:R-:W-:Y:S01]  /*1a20*/  ISETP.NE.AND P5, PT, R10, RZ, PT ;  /* 0x000000ff0a00720c */ /* 0x000fe20003fa5270 */
[----:B------:R-:W-:-:S12]  /*1a30*/  @!P6 BRA `(.L_x_157) ;  /* 0x000000000018e947 */ /* 0x000fd80003800000 */
[----:B-1----:R-:W-:Y:S02]  /*1a40*/  IMAD R17, R5, 0x100, R4 ;  /* 0x0000010005117824 */ /* 0x002fe400078e0204 */
[----:B------:R-:W-:Y:S02]  /*1a50*/  IMAD.MOV.U32 R18, RZ, RZ, R9 ;  /* 0x000000ffff127224 */ /* 0x000fe400078e0009 */
[----:B------:R-:W-:Y:S02]  /*1a60*/  VIADD R17, R17, 0x100 ;  /* 0x0000010011117836 */ /* 0x000fe40000000000 */
[----:B------:R-:W-:Y:S02]  /*1a70*/  IMAD.MOV.U32 R19, RZ, RZ, RZ ;  /* 0x000000ffff137224 */ /* 0x000fe400078e00ff */
[----:B------:R-:W-:-:S05]  /*1a80*/  IMAD.WIDE.U32 R16, R17, 0x8, R2 ;  /* 0x0000000811107825 */ /* 0x000fca00078e0002 */
[----:B------:R0:W-:Y:S02]  /*1a90*/  REDG.E.ADD.64.STRONG.GPU desc[UR20][R16.64], R18 ;  /* 0x000000121000798e */ /* 0x0001e4000c12e514 */
.L_x_157:
[----:B------:R-:W-:Y:S05]  /*1aa0*/  BSYNC.RECONVERGENT B1 ;  /* 0x0000000000017941 */ /* 0x000fea0003800200 */
.L_x_156:
[----:B------:R-:W-:Y:S04]  /*1ab0*/  BSSY.RECONVERGENT B1, `(.L_x_158) ;  /* 0x0000007000017945 */ /* 0x000fe80003800200 */
[----:B------:R-:W-:Y:S05]  /*1ac0*/  @!P0 BRA `(.L_x_159) ;  /* 0x0000000000148947 */ /* 0x000fea0003800000 */
[----:B01----:R-:W-:Y:S02]  /*1ad0*/  IMAD R17, R5, 0x100, R4 ;  /* 0x0000010005117824 */ /* 0x003fe400078e0204 */
[----:B------:R-:W-:-:S03]  /*1ae0*/  IMAD.MOV.U32 R23, RZ, RZ, RZ ;  /* 0x000000ffff177224 */ /* 0x000fc600078e00ff */
[----:B------:R-:W-:-:S05]  /*1af0*/  IADD3 R17, PT, PT, R17, 0x200, RZ ;  /* 0x0000020011117810 */ /* 0x000fca0007ffe0ff */
[----:B------:R-:W-:-:S05]  /*1b00*/  IMAD.WIDE.U32 R16, R17, 0x8, R2 ;  /* 0x0000000811107825 */ /* 0x000fca00078e0002 */
[----:B------:R2:W-:Y:S02]  /*1b10*/  REDG.E.ADD.64.STRONG.GPU desc[UR20][R16.64], R22 ;  /* 0x000000161000798e */ /* 0x0005e4000c12e514 */
.L_x_159:
[----:B------:R-:W-:Y:S05]  /*1b20*/  BSYNC.RECONVERGENT B1 ;  /* 0x0000000000017941 */ /* 0x000fea0003800200 */
.L_x_158:
[----:B------:R-:W-:Y:S04]  /*1b30*/  BSSY.RECONVERGENT B1, `(.L_x_160) ;  /* 0x0000007000017945 */ /* 0x000fe80003800200 */
[----:B------:R-:W-:Y:S05]  /*1b40*/  @!P1 BRA `(.L_x_161) ;  /* 0x0000000000149947 */ /* 0x000fea0003800000 */
[----:B012---:R-:W-:Y:S02]  /*1b50*/  IMAD R17, R5, 0x100, R4 ;  /* 0x0000010005117824 */ /* 0x007fe400078e0204 */
[----:B------:R-:W-:Y:S02]  /*1b60*/  IMAD.MOV.U32 R15, RZ, RZ, RZ ;  /* 0x000000ffff0f7224 */ /* 0x000fe400078e00ff */
[----:B------:R-:W-:-:S04]  /*1b70*/  VIADD R17, R17, 0x300 ;  /* 0x0000030011117836 */ /* 0x000fc80000000000 */
[----:B------:R-:W-:-:S05]  /*1b80*/  IMAD.WIDE.U32 R16, R17, 0x8, R2 ;  /* 0x0000000811107825 */ /* 0x000fca00078e0002 */
[----:B------:R3:W-:Y:S02]  /*1b90*/  REDG.E.ADD.64.STRONG.GPU desc[UR20][R16.64], R14 ;  /* 0x0000000e1000798e */ /* 0x0007e4000c12e514 */
.L_x_161:
[----:B------:R-:W-:Y:S05]  /*1ba0*/  BSYNC.RECONVERGENT B1 ;  /* 0x0000000000017941 */ /* 0x000fea0003800200 */
.L_x_160:
[----:B------:R-:W-:Y:S04]  /*1bb0*/  BSSY.RECONVERGENT B1, `(.L_x_162) ;  /* 0x0000007000017945 */ /* 0x000fe80003800200 */
[----:B------:R-:W-:Y:S05]  /*1bc0*/  @!P2 BRA `(.L_x_163) ;  /* 0x000000000014a947 */ /* 0x000fea0003800000 */
[----:B---3--:R-:W-:Y:S02]  /*1bd0*/  IMAD R15, R5, 0x100, R4 ;  /* 0x00000100050f7824 */ /* 0x008fe400078e0204 */
[----:B------:R-:W-:Y:S02]  /*1be0*/  HFMA2 R13, -RZ, RZ, 0, 0 ;  /* 0x00000000ff0d7431 */ /* 0x000fe400000001ff */
[----:B------:R-:W-:-:S04]  /*1bf0*/  VIADD R15, R15, 0x400 ;  /* 0x000004000f0f7836 */ /* 0x000fc80000000000 */
[----:B------:R-:W-:-:S05]  /*1c00*/  IMAD.WIDE.U32 R14, R15, 0x8, R2 ;  /* 0x000000080f0e7825 */ /* 0x000fca00078e0002 */
[----:B------:R4:W-:Y:S02]  /*1c10*/  REDG.E.ADD.64.STRONG.GPU desc[UR20][R14.64], R12 ;  /* 0x0000000c0e00798e */ /* 0x0009e4000c12e514 */
.L_x_163:
[----:B------:R-:W-:Y:S05]  /*1c20*/  BSYNC.RECONVERGENT B1 ;  /* 0x0000000000017941 */ /* 0x000fea0003800200 */
.L_x_162:
[----:B------:R-:W-:Y:S04]  /*1c30*/  BSSY.RECONVERGENT B1, `(.L_x_164) ;  /* 0x0000007000017945 */ /* 0x000fe80003800200 */
[----:B------:R-:W-:Y:S05]  /*1c40*/  @!P3 BRA `(.L_x_165) ;  /* 0x000000000014b947 */ /* 0x000fea0003800000 */
[----:B----4-:R-:W-:Y:S02]  /*1c50*/  IMAD R13, R5, 0x100, R4 ;  /* 0x00000100050d7824 */ /* 0x010fe400078e0204 */
[----:B------:R-:W-:Y:S02]  /*1c60*/  IMAD.MOV.U32 R7, RZ, RZ, RZ ;  /* 0x000000ffff077224 */ /* 0x000fe400078e00ff */
[----:B------:R-:W-:-:S04]  /*1c70*/  VIADD R13, R13, 0x500 ;  /* 0x000005000d0d7836 */ /* 0x000fc80000000000 */
[----:B------:R-:W-:-:S05]  /*1c80*/  IMAD.WIDE.U32 R12, R13, 0x8, R2 ;  /* 0x000000080d0c7825 */ /* 0x000fca00078e0002 */
[----:B------:R4:W-:Y:S02]  /*1c90*/  REDG.E.ADD.64.STRONG.GPU desc[UR20][R12.64], R6 ;  /* 0x000000060c00798e */ /* 0x0009e4000c12e514 */
.L_x_165:
[----:B------:R-:W-:Y:S05]  /*1ca0*/  BSYNC.RECONVERGENT B1 ;  /* 0x0000000000017941 */ /* 0x000fea0003800200 */
.L_x_164:
[----:B------:R-:W-:Y:S04]  /*1cb0*/  BSSY.RECONVERGENT B1, `(.L_x_166) ;  /* 0x0000007000017945 */ /* 0x000fe80003800200 */
[----:B------:R-:W-:Y:S05]  /*1cc0*/  @!P4 BRA `(.L_x_167) ;  /* 0x000000000014c947 */ /* 0x000fea0003800000 */
[----:B----4-:R-:W-:Y:S02]  /*1cd0*/  IMAD R7, R5, 0x100, R4 ;  /* 0x0000010005077824 */ /* 0x010fe400078e0204 */
[----:B------:R-:W-:Y:S02]  /*1ce0*/  IMAD.MOV.U32 R9, RZ, RZ, RZ ;  /* 0x000000ffff097224 */ /* 0x000fe400078e00ff */
[----:B------:R-:W-:-:S04]  /*1cf0*/  VIADD R7, R7, 0x600 ;  /* 0x0000060007077836 */ /* 0x000fc80000000000 */
[----:B------:R-:W-:-:S05]  /*1d00*/  IMAD.WIDE.U32 R6, R7, 0x8, R2 ;  /* 0x0000000807067825 */ /* 0x000fca00078e0002 */
[----:B------:R4:W-:Y:S02]  /*1d10*/  REDG.E.ADD.64.STRONG.GPU desc[UR20][R6.64], R8 ;  /* 0x000000080600798e */ /* 0x0009e4000c12e514 */
.L_x_167:
[----:B------:R-:W-:Y:S05]  /*1d20*/  BSYNC.RECONVERGENT B1 ;  /* 0x0000000000017941 */ /* 0x000fea0003800200 */
.L_x_166:
[----:B------:R-:W-:Y:S04]  /*1d30*/  BSSY.RECONVERGENT B1, `(.L_x_168) ;  /* 0x0000007000017945 */ /* 0x000fe80003800200 */
[----:B------:R-:W-:Y:S05]  /*1d40*/  @!P5 BRA `(.L_x_169) ;  /* 0x000000000014d947 */ /* 0x000fea0003800000 */
[----:B----4-:R-:W-:Y:S01]  /*1d50*/  LEA R7, R5, R4, 0x8 ;  /* 0x0000000405077211 */ /* 0x010fe200078e40ff */
[----:B------:R-:W-:-:S04]  /*1d60*/  IMAD.MOV.U32 R11, RZ, RZ, RZ ;  /* 0x000000ffff0b7224 */ /* 0x000fc800078e00ff */
[----:B------:R-:W-:-:S04]  /*1d70*/  VIADD R7, R7, 0x700 ;  /* 0x0000070007077836 */ /* 0x000fc80000000000 */
[----:B------:R-:W-:-:S05]  /*1d80*/  IMAD.WIDE.U32 R6, R7, 0x8, R2 ;  /* 0x0000000807067825 */ /* 0x000fca00078e0002 */
[----:B------:R4:W-:Y:S02]  /*1d90*/  REDG.E.ADD.64.STRONG.GPU desc[UR20][R6.64], R10 ;  /* 0x0000000a0600798e */ /* 0x0009e4000c12e514 */
.L_x_169:
[----:B------:R-:W-:Y:S05]  /*1da0*/  BSYNC.RECONVERGENT B1 ;  /* 0x0000000000017941 */ /* 0x000fea0003800200 */
.L_x_168:
[----:B------:R-:W-:-:S05]  /*1db0*/  VIADD R5, R5, 0x8 ;  /* 0x0000000805057836 */ /* 0x000fca0000000000 */
[----:B------:R-:W-:-:S13]  /*1dc0*/  ISETP.NE.AND P0, PT, R5, UR27, PT ;  /* 0x0000001b05007c0c */ /* 0x000fda000bf05270 */
[----:B------:R-:W-:Y:S05]  /*1dd0*/  @P0 BRA `(.L_x_170) ;  /* 0xfffffff800b00947 */ /* 0x000fea000383ffff */
[----:B------:R-:W-:-:S07]  /*1de0*/  IMAD.U32 R3, RZ, RZ, UR27 ;  /* 0x0000001bff037e24 */ /* 0x000fce000f8e00ff */
.L_x_153:
[----:B------:R-:W-:Y:S02]  /*1df0*/  UISETP.NE.AND UP0, UPT, UR24, URZ, UPT ;  /* 0x000000ff1800728c */ /* 0x000fe4000bf05270 */
[----:B----45:R-:W-:Y:S02]  /*1e00*/  IMAD.U32 R8, RZ, RZ, UR24 ;  /* 0x00000018ff087e24 */ /* 0x030fe4000f8e00ff */
[----:B-1----:R-:W-:-:S03]  /*1e10*/  IMAD.U32 R5, RZ, RZ, UR25 ;  /* 0x00000019ff057e24 */ /* 0x002fc6000f8e00ff */
[----:B------:R-:W-:Y:S01]  /*1e20*/  IADD3 R8, PT, PT, R8, -0x1, RZ ;  /* 0xffffffff08087810 */ /* 0x000fe20007ffe0ff */
[----:B------:R-:W-:Y:S01]  /*1e30*/  VIADD R5, R5, 0xffffffff ;  /* 0xffffffff05057836 */ /* 0x000fe20000000000 */
[----:B------:R-:W-:Y:S06]  /*1e40*/  BRA.U !UP0, `(.L_x_171) ;  /* 0x0000000508707547 */ /* 0x000fec000b800000 */
[----:B------:R-:W-:-:S13]  /*1e50*/  ISETP.GE.U32.AND P0, PT, R8, 0x3, PT ;  /* 0x000000030800780c */ /* 0x000fda0003f06070 */
[----:B------:R-:W-:Y:S05]  /*1e60*/  @!P0 BRA `(.L_x_172) ;  /* 0x0000000000bc8947 */ /* 0x000fea0003800000 */
[----:B------:R-:W-:Y:S01]  /*1e70*/  IMAD R7, R3, 0x400, R0 ;  /* 0x0000040003077824 */ /* 0x000fe200078e0200 */
[----:B------:R-:W-:Y:S04]  /*1e80*/  BSSY.RECONVERGENT B1, `(.L_x_173) ;  /* 0x000000f000017945 */ /* 0x000fe80003800200 */
[----:B------:R-:W1:Y:S04]  /*1e90*/  LDS R12, [R7] ;  /* 0x00000000070c7984 */ /* 0x000e680000000800 */
[----:B------:R-:W4:Y:S04]  /*1ea0*/  LDS R9, [R7+0x400] ;  /* 0x0004000007097984 */ /* 0x000f280000000800 */
[----:B------:R-:W5:Y:S04]  /*1eb0*/  LDS R6, [R7+0x800] ;  /* 0x0008000007067984 */ /* 0x000f680000000800 */
[----:B------:R-:W0:Y:S01]  /*1ec0*/  LDS R2, [R7+0xc00] ;  /* 0x000c000007027984 */ /* 0x000e220000000800 */
[----:B-1----:R-:W-:-:S02]  /*1ed0*/  ISETP.NE.AND P0, PT, R12, RZ, PT ;  /* 0x000000ff0c00720c */ /* 0x002fc40003f05270 */
[----:B----4-:R-:W-:Y:S02]  /*1ee0*/  ISETP.NE.AND P1, PT, R9, RZ, PT ;  /* 0x000000ff0900720c */ /* 0x010fe40003f25270 */
[----:B-----5:R-:W-:Y:S02]  /*1ef0*/  ISETP.NE.AND P2, PT, R6, RZ, PT ;  /* 0x000000ff0600720c */ /* 0x020fe40003f45270 */
[----:B0-----:R-:W-:-:S07]  /*1f00*/  ISETP.NE.AND P3, PT, R2, RZ, PT ;  /* 0x000000ff0200720c */ /* 0x001fce0003f65270 */
[----:B------:R-:W-:Y:S06]  /*1f10*/  @!P0 BRA `(.L_x_174) ;  /* 0x0000000000148947 */ /* 0x000fec0003800000 */
[----:B------:R-:W0:Y:S01]  /*1f20*/  LDC.64 R10, c[0x0][0x380] ;  /* 0x0000e000ff0a7b82 */ /* 0x000e220000000a00 */
[----:B------:R-:W-:Y:S02]  /*1f30*/  IMAD R7, R3, 0x100, R4 ;  /* 0x0000010003077824 */ /* 0x000fe400078e0204 */
[----:B------:R-:W-:Y:S02]  /*1f40*/  IMAD.MOV.U32 R13, RZ, RZ, RZ ;  /* 0x000000ffff0d7224 */ /* 0x000fe400078e00ff */
[----:B0-----:R-:W-:-:S05]  /*1f50*/  IMAD.WIDE.U32 R10, R7, 0x8, R10 ;  /* 0x00000008070a7825 */ /* 0x001fca00078e000a */
[----:B------:R0:W-:Y:S02]  /*1f60*/  REDG.E.ADD.64.STRONG.GPU desc[UR20][R10.64], R12 ;  /* 0x0000000c0a00798e */ /* 0x0001e4000c12e514 */
.L_x_174:
[----:B------:R-:W-:Y:S05]  /*1f70*/  BSYNC.RECONVERGENT B1 ;  /* 0x0000000000017941 */ /* 0x000fea0003800200 */
.L_x_173:
[----:B------:R-:W-:Y:S04]  /*1f80*/  BSSY.RECONVERGENT B1, `(.L_x_175) ;  /* 0x0000009000017945 */ /* 0x000fe80003800200 */
[----:B------:R-:W-:Y:S05]  /*1f90*/  @!P1 BRA `(.L_x_176) ;  /* 0x00000000001c9947 */ /* 0x000fea0003800000 */
[----:B0-----:R-:W0:Y:S01]  /*1fa0*/  LDC.64 R10, c[0x0][0x380] ;  /* 0x0000e000ff0a7b82 */ /* 0x001e220000000a00 */
[----:B------:R-:W-:Y:S01]  /*1fb0*/  IMAD R7, R3, 0x100, R4 ;  /* 0x0000010003077824 */ /* 0x000fe200078e0204 */
[----:B------:R-:W-:Y:S01]  /*1fc0*/  MOV R12, R9 ;  /* 0x00000009000c7202 */ /* 0x000fe20000000f00 */
[----:B------:R-:W-:Y:S02]  /*1fd0*/  IMAD.MOV.U32 R13, RZ, RZ, RZ ;  /* 0x000000ffff0d7224 */ /* 0x000fe400078e00ff */
[----:B------:R-:W-:-:S04]  /*1fe0*/  VIADD R7, R7, 0x100 ;  /* 0x0000010007077836 */ /* 0x000fc80000000000 */
[----:B0-----:R-:W-:-:S05]  /*1ff0*/  IMAD.WIDE.U32 R10, R7, 0x8, R10 ;  /* 0x00000008070a7825 */ /* 0x001fca00078e000a */
[----:B------:R1:W-:Y:S02]  /*2000*/  REDG.E.ADD.64.STRONG.GPU desc[UR20][R10.64], R12 ;  /* 0x0000000c0a00798e */ /* 0x0003e4000c12e514 */
.L_x_176:
[----:B------:R-:W-:Y:S05]  /*2010*/  BSYNC.RECONVERGENT B1 ;  /* 0x0000000000017941 */ /* 0x000fea0003800200 */
.L_x_175:
[----:B------:R-:W-:Y:S04]  /*2020*/  BSSY.RECONVERGENT B1, `(.L_x_177) ;  /* 0x0000008000017945 */ /* 0x000fe80003800200 */
[----:B------:R-:W-:Y:S05]  /*2030*/  @!P2 BRA `(.L_x_178) ;  /* 0x000000000018a947 */ /* 0x000fea0003800000 */
[----:B01----:R-:W0:Y:S01]  /*2040*/  LDC.64 R10, c[0x0][0x380] ;  /* 0x0000e000ff0a7b82 */ /* 0x003e220000000a00 */
[----:B------:R-:W-:-:S04]  /*2050*/  IMAD R7, R3, 0x100, R4 ;  /* 0x0000010003077824 */ /* 0x000fc800078e0204 */
[----:B------:R-:W-:-:S04]  /*2060*/  VIADD R7, R7, 0x200 ;  /* 0x0000020007077836 */ /* 0x000fc80000000000 */
[----:B0-----:R-:W-:-:S04]  /*2070*/  IMAD.WIDE.U32 R10, R7, 0x8, R10 ;  /* 0x00000008070a7825 */ /* 0x001fc800078e000a */
[----:B------:R-:W-:-:S05]  /*2080*/  IMAD.MOV.U32 R7, RZ, RZ, RZ ;  /* 0x000000ffff077224 */ /* 0x000fca00078e00ff */
[----:B------:R4:W-:Y:S02]  /*2090*/  REDG.E.ADD.64.STRONG.GPU desc[UR20][R10.64], R6 ;  /* 0x000000060a00798e */ /* 0x0009e4000c12e514 */
.L_x_178:
[----:B------:R-:W-:Y:S05]  /*20a0*/  BSYNC.RECONVERGENT B1 ;  /* 0x0000000000017941 */ /* 0x000fea0003800200 */
.L_x_177:
[----:B------:R-:W-:Y:S04]  /*20b0*/  BSSY.RECONVERGENT B1, `(.L_x_179) ;  /* 0x0000009000017945 */ /* 0x000fe80003800200 */
[----:B------:R-:W-:Y:S05]  /*20c0*/  @!P3 BRA `(.L_x_180) ;  /* 0x00000000001cb947 */ /* 0x000fea0003800000 */
[----:B----4-:R-:W4:Y:S01]  /*20d0*/  LDC.64 R6, c[0x0][0x380] ;  /* 0x0000e000ff067b82 */ /* 0x010f220000000a00 */
[----:B------:R-:W-:Y:S01]  /*20e0*/  IMAD R9, R3, 0x100, R4 ;  /* 0x0000010003097824 */ /* 0x000fe200078e0204 */
[----:B01----:R-:W-:Y:S01]  /*20f0*/  MOV R10, R2 ;  /* 0x00000002000a7202 */ /* 0x003fe20000000f00 */
[----:B------:R-:W-:Y:S02]  /*2100*/  IMAD.MOV.U32 R11, RZ, RZ, RZ ;  /* 0x000000ffff0b7224 */ /* 0x000fe400078e00ff */
[----:B------:R-:W-:-:S04]  /*2110*/  VIADD R9, R9, 0x300 ;  /* 0x0000030009097836 */ /* 0x000fc80000000000 */
[----:B----4-:R-:W-:-:S05]  /*2120*/  IMAD.WIDE.U32 R6, R9, 0x8, R6 ;  /* 0x0000000809067825 */ /* 0x010fca00078e0006 */
[----:B------:R0:W-:Y:S02]  /*2130*/  REDG.E.ADD.64.STRONG.GPU desc[UR20][R6.64], R10 ;  /* 0x0000000a0600798e */ /* 0x0001e4000c12e514 */
.L_x_180:
[----:B------:R-:W-:Y:S05]  /*2140*/  BSYNC.RECONVERGENT B1 ;  /* 0x0000000000017941 */ /* 0x000fea0003800200 */
.L_x_179:
[----:B------:R-:W-:-:S07]  /*2150*/  VIADD R3, R3, 0x4 ;  /* 0x0000000403037836 */ /* 0x000fce0000000000 */
.L_x_172:
[----:B------:R-:W-:Y:S01]  /*2160*/  UISETP.NE.AND UP0, UPT, UR25, URZ, UPT ;  /* 0x000000ff1900728c */ /* 0x000fe2000bf05270 */
[----:B------:R-:W-:Y:S08]  /*2170*/  BSSY.RECONVERGENT B1, `(.L_x_171) ;  /* 0x0000029000017945 */ /* 0x000ff00003800200 */
[----:B------:R-:W-:Y:S05]  /*2180*/  BRA.U !UP0, `(.L_x_181) ;  /* 0x00000001089c7547 */ /* 0x000fea000b800000 */
[----:B------:R-:W-:-:S13]  /*2190*/  ISETP.NE.AND P0, PT, R5, RZ, PT ;  /* 0x000000ff0500720c */ /* 0x000fda0003f05270 */
[----:B------:R-:W-:Y:S05]  /*21a0*/  @!P0 BRA `(.L_x_182) ;  /* 0x0000000000648947 */ /* 0x000fea0003800000 */
[----:B0---4-:R-:W-:Y:S01]  /*21b0*/  IMAD R6, R3, 0x400, R0 ;  /* 0x0000040003067824 */ /* 0x011fe200078e0200 */
[----:B------:R-:W-:Y:S04]  /*21c0*/  BSSY.RECONVERGENT B2, `(.L_x_183) ;  /* 0x000000c000027945 */ /* 0x000fe80003800200 */
[----:B------:R-:W0:Y:S04]  /*21d0*/  LDS R2, [R6] ;  /* 0x0000000006027984 */ /* 0x000e280000000800 */
[----:B------:R-:W4:Y:S01]  /*21e0*/  LDS R9, [R6+0x400] ;  /* 0x0004000006097984 */ /* 0x000f220000000800 */
[----:B0-----:R-:W-:-:S02]  /*21f0*/  ISETP.NE.AND P0, PT, R2, RZ, PT ;  /* 0x000000ff0200720c */ /* 0x001fc40003f05270 */
[----:B----4-:R-:W-:-:S11]  /*2200*/  ISETP.NE.AND P1, PT, R9, RZ, PT ;  /* 0x000000ff0900720c */ /* 0x010fd60003f25270 */
[----:B------:R-:W-:Y:S05]  /*2210*/  @!P0 BRA `(.L_x_184) ;  /* 0x0000000000188947 */ /* 0x000fea0003800000 */
[----:B------:R-:W0:Y:S01]  /*2220*/  LDC.64 R6, c[0x0][0x380] ;  /* 0x0000e000ff067b82 */ /* 0x000e220000000a00 */
[----:B-1----:R-:W-:-:S04]  /*2230*/  IMAD R11, R3, 0x100, R4 ;  /* 0x00000100030b7824 */ /* 0x002fc800078e0204 */
[----:B0-----:R-:W-:-:S04]  /*2240*/  IMAD.WIDE.U32 R10, R11, 0x8, R6 ;  /* 0x000000080b0a7825 */ /* 0x001fc800078e0006 */
[----:B------:R-:W-:Y:S02]  /*2250*/  IMAD.MOV.U32 R6, RZ, RZ, R2 ;  /* 0x000000ffff067224 */ /* 0x000fe400078e0002 */
[----:B------:R-:W-:-:S05]  /*2260*/  IMAD.MOV.U32 R7, RZ, RZ, RZ ;  /* 0x000000ffff077224 */ /* 0x000fca00078e00ff */
[----:B------:R0:W-:Y:S02]  /*2270*/  REDG.E.ADD.64.STRONG.GPU desc[UR20][R10.64], R6 ;  /* 0x000000060a00798e */ /* 0x0001e4000c12e514 */
.L_x_184:
[----:B------:R-:W-:Y:S05]  /*2280*/  BSYNC.RECONVERGENT B2 ;  /* 0x0000000000027941 */ /* 0x000fea0003800200 */
.L_x_183:
[----:B------:R-:W-:Y:S04]  /*2290*/  BSSY.RECONVERGENT B2, `(.L_x_185) ;  /* 0x0000009000027945 */ /* 0x000fe80003800200 */
[----:B------:R-:W-:Y:S05]  /*22a0*/  @!P1 BRA `(.L_x_186) ;  /* 0x00000000001c9947 */ /* 0x000fea0003800000 */
[----:B0-----:R-:W0:Y:S01]  /*22b0*/  LDC.64 R6, c[0x0][0x380] ;  /* 0x0000e000ff067b82 */ /* 0x001e220000000a00 */
[----:B------:R-:W-:-:S05]  /*22c0*/  LEA R2, R3, R4, 0x8 ;  /* 0x0000000403027211 */ /* 0x000fca00078e40ff */
[----:B-1----:R-:W-:-:S04]  /*22d0*/  VIADD R11, R2, 0x100 ;  /* 0x00000100020b7836 */ /* 0x002fc80000000000 */
[----:B0-----:R-:W-:-:S04]  /*22e0*/  IMAD.WIDE.U32 R10, R11, 0x8, R6 ;  /* 0x000000080b0a7825 */ /* 0x001fc800078e0006 */
[----:B------:R-:W-:Y:S02]  /*22f0*/  IMAD.MOV.U32 R6, RZ, RZ, R9 ;  /* 0x000000ffff067224 */ /* 0x000fe400078e0009 */
[----:B------:R-:W-:-:S05]  /*2300*/  IMAD.MOV.U32 R7, RZ, RZ, RZ ;  /* 0x000000ffff077224 */ /* 0x000fca00078e00ff */
[----:B------:R4:W-:Y:S02]  /*2310*/  REDG.E.ADD.64.STRONG.GPU desc[UR20][R10.64], R6 ;  /* 0x000000060a00798e */ /* 0x0009e4000c12e514 */
.L_x_186:
[----:B------:R-:W-:Y:S05]  /*2320*/  BSYNC.RECONVERGENT B2 ;  /* 0x0000000000027941 */ /* 0x000fea0003800200 */
.L_x_185:
[----:B------:R-:W-:-:S07]  /*2330*/  VIADD R3, R3, 0x2 ;  /* 0x0000000203037836 */ /* 0x000fce0000000000 */
.L_x_182:
[----:B------:R-:W-:-:S09]  /*2340*/  UISETP.NE.AND UP0, UPT, UR9, URZ, UPT ;  /* 0x000000ff0900728c */ /* 0x000fd2000bf05270 */
[----:B------:R-:W-:Y:S05]  /*2350*/  BRA.U !UP0, `(.L_x_181) ;  /* 0x0000000108287547 */ /* 0x000fea000b800000 */
[----:B------:R-:W-:-:S05]  /*2360*/  IMAD R2, R3, 0x400, R0 ;  /* 0x0000040003027824 */ /* 0x000fca00078e0200 */
[----:B------:R-:W5:Y:S02]  /*2370*/  LDS R9, [R2] ;  /* 0x0000000002097984 */ /* 0x000f640000000800 */
[----:B-----5:R-:W-:-:S13]  /*2380*/  ISETP.NE.AND P0, PT, R9, RZ, PT ;  /* 0x000000ff0900720c */ /* 0x020fda0003f05270 */
[----:B------:R-:W-:Y:S05]  /*2390*/  @!P0 BRA `(.L_x_181) ;  /* 0x0000000000188947 */ /* 0x000fea0003800000 */
[----:B0---4-:R-:W0:Y:S01]  /*23a0*/  LDC.64 R6, c[0x0][0x380] ;  /* 0x0000e000ff067b82 */ /* 0x011e220000000a00 */
[----:B------:R-:W-:-:S04]  /*23b0*/  IMAD R3, R3, 0x100, R4 ;  /* 0x0000010003037824 */ /* 0x000fc800078e0204 */
[----:B0-----:R-:W-:Y:S01]  /*23c0*/  IMAD.WIDE.U32 R2, R3, 0x8, R6 ;  /* 0x0000000803027825 */ /* 0x001fe200078e0006 */
[----:B------:R-:W-:-:S03]  /*23d0*/  MOV R6, R9 ;  /* 0x0000000900067202 */ /* 0x000fc60000000f00 */
[----:B------:R-:W-:-:S05]  /*23e0*/  IMAD.MOV.U32 R7, RZ, RZ, RZ ;  /* 0x000000ffff077224 */ /* 0x000fca00078e00ff */
[----:B------:R0:W-:Y:S02]  /*23f0*/  REDG.E.ADD.64.STRONG.GPU desc[UR20][R2.64], R6 ;  /* 0x000000060200798e */ /* 0x0001e4000c12e514 */
.L_x_181:
[----:B------:R-:W-:Y:S05]  /*2400*/  BSYNC.RECONVERGENT B1 ;  /* 0x0000000000017941 */ /* 0x000fea0003800200 */
.L_x_171:
[----:B------:R-:W-:-:S13]  /*2410*/  ISETP.GT.U32.AND P0, PT, R4, 0x7f, PT ;  /* 0x0000007f0400780c */ /* 0x000fda0003f04070 */
[----:B------:R-:W-:Y:S05]  /*2420*/  @P0 BRA `(.L_x_152) ;  /* 0x0000000800900947 */ /* 0x000fea0003800000 */
[----:B------:R-:W-:Y:S01]  /*2430*/  UISETP.GE.U32.AND UP0, UPT, UR22, 0x7, UPT ;  /* 0x000000071600788c */ /* 0x000fe2000bf06070 */
[----:B0-----:R-:W-:-:S08]  /*2440*/  IMAD.MOV.U32 R3, RZ, RZ, RZ ;  /* 0x000000ffff037224 */ /* 0x001fd000078e00ff */
[----:B------:R-:W-:Y:S05]  /*2450*/  BRA.U !UP0, `(.L_x_187) ;  /* 0x0000000508147547 */ /* 0x000fea000b800000 */
[----:B------:R-:W0:Y:S01]  /*2460*/  LDC.64 R2, c[0x0][0x380] ;  /* 0x0000e000ff027b82 */ /* 0x000e220000000a00 */
[----:B------:R-:W-:-:S07]  /*2470*/  IMAD.MOV.U32 R9, RZ, RZ, RZ ;  /* 0x000000ffff097224 */ /* 0x000fce00078e00ff */
.L_x_204:
[C---:B01--4-:R-:W-:Y:S01]  /*2480*/  IMAD R11, R9.reuse, 0x400, R0 ;  /* 0x00000400090b7824 */ /* 0x053fe200078e0200 */
[----:B------:R-:W-:Y:S01]  /*2490*/  BSSY.RECONVERGENT B1, `(.L_x_188) ;  /* 0x0000011000017945 */ /* 0x000fe20003800200 */
[C---:B--23--:R-:W-:Y:S02]  /*24a0*/  IMAD R7, R9.reuse, 0x100, R4 ;  /* 0x0000010009077824 */ /* 0x04cfe400078e0204 */
[----:B------:R-:W-:Y:S01]  /*24b0*/  VIADD R9, R9, 0x8 ;  /* 0x0000000809097836 */ /* 0x000fe20000000000 */
[----:B---3--:R-:W1:Y:S01]  /*24c0*/  LDS R14, [R11+0x200] ;  /* 0x000200000b0e7984 */ /* 0x008e620000000800 */
[----:B0-----:R-:W-:-:S03]  /*24d0*/  IMAD.WIDE.U32 R6, R7, 0x8, R2 ;  /* 0x0000000807067825 */ /* 0x001fc600078e0002 */
[----:B------:R-:W0:Y:S04]  /*24e0*/  LDS R13, [R11+0x600] ;  /* 0x000600000b0d7984 */ /* 0x000e280000000800 */
[----:B--2---:R2:W3:Y:S04]  /*24f0*/  LDS R17, [R11+0xa00] ;  /* 0x000a00000b117984 */ /* 0x0044e80000000800 */
[----:B------:R2:W4:Y:S04]  /*2500*/  LDS R18, [R11+0xe00] ;  /* 0x000e00000b127984 */ /* 0x0005280000000800 */
[----:B------:R2:W2:Y:S04]  /*2510*/  LDS R19, [R11+0x1200] ;  /* 0x001200000b137984 */ /* 0x0004a80000000800 */
[----:B------:R0:W2:Y:S04]  /*2520*/  LDS R16, [R11+0x1600] ;  /* 0x001600000b107984 */ /* 0x0000a80000000800 */
[----:B------:R0:W2:Y:S04]  /*2530*/  LDS R12, [R11+0x1a00] ;  /* 0x001a00000b0c7984 */ /* 0x0000a80000000800 */
[----:B------:R0:W2:Y:S01]  /*2540*/  LDS R10, [R11+0x1e00] ;  /* 0x001e00000b0a7984 */ /* 0x0000a20000000800 */
[----:B-1----:R-:W-:-:S02]  /*2550*/  ISETP.NE.AND P0, PT, R14, RZ, PT ;  /* 0x000000ff0e00720c */ /* 0x002fc40003f05270 */
[----:B0-----:R-:W-:-:S11]  /*2560*/  ISETP.NE.AND P1, PT, R13, RZ, PT ;  /* 0x000000ff0d00720c */ /* 0x001fd60003f25270 */
[----:B---34-:R-:W-:Y:S05]  /*2570*/  @!P0 BRA `(.L_x_189) ;  /* 0x0000000000088947 */ /* 0x018fea0003800000 */
[----:B------:R-:W-:-:S05]  /*2580*/  HFMA2 R15, -RZ, RZ, 0, 0 ;  /* 0x00000000ff0f7431 */ /* 0x000fca00000001ff */
[----:B------:R0:W-:Y:S02]  /*2590*/  REDG.E.ADD.64.STRONG.GPU desc[UR20][R6.64+0x400], R14 ;  /* 0x0004000e0600798e */ /* 0x0001e4000c12e514 */
.L_x_189:
[----:B------:R-:W-:Y:S05]  /*25a0*/  BSYNC.RECONVERGENT B1 ;  /* 0x0000000000017941 */ /* 0x000fea0003800200 */
.L_x_188:
[----:B------:R-:W-:Y:S04]  /*25b0*/  BSSY.RECONVERGENT B1, `(.L_x_190) ;  /* 0x0000005000017945 */ /* 0x000fe80003800200 */
[----:B------:R-:W-:Y:S05]  /*25c0*/  @!P1 BRA `(.L_x_191) ;  /* 0x00000000000c9947 */ /* 0x000fea0003800000 */
[----:B0-----:R-:W-:Y:S02]  /*25d0*/  IMAD.MOV.U32 R14, RZ, RZ, R13 ;  /* 0x000000ffff0e7224 */ /* 0x001fe400078e000d */
[----:B------:R-:W-:-:S05]  /*25e0*/  IMAD.MOV.U32 R15, RZ, RZ, RZ ;  /* 0x000000ffff0f7224 */ /* 0x000fca00078e00ff */
[----:B------:R1:W-:Y:S02]  /*25f0*/  REDG.E.ADD.64.STRONG.GPU desc[UR20][R6.64+0xc00], R14 ;  /* 0x000c000e0600798e */ /* 0x0003e4000c12e514 */
.L_x_191:
[----:B------:R-:W-:Y:S05]  /*2600*/  BSYNC.RECONVERGENT B1 ;  /* 0x0000000000017941 */ /* 0x000fea0003800200 */
.L_x_190:
[----:B------:R-:W-:Y:S01]  /*2610*/  ISETP.NE.AND P6, PT, R17, RZ, PT ;  /* 0x000000ff1100720c */ /* 0x000fe20003fc5270 */
[----:B------:R-:W-:Y:S01]  /*2620*/  BSSY.RECONVERGENT B1, `(.L_x_192) ;  /* 0x000000b000017945 */ /* 0x000fe20003800200 */
[----:B------:R-:W-:Y:S02]  /*2630*/  ISETP.NE.AND P0, PT, R9, UR27, PT ;  /* 0x0000001b09007c0c */ /* 0x000fe4000bf05270 */
[----:B------:R-:W-:Y:S02]  /*2640*/  ISETP.NE.AND P1, PT, R18, RZ, PT ;  /* 0x000000ff1200720c */ /* 0x000fe40003f25270 */
[----:B--2---:R-:W-:Y:S02]  /*2650*/  ISETP.NE.AND P2, PT, R19, RZ, PT ;  /* 0x000000ff1300720c */ /* 0x004fe40003f45270 */
[----:B------:R-:W-:Y:S02]  /*2660*/  ISETP.NE.AND P3, PT, R16, RZ, PT ;  /* 0x000000ff1000720c */ /* 0x000fe40003f65270 */
[----:B------:R-:W-:-:S02]  /*2670*/  ISETP.NE.AND P4, PT, R12, RZ, PT ;  /* 0x000000ff0c00720c */ /* 0x000fc40003f85270 */
[----:B------:R-:W-:Y:S01]  /*2680*/  ISETP.NE.AND P5, PT, R10, RZ, PT ;  /* 0x000000ff0a00720c */ /* 0x000fe20003fa5270 */
[----:B------:R-:W-:-:S12]  /*2690*/  @!P6 BRA `(.L_x_193) ;  /* 0x00000000000ce947 */ /* 0x000fd80003800000 */
[----:B01----:R-:W-:Y:S02]  /*26a0*/  IMAD.MOV.U32 R14, RZ, RZ, R17 ;  /* 0x000000ffff0e7224 */ /* 0x003fe400078e0011 */
[----:B------:R-:W-:-:S05]  /*26b0*/  IMAD.MOV.U32 R15, RZ, RZ, RZ ;  /* 0x000000ffff0f7224 */ /* 0x000fca00078e00ff */
[----:B------:R2:W-:Y:S02]  /*26c0*/  REDG.E.ADD.64.STRONG.GPU desc[UR20][R6.64+0x1400], R14 ;  /* 0x0014000e0600798e */ /* 0x0005e4000c12e514 */
.L_x_193:
[----:B------:R-:W-:Y:S05]  /*26d0*/  BSYNC.RECONVERGENT B1 ;  /* 0x0000000000017941 */ /* 0x000fea0003800200 */
.L_x_192:
[----:B------:R-:W-:Y:S04]  /*26e0*/  BSSY.RECONVERGENT B1, `(.L_x_194) ;  /* 0x0000005000017945 */ /* 0x000fe80003800200 */
[----:B------:R-:W-:Y:S05]  /*26f0*/  @!P1 BRA `(.L_x_195) ;  /* 0x00000000000c9947 */ /* 0x000fea0003800000 */
[----:B012---:R-:W-:Y:S02]  /*2700*/  IMAD.MOV.U32 R14, RZ, RZ, R18 ;  /* 0x000000ffff0e7224 */ /* 0x007fe400078e0012 */
[----:B------:R-:W-:-:S05]  /*2710*/  IMAD.MOV.U32 R15, RZ, RZ, RZ ;  /* 0x000000ffff0f7224 */ /* 0x000fca00078e00ff */
[----:B------:R3:W-:Y:S02]  /*2720*/  REDG.E.ADD.64.STRONG.GPU desc[UR20][R6.64+0x1c00], R14 ;  /* 0x001c000e0600798e */ /* 0x0007e4000c12e514 */
.L_x_195:
[----:B------:R-:W-:Y:S05]  /*2730*/  BSYNC.RECONVERGENT B1 ;  /* 0x0000000000017941 */ /* 0x000fea0003800200 */
.L_x_194:
[----:B------:R-:W-:Y:S04]  /*2740*/  BSSY.RECONVERGENT B1, `(.L_x_196) ;  /* 0x0000005000017945 */ /* 0x000fe80003800200 */
[----:B------:R-:W-:Y:S05]  /*2750*/  @!P2 BRA `(.L_x_197) ;  /* 0x00000000000ca947 */ /* 0x000fea0003800000 */
[----:B0123--:R-:W-:Y:S01]  /*2760*/  MOV R14, R19 ;  /* 0x00000013000e7202 */ /* 0x00ffe20000000f00 */
[----:B------:R-:W-:-:S05]  /*2770*/  IMAD.MOV.U32 R15, RZ, RZ, RZ ;  /* 0x000000ffff0f7224 */ /* 0x000fca00078e00ff */
[----:B------:R4:W-:Y:S02]  /*2780*/  REDG.E.ADD.64.STRONG.GPU desc[UR20][R6.64+0x2400], R14 ;  /* 0x0024000e0600798e */ /* 0x0009e4000c12e514 */
.L_x_197:
[----:B------:R-:W-:Y:S05]  /*2790*/  BSYNC.RECONVERGENT B1 ;  /* 0x0000000000017941 */ /* 0x000fea0003800200 */
.L_x_196:
[----:B------:R-:W-:Y:S04]  /*27a0*/  BSSY.RECONVERGENT B1, `(.L_x_198) ;  /* 0x0000004000017945 */ /* 0x000fe80003800200 */
[----:B------:R-:W-:Y:S05]  /*27b0*/  @!P3 BRA `(.L_x_199) ;  /* 0x000000000008b947 */ /* 0x000fea0003800000 */
[----:B------:R-:W-:-:S05]  /*27c0*/  IMAD.MOV.U32 R17, RZ, RZ, RZ ;  /* 0x000000ffff117224 */ /* 0x000fca00078e00ff */
[----:B------:R0:W-:Y:S02]  /*27d0*/  REDG.E.ADD.64.STRONG.GPU desc[UR20][R6.64+0x2c00], R16 ;  /* 0x002c00100600798e */ /* 0x0001e4000c12e514 */
.L_x_199:
[----:B------:R-:W-:Y:S05]  /*27e0*/  BSYNC.RECONVERGENT B1 ;  /* 0x0000000000017941 */ /* 0x000fea0003800200 */
.L_x_198:
[----:B------:R-:W-:Y:S04]  /*27f0*/  BSSY.RECONVERGENT B1, `(.L_x_200) ;  /* 0x0000004000017945 */ /* 0x000fe80003800200 */
[----:B------:R-:W-:Y:S05]  /*2800*/  @!P4 BRA `(.L_x_201) ;  /* 0x000000000008c947 */ /* 0x000fea0003800000 */
[----:B------:R-:W-:-:S05]  /*2810*/  IMAD.MOV.U32 R13, RZ, RZ, RZ ;  /* 0x000000ffff0d7224 */ /* 0x000fca00078e00ff */
[----:B------:R0:W-:Y:S02]  /*2820*/  REDG.E.ADD.64.STRONG.GPU desc[UR20][R6.64+0x3400], R12 ;  /* 0x0034000c0600798e */ /* 0x0001e4000c12e514 */
.L_x_201:
[----:B------:R-:W-:Y:S05]  /*2830*/  BSYNC.RECONVERGENT B1 ;  /* 0x0000000000017941 */ /* 0x000fea0003800200 */
.L_x_200:
[----:B------:R-:W-:Y:S04]  /*2840*/  BSSY.RECONVERGENT B1, `(.L_x_202) ;  /* 0x0000004000017945 */ /* 0x000fe80003800200 */
[----:B------:R-:W-:Y:S05]  /*2850*/  @!P5 BRA `(.L_x_203) ;  /* 0x000000000008d947 */ /* 0x000fea0003800000 */
[----:B------:R-:W-:-:S05]  /*2860*/  IMAD.MOV.U32 R11, RZ, RZ, RZ ;  /* 0x000000ffff0b7224 */ /* 0x000fca00078e00ff */
[----:B------:R0:W-:Y:S02]  /*2870*/  REDG.E.ADD.64.STRONG.GPU desc[UR20][R6.64+0x3c00], R10 ;  /* 0x003c000a0600798e */ /* 0x0001e4000c12e514 */
.L_x_203:
[----:B------:R-:W-:Y:S05]  /*2880*/  BSYNC.RECONVERGENT B1 ;  /* 0x0000000000017941 */ /* 0x000fea0003800200 */
.L_x_202:
[----:B------:R-:W-:Y:S05]  /*2890*/  @P0 BRA `(.L_x_204) ;  /* 0xfffffff800f80947 */ /* 0x000fea000383ffff */
[----:B------:R-:W-:-:S07]  /*28a0*/  IMAD.U32 R3, RZ, RZ, UR27 ;  /* 0x0000001bff037e24 */ /* 0x000fce000f8e00ff */
.L_x_187:
[----:B------:R-:W-:-:S09]  /*28b0*/  UISETP.NE.AND UP0, UPT, UR24, URZ, UPT ;  /* 0x000000ff1800728c */ /* 0x000fd2000bf05270 */
[----:B------:R-:W-:Y:S05]  /*28c0*/  BRA.U !UP0, `(.L_x_152) ;  /* 0x0000000508687547 */ /* 0x000fea000b800000 */
[----:B------:R-:W-:-:S13]  /*28d0*/  ISETP.GE.U32.AND P0, PT, R8, 0x3, PT ;  /* 0x000000030800780c */ /* 0x000fda0003f06070 */
[----:B------:R-:W-:Y:S05]  /*28e0*/  @!P0 BRA `(.L_x_205) ;  /* 0x0000000000bc8947 */ /* 0x000fea0003800000 */
[----:B01234-:R-:W-:Y:S01]  /*28f0*/  IMAD R7, R3, 0x400, R0 ;  /* 0x0000040003077824 */ /* 0x01ffe200078e0200 */
[----:B------:R-:W-:Y:S04]  /*2900*/  BSSY.RECONVERGENT B1, `(.L_x_206) ;  /* 0x000000f000017945 */ /* 0x000fe80003800200 */
[----:B------:R-:W0:Y:S04]  /*2910*/  LDS R10, [R7+0x200] ;  /* 0x00020000070a7984 */ /* 0x000e280000000800 */
[----:B------:R-:W1:Y:S04]  /*2920*/  LDS R12, [R7+0x600] ;  /* 0x00060000070c7984 */ /* 0x000e680000000800 */
[----:B------:R-:W2:Y:S04]  /*2930*/  LDS R6, [R7+0xa00] ;  /* 0x000a000007067984 */ /* 0x000ea80000000800 */
[----:B------:R-:W3:Y:S01]  /*2940*/  LDS R2, [R7+0xe00] ;  /* 0x000e000007027984 */ /* 0x000ee20000000800 */
[----:B0-----:R-:W-:-:S02]  /*2950*/  ISETP.NE.AND P0, PT, R10, RZ, PT ;  /* 0x000000ff0a00720c */ /* 0x001fc40003f05270 */
[----:B-1----:R-:W-:Y:S02]  /*2960*/  ISETP.NE.AND P1, PT, R12, RZ, PT ;  /* 0x000000ff0c00720c */ /* 0x002fe40003f25270 */
[----:B--2---:R-:W-:Y:S02]  /*2970*/  ISETP.NE.AND P2, PT, R6, RZ, PT ;  /* 0x000000ff0600720c */ /* 0x004fe40003f45270 */
[----:B---3--:R-:W-:-:S07]  /*2980*/  ISETP.NE.AND P3, PT, R2, RZ, PT ;  /* 0x000000ff0200720c */ /* 0x008fce0003f65270 */
[----:B------:R-:W-:Y:S06]  /*2990*/  @!P0 BRA `(.L_x_207) ;  /* 0x0000000000148947 */ /* 0x000fec0003800000 */
[----:B------:R-:W0:Y:S01]  /*29a0*/  LDC.64 R8, c[0x0][0x380] ;  /* 0x0000e000ff087b82 */ /* 0x000e220000000a00 */
[----:B------:R-:W-:Y:S01]  /*29b0*/  LEA R7, R3, R4, 0x8 ;  /* 0x0000000403077211 */ /* 0x000fe200078e40ff */
[----:B------:R-:W-:-:S04]  /*29c0*/  IMAD.MOV.U32 R11, RZ, RZ, RZ ;  /* 0x000000ffff0b7224 */ /* 0x000fc800078e00ff */
[----:B0-----:R-:W-:-:S05]  /*29d0*/  IMAD.WIDE.U32 R8, R7, 0x8, R8 ;  /* 0x0000000807087825 */ /* 0x001fca00078e0008 */
[----:B------:R0:W-:Y:S02]  /*29e0*/  REDG.E.ADD.64.STRONG.GPU desc[UR20][R8.64+0x400], R10 ;  /* 0x0004000a0800798e */ /* 0x0001e4000c12e514 */
.L_x_207:
[----:B------:R-:W-:Y:S05]  /*29f0*/  BSYNC.RECONVERGENT B1 ;  /* 0x0000000000017941 */ /* 0x000fea0003800200 */
.L_x_206:
[----:B------:R-:W-:Y:S04]  /*2a00*/  BSSY.RECONVERGENT B1, `(.L_x_208) ;  /* 0x0000009000017945 */ /* 0x000fe80003800200 */
[----:B------:R-:W-:Y:S05]  /*2a10*/  @!P1 BRA `(.L_x_209) ;  /* 0x00000000001c9947 */ /* 0x000fea0003800000 */
[----:B0-----:R-:W0:Y:S01]  /*2a20*/  LDC.64 R8, c[0x0][0x380] ;  /* 0x0000e000ff087b82 */ /* 0x001e220000000a00 */
[----:B------:R-:W-:Y:S02]  /*2a30*/  IMAD R7, R3, 0x100, R4 ;  /* 0x0000010003077824 */ /* 0x000fe400078e0204 */
[----:B------:R-:W-:Y:S02]  /*2a40*/  IMAD.MOV.U32 R10, RZ, RZ, R12 ;  /* 0x000000ffff0a7224 */ /* 0x000fe400078e000c */
[----:B------:R-:W-:Y:S02]  /*2a50*/  VIADD R7, R7, 0x100 ;  /* 0x0000010007077836 */ /* 0x000fe40000000000 */
[----:B------:R-:W-:Y:S02]  /*2a60*/  IMAD.MOV.U32 R11, RZ, RZ, RZ ;  /* 0x000000ffff0b7224 */ /* 0x000fe400078e00ff */
[----:B0-----:R-:W-:-:S05]  /*2a70*/  IMAD.WIDE.U32 R8, R7, 0x8, R8 ;  /* 0x0000000807087825 */ /* 0x001fca00078e0008 */
[----:B------:R1:W-:Y:S02]  /*2a80*/  REDG.E.ADD.64.STRONG.GPU desc[UR20][R8.64+0x400], R10 ;  /* 0x0004000a0800798e */ /* 0x0003e4000c12e514 */
.L_x_209:
[----:B------:R-:W-:Y:S05]  /*2a90*/  BSYNC.RECONVERGENT B1 ;  /* 0x0000000000017941 */ /* 0x000fea0003800200 */
.L_x_208:
[----:B------:R-:W-:Y:S04]  /*2aa0*/  BSSY.RECONVERGENT B1, `(.L_x_210) ;  /* 0x0000008000017945 */ /* 0x000fe80003800200 */
[----:B------:R-:W-:Y:S05]  /*2ab0*/  @!P2 BRA `(.L_x_211) ;  /* 0x000000000018a947 */ /* 0x000fea0003800000 */
[----:B01----:R-:W0:Y:S01]  /*2ac0*/  LDC.64 R8, c[0x0][0x380] ;  /* 0x0000e000ff087b82 */ /* 0x003e220000000a00 */
[----:B------:R-:W-:-:S05]  /*2ad0*/  IMAD R7, R3, 0x100, R4 ;  /* 0x0000010003077824 */ /* 0x000fca00078e0204 */
[----:B------:R-:W-:-:S05]  /*2ae0*/  IADD3 R7, PT, PT, R7, 0x200, RZ ;  /* 0x0000020007077810 */ /* 0x000fca0007ffe0ff */
[----:B0-----:R-:W-:-:S04]  /*2af0*/  IMAD.WIDE.U32 R8, R7, 0x8, R8 ;  /* 0x0000000807087825 */ /* 0x001fc800078e0008 */
[----:B------:R-:W-:-:S05]  /*2b00*/  IMAD.MOV.U32 R7, RZ, RZ, RZ ;  /* 0x000000ffff077224 */ /* 0x000fca00078e00ff */
[----:B------:R2:W-:Y:S02]  /*2b10*/  REDG.E.ADD.64.STRONG.GPU desc[UR20][R8.64+0x400], R6 ;  /* 0x000400060800798e */ /* 0x0005e4000c12e514 */
.L_x_211:
[----:B------:R-:W-:Y:S05]  /*2b20*/  BSYNC.RECONVERGENT B1 ;  /* 0x0000000000017941 */ /* 0x000fea0003800200 */
.L_x_210:
[----:B------:R-:W-:Y:S04]  /*2b30*/  BSSY.RECONVERGENT B1, `(.L_x_212) ;  /* 0x0000009000017945 */ /* 0x000fe80003800200 */
[----:B------:R-:W-:Y:S05]  /*2b40*/  @!P3 BRA `(.L_x_213) ;  /* 0x00000000001cb947 */ /* 0x000fea0003800000 */
[----:B--2---:R-:W2:Y:S01]  /*2b50*/  LDC.64 R6, c[0x0][0x380] ;  /* 0x0000e000ff067b82 */ /* 0x004ea20000000a00 */
[----:B01----:R-:W-:Y:S02]  /*2b60*/  IMAD R9, R3, 0x100, R4 ;  /* 0x0000010003097824 */ /* 0x003fe400078e0204 */
[----:B------:R-:W-:Y:S02]  /*2b70*/  IMAD.MOV.U32 R8, RZ, RZ, R2 ;  /* 0x000000ffff087224 */ /* 0x000fe400078e0002 */
[----:B------:R-:W-:-:S04]  /*2b80*/  VIADD R9, R9, 0x300 ;  /* 0x0000030009097836 */ /* 0x000fc80000000000 */
[----:B--2---:R-:W-:-:S04]  /*2b90*/  IMAD.WIDE.U32 R6, R9, 0x8, R6 ;  /* 0x0000000809067825 */ /* 0x004fc800078e0006 */
[----:B------:R-:W-:-:S05]  /*2ba0*/  IMAD.MOV.U32 R9, RZ, RZ, RZ ;  /* 0x000000ffff097224 */ /* 0x000fca00078e00ff */
[----:B------:R3:W-:Y:S02]  /*2bb0*/  REDG.E.ADD.64.STRONG.GPU desc[UR20][R6.64+0x400], R8 ;  /* 0x000400080600798e */ /* 0x0007e4000c12e514 */
.L_x_213:
[----:B------:R-:W-:Y:S05]  /*2bc0*/  BSYNC.RECONVERGENT B1 ;  /* 0x0000000000017941 */ /* 0x000fea0003800200 */
.L_x_212:
[----:B------:R-:W-:-:S07]  /*2bd0*/  VIADD R3, R3, 0x4 ;  /* 0x0000000403037836 */ /* 0x000fce0000000000 */
.L_x_205:
[----:B------:R-:W-:-:S09]  /*2be0*/  UISETP.NE.AND UP0, UPT, UR25, URZ, UPT ;  /* 0x000000ff1900728c */ /* 0x000fd2000bf05270 */
[----:B------:R-:W-:Y:S05]  /*2bf0*/  BRA.U !UP0, `(.L_x_152) ;  /* 0x00000001089c7547 */ /* 0x000fea000b800000 */
[----:B------:R-:W-:-:S13]  /*2c00*/  ISETP.NE.AND P0, PT, R5, RZ, PT ;  /* 0x000000ff0500720c */ /* 0x000fda0003f05270 */
[----:B------:R-:W-:Y:S05]  /*2c10*/  @!P0 BRA `(.L_x_214) ;  /* 0x0000000000648947 */ /* 0x000fea0003800000 */
[----:B01234-:R-:W-:Y:S01]  /*2c20*/  LEA R6, R3, R0, 0xa ;  /* 0x0000000003067211 */ /* 0x01ffe200078e50ff */
[----:B------:R-:W-:Y:S04]  /*2c30*/  BSSY.RECONVERGENT B1, `(.L_x_215) ;  /* 0x000000c000017945 */ /* 0x000fe80003800200 */
[----:B------:R-:W0:Y:S04]  /*2c40*/  LDS R2, [R6+0x200] ;  /* 0x0002000006027984 */ /* 0x000e280000000800 */
[----:B------:R-:W1:Y:S01]  /*2c50*/  LDS R5, [R6+0x600] ;  /* 0x0006000006057984 */ /* 0x000e620000000800 */
[----:B0-----:R-:W-:-:S02]  /*2c60*/  ISETP.NE.AND P0, PT, R2, RZ, PT ;  /* 0x000000ff0200720c */ /* 0x001fc40003f05270 */
[----:B-1----:R-:W-:-:S11]  /*2c70*/  ISETP.NE.AND P1, PT, R5, RZ, PT ;  /* 0x000000ff0500720c */ /* 0x002fd60003f25270 */
[----:B------:R-:W-:Y:S05]  /*2c80*/  @!P0 BRA `(.L_x_216) ;  /* 0x0000000000188947 */ /* 0x000fea0003800000 */
[----:B------:R-:W0:Y:S01]  /*2c90*/  LDC.64 R6, c[0x0][0x380] ;  /* 0x0000e000ff067b82 */ /* 0x000e220000000a00 */
[----:B------:R-:W-:-:S04]  /*2ca0*/  IMAD R9, R3, 0x100, R4 ;  /* 0x0000010003097824 */ /* 0x000fc800078e0204 */
[----:B0-----:R-:W-:-:S04]  /*2cb0*/  IMAD.WIDE.U32 R8, R9, 0x8, R6 ;  /* 0x0000000809087825 */ /* 0x001fc800078e0006 */
[----:B------:R-:W-:Y:S02]  /*2cc0*/  IMAD.MOV.U32 R6, RZ, RZ, R2 ;  /* 0x000000ffff067224 */ /* 0x000fe400078e0002 */
[----:B------:R-:W-:-:S05]  /*2cd0*/  IMAD.MOV.U32 R7, RZ, RZ, RZ ;  /* 0x000000ffff077224 */ /* 0x000fca00078e00ff */
[----:B------:R0:W-:Y:S02]  /*2ce0*/  REDG.E.ADD.64.STRONG.GPU desc[UR20][R8.64+0x400], R6 ;  /* 0x000400060800798e */ /* 0x0001e4000c12e514 */
.L_x_216:
[----:B------:R-:W-:Y:S05]  /*2cf0*/  BSYNC.RECONVERGENT B1 ;  /* 0x0000000000017941 */ /* 0x000fea0003800200 */
.L_x_215:
[----:B------:R-:W-:Y:S04]  /*2d00*/  BSSY.RECONVERGENT B1, `(.L_x_217) ;  /* 0x0000009000017945 */ /* 0x000fe80003800200 */
[----:B------:R-:W-:Y:S05]  /*2d10*/  @!P1 BRA `(.L_x_218) ;  /* 0x00000000001c9947 */ /* 0x000fea0003800000 */
[----:B0-----:R-:W0:Y:S01]  /*2d20*/  LDC.64 R6, c[0x0][0x380] ;  /* 0x0000e000ff067b82 */ /* 0x001e220000000a00 */
[----:B------:R-:W-:-:S04]  /*2d30*/  IMAD R2, R3, 0x100, R4 ;  /* 0x0000010003027824 */ /* 0x000fc800078e0204 */
[----:B------:R-:W-:-:S04]  /*2d40*/  VIADD R9, R2, 0x100 ;  /* 0x0000010002097836 */ /* 0x000fc80000000000 */
[----:B0-----:R-:W-:-:S04]  /*2d50*/  IMAD.WIDE.U32 R8, R9, 0x8, R6 ;  /* 0x0000000809087825 */ /* 0x001fc800078e0006 */
[----:B------:R-:W-:Y:S02]  /*2d60*/  HFMA2 R7, -RZ, RZ, 0, 0 ;  /* 0x00000000ff077431 */ /* 0x000fe400000001ff */
[----:B------:R-:W-:-:S05]  /*2d70*/  IMAD.MOV.U32 R6, RZ, RZ, R5 ;  /* 0x000000ffff067224 */ /* 0x000fca00078e0005 */
[----:B------:R1:W-:Y:S02]  /*2d80*/  REDG.E.ADD.64.STRONG.GPU desc[UR20][R8.64+0x400], R6 ;  /* 0x000400060800798e */ /* 0x0003e4000c12e514 */
.L_x_218:
[----:B------:R-:W-:Y:S05]  /*2d90*/  BSYNC.RECONVERGENT B1 ;  /* 0x0000000000017941 */ /* 0x000fea0003800200 */
.L_x_217:
[----:B------:R-:W-:-:S07]  /*2da0*/  VIADD R3, R3, 0x2 ;  /* 0x0000000203037836 */ /* 0x000fce0000000000 */
.L_x_214:
[----:B------:R-:W-:-:S09]  /*2db0*/  UISETP.NE.AND UP0, UPT, UR9, URZ, UPT ;  /* 0x000000ff0900728c */ /* 0x000fd2000bf05270 */
[----:B------:R-:W-:Y:S05]  /*2dc0*/  BRA.U !UP0, `(.L_x_152) ;  /* 0x0000000108287547 */ /* 0x000fea000b800000 */
[----:B------:R-:W-:-:S05]  /*2dd0*/  IMAD R2, R3, 0x400, R0 ;  /* 0x0000040003027824 */ /* 0x000fca00078e0200 */
[----:B------:R-:W5:Y:S02]  /*2de0*/  LDS R5, [R2+0x200] ;  /* 0x0002000002057984 */ /* 0x000f640000000800 */
[----:B-----5:R-:W-:-:S13]  /*2df0*/  ISETP.NE.AND P0, PT, R5, RZ, PT ;  /* 0x000000ff0500720c */ /* 0x020fda0003f05270 */
[----:B------:R-:W-:Y:S05]  /*2e00*/  @!P0 BRA `(.L_x_152) ;  /* 0x0000000000188947 */ /* 0x000fea0003800000 */
[----:B01234-:R-:W0:Y:S01]  /*2e10*/  LDC.64 R6, c[0x0][0x380] ;  /* 0x0000e000ff067b82 */ /* 0x01fe220000000a00 */
[----:B------:R-:W-:-:S04]  /*2e20*/  IMAD R3, R3, 0x100, R4 ;  /* 0x0000010003037824 */ /* 0x000fc800078e0204 */
[----:B0-----:R-:W-:-:S04]  /*2e30*/  IMAD.WIDE.U32 R2, R3, 0x8, R6 ;  /* 0x0000000803027825 */ /* 0x001fc800078e0006 */
[----:B------:R-:W-:Y:S02]  /*2e40*/  IMAD.MOV.U32 R6, RZ, RZ, R5 ;  /* 0x000000ffff067224 */ /* 0x000fe400078e0005 */
[----:B------:R-:W-:-:S05]  /*2e50*/  IMAD.MOV.U32 R7, RZ, RZ, RZ ;  /* 0x000000ffff077224 */ /* 0x000fca00078e00ff */
[----:B------:R0:W-:Y:S02]  /*2e60*/  REDG.E.ADD.64.STRONG.GPU desc[UR20][R2.64+0x400], R6 ;  /* 0x000400060200798e */ /* 0x0001e4000c12e514 */
.L_x_152:
[----:B------:R-:W-:Y:S05]  /*2e70*/  BSYNC.RECONVERGENT B0 ;  /* 0x0000000000007941 */ /* 0x000fea0003800200 */
.L_x_151:
[----:B------:R-:W-:Y:S01]  /*2e80*/  BAR.SYNC.DEFER_BLOCKING 0x0 ;  /* 0x0000000000007b1d */ /* 0x000fe20000010000 */
[----:B------:R-:W-:-:S04]  /*2e90*/  UIADD3 UR6, UP0, UPT, UR6, 0x1, URZ ;  /* 0x0000000106067890 */ /* 0x000fc8000ff1e0ff */
[----:B------:R-:W-:Y:S02]  /*2ea0*/  UIADD3.X UR7, UPT, UPT, URZ, UR7, URZ, UP0, !UPT ;  /* 0x00000007ff077290 */ /* 0x000fe400087fe4ff */
[----:B------:R-:W-:-:S04]  /*2eb0*/  UISETP.NE.U32.AND UP0, UPT, UR6, UR11, UPT ;  /* 0x0000000b0600728c */ /* 0x000fc8000bf05070 */
[----:B------:R-:W-:-:S09]  /*2ec0*/  UISETP.NE.AND.EX UP0, UPT, UR7, UR12, UPT, UP0 ;  /* 0x0000000c0700728c */ /* 0x000fd2000bf05300 */
[----:B------:R-:W-:Y:S05]  /*2ed0*/  BRA.U UP0, `(.L_x_219) ;  /* 0xffffffd100f07547 */ /* 0x000fea000b83ffff */
[----:B------:R-:W-:Y:S05]  /*2ee0*/  EXIT ;  /* 0x000000000000794d */ /* 0x000fea0003800000 */
.L_x_220:
        /* <DEDUP_REMOVED lines=9> */
.L_x_5120:


//--------------------- .text._ZN3cub18CUB_300001_SM_10006detail10radix_sort31DeviceRadixSortSingleTileKernelINS1_5radix10policy_hubIiiyE10Policy1000ELNS0_9SortOrderE0EiiyNS1_21identity_decomposer_tEEEvPKT1_PSA_PKT2_PSE_T3_iiT4_ --------------------------
	.section	.text._ZN3cub18CUB_300001_SM_10006detail10radix_sort31DeviceRadixSortSingleTileKernelINS1_5radix10policy_hubIiiyE10Policy1000ELNS0_9SortOrderE0EiiyNS1_21identity_decomposer_tEEEvPKT1_PSA_PKT2_PSE_T3_iiT4_,"ax",@progbits
	.align	128
        .global         _ZN3cub18CUB_300001_SM_10006detail10radix_sort31DeviceRadixSortSingleTileKernelINS1_5radix10policy_hubIiiyE10Policy1000ELNS0_9SortOrderE0EiiyNS1_21identity_decomposer_tEEEvPKT1_PSA_PKT2_PSE_T3_iiT4_
        .type           _ZN3cub18CUB_300001_SM_10006detail10radix_sort31DeviceRadixSortSingleTileKernelINS1_5radix10policy_hubIiiyE10Policy1000ELNS0_9SortOrderE0EiiyNS1_21identity_decomposer_tEEEvPKT1_PSA_PKT2_PSE_T3_iiT4_,@function
        .size           _ZN3cub18CUB_300001_SM_10006detail10radix_sort31DeviceRadixSortSingleTileKernelINS1_5radix10policy_hubIiiyE10Policy1000ELNS0_9SortOrderE0EiiyNS1_21identity_decomposer_tEEEvPKT1_PSA_PKT2_PSE_T3_iiT4_,(.L_x_5121 - _ZN3cub18CUB_300001_SM_10006detail10radix_sort31DeviceRadixSortSingleTileKernelINS1_5radix10policy_hubIiiyE10Policy1000ELNS0_9SortOrderE0EiiyNS1_21identity_decomposer_tEEEvPKT1_PSA_PKT2_PSE_T3_iiT4_)
        .other          _ZN3cub18CUB_300001_SM_10006detail10radix_sort31DeviceRadixSortSingleTileKernelINS1_5radix10policy_hubIiiyE10Policy1000ELNS0_9SortOrderE0EiiyNS1_21identity_decomposer_tEEEvPKT1_PSA_PKT2_PSE_T3_iiT4_,@"STO_CUDA_ENTRY STV_DEFAULT"
_ZN3cub18CUB_300001_SM_10006detail10radix_sort31DeviceRadixSortSingleTileKernelINS1_5radix10policy_hubIiiyE10Policy1000ELNS0_9SortOrderE0EiiyNS1_21identity_decomposer_tEEEvPKT1_PSA_PKT2_PSE_T3_iiT4_:
.text._ZN3cub18CUB_300001_SM_10006detail10radix_sort31DeviceRadixSortSingleTileKernelINS1_5radix10policy_hubIiiyE10Policy1000ELNS0_9SortOrderE0EiiyNS1_21identity_decomposer_tEEEvPKT1_PSA_PKT2_PSE_T3_iiT4_:
[----:B------:R-:W-:Y:S01]  /*0000*/  LDC R1, c[0x0][0x37c] ;  /* 0x0000df00ff017b82 */ /* 0x000fe20000000800 */
[----:B------:R-:W0:Y:S01]  /*0010*/  S2R R0, SR_TID.X ;  /* 0x0000000000007919 */ /* 0x000e220000002100 */
[----:B------:R-:W1:Y:S06]  /*0020*/  LDCU UR4, c[0x0][0x3a0] ;  /* 0x00007400ff0477ac */ /* 0x000e6c0008000800 */
[----:B------:R-:W2:Y:S01]  /*0030*/  LDC.64 R6, c[0x0][0x380] ;  /* 0x0000e000ff067b82 */ /* 0x000ea20000000a00 */
[----:B------:R-:W3:Y:S01]  /*0040*/  LDCU.64 UR8, c[0x0][0x358] ;  /* 0x00006b00ff0877ac */ /* 0x000ee20008000a00 */
[----:B------:R-:W4:Y:S01]  /*0050*/  LDCU UR10, c[0x0][0x3ac] ;  /* 0x00007580ff0a77ac */ /* 0x000f220008000800 */
[----:B0-----:R-:W-:-:S04]  /*0060*/  IMAD R9, R0, 0x13, RZ ;  /* 0x0000001300097824 */ /* 0x001fc800078e02ff */
[C---:B------:R-:W-:Y:S01]  /*0070*/  VIADD R4, R9.reuse, 0x1 ;  /* 0x0000000109047836 */ /* 0x040fe20000000000 */
[C---:B-1----:R-:W-:Y:S01]  /*0080*/  ISETP.GE.AND P6, PT, R9.reuse, UR4, PT ;  /* 0x0000000409007c0c */ /* 0x042fe2000bfc6270 */
[C---:B------:R-:W-:Y:S02]  /*0090*/  VIADD R8, R9.reuse, 0x5 ;  /* 0x0000000509087836 */ /* 0x040fe40000000000 */
[C---:B--2---:R-:W-:Y:S01]  /*00a0*/  IMAD.WIDE.U32 R6, R9.reuse, 0x4, R6 ;  /* 0x0000000409067825 */ /* 0x044fe200078e0006 */
[----:B------:R-:W-:Y:S02]  /*00b0*/  ISETP.GE.AND P5, PT, R4, UR4, PT ;  /* 0x0000000404007c0c */ /* 0x000fe4000bfa6270 */
[----:B------:R-:W-:Y:S01]  /*00c0*/  ISETP.GE.AND P1, PT, R8, UR4, PT ;  /* 0x0000000408007c0c */ /* 0x000fe2000bf26270 */
[C---:B------:R-:W-:Y:S01]  /*00d0*/  VIADD R5, R9.reuse, 0x2 ;  /* 0x0000000209057836 */ /* 0x040fe20000000000 */
[----:B------:R-:W-:Y:S01]  /*00e0*/  P2R R46, PR, RZ, 0x20 ;  /* 0x00000020ff2e7803 */ /* 0x000fe20000000000 */
[C---:B------:R-:W-:Y:S01]  /*00f0*/  VIADD R10, R9.reuse, 0x6 ;  /* 0x00000006090a7836 */ /* 0x040fe20000000000 */
[----:B------:R-:W-:Y:S01]  /*0100*/  P2R R49, PR, RZ, 0x2 ;  /* 0x00000002ff317803 */ /* 0x000fe20000000000 */
[----:B------:R-:W-:Y:S01]  /*0110*/  VIADD R4, R9, 0x3 ;  /* 0x0000000309047836 */ /* 0x000fe20000000000 */
[----:B------:R-:W-:Y:S01]  /*0120*/  ISETP.GE.AND P4, PT, R5, UR4, PT ;  /* 0x0000000405007c0c */ /* 0x000fe2000bf86270 */
[C---:B------:R-:W-:Y:S01]  /*0130*/  VIADD R5, R9.reuse, 0x4 ;  /* 0x0000000409057836 */ /* 0x040fe20000000000 */
[----:B------:R-:W-:Y:S01]  /*0140*/  ISETP.GE.AND P0, PT, R10, UR4, PT ;  /* 0x000000040a007c0c */ /* 0x000fe2000bf06270 */
[----:B------:R-:W-:Y:S01]  /*0150*/  VIADD R29, R9, 0x9 ;  /* 0x00000009091d7836 */ /* 0x000fe20000000000 */
[----:B------:R-:W-:Y:S01]  /*0160*/  ISETP.GE.AND P3, PT, R4, UR4, PT ;  /* 0x0000000404007c0c */ /* 0x000fe2000bf66270 */
[----:B---3--:R-:W2:Y:S01]  /*0170*/  @!P5 LDG.E R8, desc[UR8][R6.64+0x4] ;  /* 0x000004080608d981 */ /* 0x008ea2000c1e1900 */
[----:B------:R-:W-:Y:S01]  /*0180*/  ISETP.GE.AND P2, PT, R5, UR4, PT ;  /* 0x0000000405007c0c */ /* 0x000fe2000bf46270 */
[C---:B------:R-:W-:Y:S01]  /*0190*/  VIADD R4, R9.reuse, 0x7 ;  /* 0x0000000709047836 */ /* 0x040fe20000000000 */
[----:B------:R-:W-:Y:S01]  /*01a0*/  P2R R50, PR, RZ, 0x1 ;  /* 0x00000001ff327803 */ /* 0x000fe20000000000 */
[----:B------:R-:W3:Y:S01]  /*01b0*/  @!P1 LDG.E R35, desc[UR8][R6.64+0x14] ;  /* 0x0000140806239981 */ /* 0x000ee2000c1e1900 */
[C---:B------:R-:W-:Y:S01]  /*01c0*/  VIADD R5, R9.reuse, 0x8 ;  /* 0x0000000809057836 */ /* 0x040fe20000000000 */
[----:B------:R-:W-:Y:S01]  /*01d0*/  P2R R47, PR, RZ, 0x8 ;  /* 0x00000008ff2f7803 */ /* 0x000fe20000000000 */
[C---:B------:R-:W-:Y:S01]  /*01e0*/  VIADD R30, R9.reuse, 0xa ;  /* 0x0000000a091e7836 */ /* 0x040fe20000000000 */
[----:B------:R-:W4:Y:S01]  /*01f0*/  @!P4 LDG.E R10, desc[UR8][R6.64+0x8] ;  /* 0x00000808060ac981 */ /* 0x000f22000c1e1900 */
[C---:B------:R-:W-:Y:S01]  /*0200*/  VIADD R31, R9.reuse, 0xb ;  /* 0x0000000b091f7836 */ /* 0x040fe20000000000 */
[----:B------:R-:W-:Y:S01]  /*0210*/  P2R R48, PR, RZ, 0x4 ;  /* 0x00000004ff307803 */ /* 0x000fe20000000000 */
[C---:B------:R-:W-:Y:S01]  /*0220*/  VIADD R32, R9.reuse, 0xc ;  /* 0x0000000c09207836 */ /* 0x040fe20000000000 */
[----:B------:R-:W3:Y:S01]  /*0230*/  @!P3 LDG.E R11, desc[UR8][R6.64+0xc] ;  /* 0x00000c08060bb981 */ /* 0x000ee2000c1e1900 */
[----:B------:R-:W-:Y:S01]  /*0240*/  VIADD R33, R9, 0x10 ;  /* 0x0000001009217836 */ /* 0x000fe20000000000 */
[----:B------:R-:W-:-:S02]  /*0250*/  P2R R45, PR, RZ, 0x10 ;  /* 0x00000010ff2d7803 */ /* 0x000fc40000000000 */
[----:B------:R-:W3:Y:S04]  /*0260*/  @!P2 LDG.E R34, desc[UR8][R6.64+0x10] ;  /* 0x000010080622a981 */ /* 0x000ee8000c1e1900 */
[----:B------:R-:W3:Y:S01]  /*0270*/  @!P0 LDG.E R36, desc[UR8][R6.64+0x18] ;  /* 0x0000180806248981 */ /* 0x000ee2000c1e1900 */
[----:B------:R-:W-:-:S03]  /*0280*/  ISETP.GE.AND P0, PT, R4, UR4, PT ;  /* 0x0000000404007c0c */ /* 0x000fc6000bf06270 */
[----:B------:R-:W3:Y:S01]  /*0290*/  @!P6 LDG.E R61, desc[UR8][R6.64] ;  /* 0x00000008063de981 */ /* 0x000ee2000c1e1900 */
[----:B------:R-:W-:-:S09]  /*02a0*/  P2R R51, PR, RZ, 0x1 ;  /* 0x00000001ff337803 */ /* 0x000fd20000000000 */
[----:B------:R-:W3:Y:S01]  /*02b0*/  @!P0 LDG.E R37, desc[UR8][R6.64+0x1c] ;  /* 0x00001c0806258981 */ /* 0x000ee2000c1e1900 */
[----:B------:R-:W-:Y:S02]  /*02c0*/  ISETP.GE.AND P0, PT, R5, UR4, PT ;  /* 0x0000000405007c0c */ /* 0x000fe4000bf06270 */
[----:B------:R-:W0:Y:S02]  /*02d0*/  LDC.64 R4, c[0x0][0x390] ;  /* 0x0000e400ff047b82 */ /* 0x000e240000000a00 */
[----:B------:R-:W-:-:S09]  /*02e0*/  P2R R52, PR, RZ, 0x1 ;  /* 0x00000001ff347803 */ /* 0x000fd20000000000 */
[----:B------:R-:W3:Y:S01]  /*02f0*/  @!P0 LDG.E R38, desc[UR8][R6.64+0x20] ;  /* 0x0000200806268981 */ /* 0x000ee2000c1e1900 */
[----:B------:R-:W-:-:S04]  /*0300*/  ISETP.GE.AND P0, PT, R29, UR4, PT ;  /* 0x000000041d007c0c */ /* 0x000fc8000bf06270 */
[----:B------:R-:W-:-:S09]  /*0310*/  P2R R53, PR, RZ, 0x1 ;  /* 0x00000001ff357803 */ /* 0x000fd20000000000 */
[----:B------:R-:W3:Y:S01]  /*0320*/  @!P0 LDG.E R39, desc[UR8][R6.64+0x24] ;  /* 0x0000240806278981 */ /* 0x000ee2000c1e1900 */
[----:B------:R-:W-:Y:S01]  /*0330*/  ISETP.GE.AND P0, PT, R30, UR4, PT ;  /* 0x000000041e007c0c */ /* 0x000fe2000bf06270 */
[----:B------:R-:W-:-:S05]  /*0340*/  VIADD R30, R9, 0xd ;  /* 0x0000000d091e7836 */ /* 0x000fca0000000000 */
[----:B------:R-:W-:Y:S02]  /*0350*/  ISETP.GE.AND P1, PT, R30, UR4, PT ;  /* 0x000000041e007c0c */ /* 0x000fe4000bf26270 */
[----:B------:R-:W-:Y:S02]  /*0360*/  P2R R54, PR, RZ, 0x1 ;  /* 0x00000001ff367803 */ /* 0x000fe40000000000 */
[----:B------:R-:W-:-:S03]  /*0370*/  P2R R58, PR, RZ, 0x2 ;  /* 0x00000002ff3a7803 */ /* 0x000fc60000000000 */
[----:B------:R-:W3:Y:S01]  /*0380*/  @!P0 LDG.E R40, desc[UR8][R6.64+0x28] ;  /* 0x0000280806288981 */ /* 0x000ee2000c1e1900 */
[----:B------:R-:W-:-:S05]  /*0390*/  ISETP.GE.AND P0, PT, R31, UR4, PT ;  /* 0x000000041f007c0c */ /* 0x000fca000bf06270 */
[----:B------:R-:W3:Y:S01]  /*03a0*/  @!P1 LDG.E R62, desc[UR8][R6.64+0x34] ;  /* 0x00003408063e9981 */ /* 0x000ee2000c1e1900 */
[----:B------:R-:W-:-:S04]  /*03b0*/  ISETP.NE.AND P1, PT, R54, RZ, PT ;  /* 0x000000ff3600720c */ /* 0x000fc80003f25270 */
[----:B------:R-:W-:Y:S02]  /*03c0*/  P2R R57, PR, RZ, 0x2 ;  /* 0x00000002ff397803 */ /* 0x000fe40000000000 */
[----:B------:R-:W-:Y:S01]  /*03d0*/  ISETP.NE.AND P1, PT, R53, RZ, PT ;  /* 0x000000ff3500720c */ /* 0x000fe20003f25270 */
[----:B------:R-:W3:Y:S03]  /*03e0*/  @!P0 LDG.E R41, desc[UR8][R6.64+0x2c] ;  /* 0x00002c0806298981 */ /* 0x000ee6000c1e1900 */
[----:B------:R-:W-:Y:S02]  /*03f0*/  P2R R56, PR, RZ, 0x2 ;  /* 0x00000002ff387803 */ /* 0x000fe40000000000 */
[----:B------:R-:W-:Y:S02]  /*0400*/  ISETP.NE.AND P1, PT, R52, RZ, PT ;  /* 0x000000ff3400720c */ /* 0x000fe40003f25270 */
[----:B------:R-:W-:-:S02]  /*0410*/  P2R R60, PR, RZ, 0x1 ;  /* 0x00000001ff3c7803 */ /* 0x000fc40000000000 */
[----:B------:R-:W-:Y:S02]  /*0420*/  P2R R55, PR, RZ, 0x2 ;  /* 0x00000002ff377803 */ /* 0x000fe40000000000 */
[----:B------:R-:W-:Y:S02]  /*0430*/  ISETP.GE.AND P0, PT, R32, UR4, PT ;  /* 0x0000000420007c0c */ /* 0x000fe4000bf06270 */
[----:B------:R-:W-:Y:S01]  /*0440*/  ISETP.NE.AND P1, PT, R51, RZ, PT ;  /* 0x000000ff3300720c */ /* 0x000fe20003f25270 */
[----:B------:R-:W-:-:S03]  /*0450*/  VIADD R32, R9, 0xf ;  /* 0x0000000f09207836 */ /* 0x000fc60000000000 */
[----:B------:R-:W-:Y:S02]  /*0460*/  P2R R54, PR, RZ, 0x2 ;  /* 0x00000002ff367803 */ /* 0x000fe40000000000 */
[----:B------:R-:W-:Y:S02]  /*0470*/  ISETP.NE.AND P1, PT, R50, RZ, PT ;  /* 0x000000ff3200720c */ /* 0x000fe40003f25270 */
[----:B------:R-:W-:Y:S02]  /*0480*/  ISETP.GE.AND P3, PT, R32, UR4, PT ;  /* 0x0000000420007c0c */ /* 0x000fe4000bf66270 */
[----:B------:R-:W-:Y:S01]  /*0490*/  P2R R53, PR, RZ, 0x2 ;  /* 0x00000002ff357803 */ /* 0x000fe20000000000 */
[----:B------:R-:W3:Y:S01]  /*04a0*/  @!P0 LDG.E R42, desc[UR8][R6.64+0x30] ;  /* 0x00003008062a8981 */ /* 0x000ee2000c1e1900 */
[----:B------:R-:W-:Y:S01]  /*04b0*/  ISETP.NE.AND P1, PT, R49, RZ, PT ;  /* 0x000000ff3100720c */ /* 0x000fe20003f25270 */
[----:B------:R-:W-:-:S03]  /*04c0*/  VIADD R31, R9, 0xe ;  /* 0x0000000e091f7836 */ /* 0x000fc60000000000 */
[----:B------:R-:W-:Y:S01]  /*04d0*/  P2R R51, PR, RZ, 0x2 ;  /* 0x00000002ff337803 */ /* 0x000fe20000000000 */
[C---:B------:R-:W-:Y:S01]  /*04e0*/  VIADD R43, R9.reuse, 0x11 ;  /* 0x00000011092b7836 */ /* 0x040fe20000000000 */
[----:B------:R-:W-:Y:S01]  /*04f0*/  ISETP.NE.AND P1, PT, R48, RZ, PT ;  /* 0x000000ff3000720c */ /* 0x000fe20003f25270 */
[----:B------:R-:W-:Y:S01]  /*0500*/  VIADD R44, R9, 0x12 ;  /* 0x00000012092c7836 */ /* 0x000fe20000000000 */
[----:B------:R-:W-:Y:S02]  /*0510*/  ISETP.GE.AND P2, PT, R31, UR4, PT ;  /* 0x000000041f007c0c */ /* 0x000fe4000bf46270 */
[----:B------:R-:W-:Y:S02]  /*0520*/  P2R R49, PR, RZ, 0x2 ;  /* 0x00000002ff317803 */ /* 0x000fe40000000000 */
[----:B------:R-:W-:Y:S02]  /*0530*/  ISETP.NE.AND P1, PT, R47, RZ, PT ;  /* 0x000000ff2f00720c */ /* 0x000fe40003f25270 */
[----:B------:R-:W-:Y:S01]  /*0540*/  ISETP.GE.AND P4, PT, R33, UR4, PT ;  /* 0x0000000421007c0c */ /* 0x000fe2000bf86270 */
[----:B------:R-:W3:Y:S01]  /*0550*/  @!P3 LDG.E R47, desc[UR8][R6.64+0x3c] ;  /* 0x00003c08062fb981 */ /* 0x000ee2000c1e1900 */
[----:B------:R-:W-:-:S02]  /*0560*/  ISETP.GE.AND P5, PT, R43, UR4, PT ;  /* 0x000000042b007c0c */ /* 0x000fc4000bfa6270 */
[----:B------:R-:W-:Y:S02]  /*0570*/  ISETP.GE.AND P6, PT, R44, UR4, PT ;  /* 0x000000042c007c0c */ /* 0x000fe4000bfc6270 */
[----:B------:R-:W-:Y:S02]  /*0580*/  P2R R48, PR, RZ, 0x2 ;  /* 0x00000002ff307803 */ /* 0x000fe40000000000 */
[----:B------:R-:W-:-:S04]  /*0590*/  ISETP.NE.AND P1, PT, R45, RZ, PT ;  /* 0x000000ff2d00720c */ /* 0x000fc80003f25270 */
[----:B------:R-:W-:Y:S01]  /*05a0*/  P2R R45, PR, RZ, 0x2 ;  /* 0x00000002ff2d7803 */ /* 0x000fe20000000000 */
[----:B0-----:R-:W-:Y:S01]  /*05b0*/  IMAD.WIDE.U32 R4, R9, 0x4, R4 ;  /* 0x0000000409047825 */ /* 0x001fe200078e0004 */
[----:B------:R-:W-:Y:S01]  /*05c0*/  ISETP.NE.AND P1, PT, R46, RZ, PT ;  /* 0x000000ff2e00720c */ /* 0x000fe20003f25270 */
[----:B------:R-:W3:Y:S01]  /*05d0*/  @!P4 LDG.E R50, desc[UR8][R6.64+0x40] ;  /* 0x000040080632c981 */ /* 0x000ee2000c1e1900 */
[----:B------:R-:W-:-:S03]  /*05e0*/  P2R R59, PR, RZ, 0x1 ;  /* 0x00000001ff3b7803 */ /* 0x000fc60000000000 */
[----:B------:R-:W3:Y:S01]  /*05f0*/  @!P2 LDG.E R46, desc[UR8][R6.64+0x38] ;  /* 0x00003808062ea981 */ /* 0x000ee2000c1e1900 */
[----:B------:R-:W-:Y:S01]  /*0600*/  ISETP.GE.AND P0, PT, R9, UR4, PT ;  /* 0x0000000409007c0c */ /* 0x000fe2000bf06270 */
[----:B------:R-:W-:Y:S01]  /*0610*/  IMAD.MOV.U32 R30, RZ, RZ, -0x1 ;  /* 0xffffffffff1e7424 */ /* 0x000fe200078e00ff */
[----:B------:R-:W0:Y:S01]  /*0620*/  S2UR UR6, SR_CgaCtaId ;  /* 0x00000000000679c3 */ /* 0x000e220000008800 */
[----:B------:R-:W3:Y:S01]  /*0630*/  @!P5 LDG.E R9, desc[UR8][R6.64+0x44] ;  /* 0x000044080609d981 */ /* 0x000ee2000c1e1900 */
[----:B------:R-:W-:Y:S01]  /*0640*/  IMAD.MOV.U32 R31, RZ, RZ, -0x1 ;  /* 0xffffffffff1f7424 */ /* 0x000fe200078e00ff */
[----:B------:R-:W1:Y:S02]  /*0650*/  LDCU.64 UR4, c[0x0][0x3a8] ;  /* 0x00007500ff0477ac */ /* 0x000e640008000a00 */
[----:B------:R-:W3:Y:S03]  /*0660*/  @!P6 LDG.E R52, desc[UR8][R6.64+0x48] ;  /* 0x000048080634e981 */ /* 0x000ee6000c1e1900 */
[----:B------:R-:W-:Y:S06]  /*0670*/  BAR.SYNC.DEFER_BLOCKING 0x0 ;  /* 0x0000000000007b1d */ /* 0x000fec0000010000 */
[----:B------:R0:W5:Y:S01]  /*0680*/  @!P1 LDG.E R3, desc[UR8][R4.64+0x4] ;  /* 0x0000040804039981 */ /* 0x000162000c1e1900 */
[----:B------:R-:W-:-:S02]  /*0690*/  IMAD.MOV.U32 R32, RZ, RZ, -0x1 ;  /* 0xffffffffff207424 */ /* 0x000fc400078e00ff */
[----:B------:R-:W-:Y:S01]  /*06a0*/  IMAD.MOV.U32 R33, RZ, RZ, -0x1 ;  /* 0xffffffffff217424 */ /* 0x000fe200078e00ff */
[----:B------:R0:W5:Y:S01]  /*06b0*/  @!P0 LDG.E R2, desc[UR8][R4.64] ;  /* 0x0000000804028981 */ /* 0x000162000c1e1900 */
[----:B--2---:R-:W-:Y:S01]  /*06c0*/  @!P1 LOP3.LUT R30, R8, 0x80000000, RZ, 0x3c, !PT ;  /* 0x80000000081e9812 */ /* 0x004fe200078e3cff */
[----:B------:R-:W-:Y:S01]  /*06d0*/  IMAD.MOV.U32 R29, RZ, RZ, -0x1 ;  /* 0xffffffffff1d7424 */ /* 0x000fe200078e00ff */
[----:B------:R-:W-:Y:S01]  /*06e0*/  ISETP.NE.AND P1, PT, R45, RZ, PT ;  /* 0x000000ff2d00720c */ /* 0x000fe20003f25270 */
[----:B------:R2:W5:Y:S01]  /*06f0*/  @!P2 LDG.E R24, desc[UR8][R4.64+0x38] ;  /* 0x000038080418a981 */ /* 0x000562000c1e1900 */
[----:B-1----:R-:W-:-:S03]  /*0700*/  UIADD3 UR7, UPT, UPT, UR4, 0x6, URZ ;  /* 0x0000000604077890 */ /* 0x002fc6000fffe0ff */
[----:B------:R2:W5:Y:S01]  /*0710*/  @!P3 LDG.E R25, desc[UR8][R4.64+0x3c] ;  /* 0x00003c080419b981 */ /* 0x000562000c1e1900 */
[----:B------:R-:W-:-:S03]  /*0720*/  UIADD3 UR5, UPT, UPT, -UR4, UR5, URZ ;  /* 0x0000000504057290 */ /* 0x000fc6000fffe1ff */
[----:B------:R2:W5:Y:S04]  /*0730*/  @!P4 LDG.E R26, desc[UR8][R4.64+0x40] ;  /* 0x00004008041ac981 */ /* 0x000568000c1e1900 */
[----:B----4-:R-:W-:Y:S01]  /*0740*/  @!P1 LOP3.LUT R31, R10, 0x80000000, RZ, 0x3c, !PT ;  /* 0x800000000a1f9812 */ /* 0x010fe200078e3cff */
[----:B------:R2:W5:Y:S01]  /*0750*/  @!P1 LDG.E R12, desc[UR8][R4.64+0x8] ;  /* 0x00000808040c9981 */ /* 0x000562000c1e1900 */
[----:B------:R-:W-:-:S03]  /*0760*/  ISETP.NE.AND P1, PT, R48, RZ, PT ;  /* 0x000000ff3000720c */ /* 0x000fc60003f25270 */
[----:B------:R2:W5:Y:S04]  /*0770*/  @!P5 LDG.E R27, desc[UR8][R4.64+0x44] ;  /* 0x00004408041bd981 */ /* 0x000568000c1e1900 */
[----:B------:R2:W5:Y:S06]  /*0780*/  @!P6 LDG.E R28, desc[UR8][R4.64+0x48] ;  /* 0x00004808041ce981 */ /* 0x00056c000c1e1900 */
[----:B---3--:R-:W-:Y:S01]  /*0790*/  @!P1 LOP3.LUT R32, R11, 0x80000000, RZ, 0x3c, !PT ;  /* 0x800000000b209812 */ /* 0x008fe200078e3cff */
[----:B------:R2:W5:Y:S01]  /*07a0*/  @!P1 LDG.E R13, desc[UR8][R4.64+0xc] ;  /* 0x00000c08040d9981 */ /* 0x000562000c1e1900 */
[----:B------:R-:W-:-:S13]  /*07b0*/  ISETP.NE.AND P1, PT, R49, RZ, PT ;  /* 0x000000ff3100720c */ /* 0x000fda0003f25270 */
[----:B------:R-:W-:Y:S01]  /*07c0*/  @!P1 LOP3.LUT R33, R34, 0x80000000, RZ, 0x3c, !PT ;  /* 0x8000000022219812 */ /* 0x000fe200078e3cff */
[----:B------:R2:W5:Y:S01]  /*07d0*/  @!P1 LDG.E R14, desc[UR8][R4.64+0x10] ;  /* 0x00001008040e9981 */ /* 0x000562000c1e1900 */
[----:B------:R-:W-:Y:S01]  /*07e0*/  ISETP.NE.AND P1, PT, R51, RZ, PT ;  /* 0x000000ff3300720c */ /* 0x000fe20003f25270 */
[----:B------:R-:W-:-:S12]  /*07f0*/  IMAD.MOV.U32 R34, RZ, RZ, -0x1 ;  /* 0xffffffffff227424 */ /* 0x000fd800078e00ff */
        /* <DEDUP_REMOVED lines=15> */
[----:B------:R-:W-:Y:S01]  /*08f0*/  IMAD.MOV.U32 R38, RZ, RZ, -0x1 ;  /* 0xffffffffff267424 */ /* 0x000fe200078e00ff */
[----:B------:R-:W-:Y:S02]  /*0900*/  @!P0 LOP3.LUT R29, R61, 0x80000000, RZ, 0x3c, !PT ;  /* 0x800000003d1d8812 */ /* 0x000fe400078e3cff */
[----:B------:R-:W-:-:S09]  /*0910*/  ISETP.NE.AND P0, PT, R60, RZ, PT ;  /* 0x000000ff3c00720c */ /* 0x000fd20003f05270 */
[----:B------:R-:W-:Y:S01]  /*0920*/  @!P1 LOP3.LUT R38, R39, 0x80000000, RZ, 0x3c, !PT ;  /* 0x8000000027269812 */ /* 0x000fe200078e3cff */
[----:B------:R2:W5:Y:S01]  /*0930*/  @!P1 LDG.E R19, desc[UR8][R4.64+0x24] ;  /* 0x0000240804139981 */ /* 0x000562000c1e1900 */
[----:B------:R-:W-:Y:S01]  /*0940*/  ISETP.NE.AND P1, PT, R57, RZ, PT ;  /* 0x000000ff3900720c */ /* 0x000fe20003f25270 */
[----:B------:R-:W-:Y:S02]  /*0950*/  IMAD.MOV.U32 R39, RZ, RZ, -0x1 ;  /* 0xffffffffff277424 */ /* 0x000fe400078e00ff */
[----:B------:R2:W5:Y:S10]  /*0960*/  @!P0 LDG.E R21, desc[UR8][R4.64+0x2c] ;  /* 0x00002c0804158981 */ /* 0x000574000c1e1900 */
[----:B------:R-:W-:Y:S01]  /*0970*/  @!P1 LOP3.LUT R39, R40, 0x80000000, RZ, 0x3c, !PT ;  /* 0x8000000028279812 */ /* 0x000fe200078e3cff */
[----:B------:R-:W-:Y:S01]  /*0980*/  IMAD.MOV.U32 R40, RZ, RZ, -0x1 ;  /* 0xffffffffff287424 */ /* 0x000fe200078e00ff */
[----:B------:R2:W5:Y:S01]  /*0990*/  @!P1 LDG.E R20, desc[UR8][R4.64+0x28] ;  /* 0x0000280804149981 */ /* 0x000562000c1e1900 */
[----:B------:R-:W-:-:S02]  /*09a0*/  @!P0 LOP3.LUT R40, R41, 0x80000000, RZ, 0x3c, !PT ;  /* 0x8000000029288812 */ /* 0x000fc400078e3cff */
[----:B------:R-:W-:Y:S02]  /*09b0*/  ISETP.NE.AND P1, PT, R58, RZ, PT ;  /* 0x000000ff3a00720c */ /* 0x000fe40003f25270 */
[----:B------:R-:W-:Y:S01]  /*09c0*/  ISETP.NE.AND P0, PT, R59, RZ, PT ;  /* 0x000000ff3b00720c */ /* 0x000fe20003f05270 */
[----:B------:R-:W-:Y:S01]  /*09d0*/  IMAD.MOV.U32 R41, RZ, RZ, -0x1 ;  /* 0xffffffffff297424 */ /* 0x000fe200078e00ff */
[----:B------:R-:W-:Y:S02]  /*09e0*/  UMOV UR4, 0x400 ;  /* 0x0000040000047882 */ /* 0x000fe40000000000 */
[----:B0-----:R-:W-:-:S07]  /*09f0*/  ULEA UR4, UR6, UR4, 0x18 ;  /* 0x0000000406047291 */ /* 0x001fce000f8ec0ff */
[----:B------:R2:W5:Y:S02]  /*0a00*/  @!P1 LDG.E R23, desc[UR8][R4.64+0x34] ;  /* 0x0000340804179981 */ /* 0x000564000c1e1900 */
[----:B------:R-:W-:Y:S02]  /*0a10*/  @!P0 LOP3.LUT R41, R42, 0x80000000, RZ, 0x3c, !PT ;  /* 0x800000002a298812 */ /* 0x000fe400078e3cff */
[----:B------:R2:W5:Y:S01]  /*0a20*/  @!P0 LDG.E R22, desc[UR8][R4.64+0x30] ;  /* 0x0000300804168981 */ /* 0x000562000c1e1900 */
[----:B------:R-:W0:Y:S01]  /*0a30*/  S2R R42, SR_LANEID ;  /* 0x00000000002a7919 */ /* 0x000e220000000000 */
[----:B------:R-:W-:Y:S01]  /*0a40*/  IMAD.MOV.U32 R45, RZ, RZ, -0x1 ;  /* 0xffffffffff2d7424 */ /* 0x000fe200078e00ff */
[----:B------:R-:W-:Y:S02]  /*0a50*/  @!P3 LOP3.LUT R45, R47, 0x80000000, RZ, 0x3c, !PT ;  /* 0x800000002f2db812 */ /* 0x000fe400078e3cff */
[----:B------:R-:W-:Y:S01]  /*0a60*/  LEA R47, R0, UR4, 0x2 ;  /* 0x00000004002f7c11 */ /* 0x000fe2000f8e10ff */
[----:B------:R-:W-:Y:S01]  /*0a70*/  IMAD.MOV.U32 R44, RZ, RZ, -0x1 ;  /* 0xffffffffff2c7424 */ /* 0x000fe200078e00ff */
[----:B------:R-:W-:-:S02]  /*0a80*/  SHF.R.U32.HI R124, RZ, 0x5, R0 ;  /* 0x00000005ff7c7819 */ /* 0x000fc40000011600 */
[----:B------:R-:W-:Y:S01]  /*0a90*/  @!P2 LOP3.LUT R44, R46, 0x80000000, RZ, 0x3c, !PT ;  /* 0x800000002e2ca812 */ /* 0x000fe200078e3cff */
[----:B------:R-:W-:Y:S02]  /*0aa0*/  IMAD R51, R0, 0x80, R47 ;  /* 0x0000008000337824 */ /* 0x000fe400078e022f */
[----:B------:R-:W-:Y:S01]  /*0ab0*/  IMAD.MOV.U32 R46, RZ, RZ, -0x1 ;  /* 0xffffffffff2e7424 */ /* 0x000fe200078e00ff */
[----:B------:R-:W-:Y:S01]  /*0ac0*/  @!P4 LOP3.LUT R46, R50, 0x80000000, RZ, 0x3c, !PT ;  /* 0x80000000322ec812 */ /* 0x000fe200078e3cff */
[----:B------:R-:W-:Y:S01]  /*0ad0*/  IMAD.MOV.U32 R43, RZ, RZ, -0x1 ;  /* 0xffffffffff2b7424 */ /* 0x000fe200078e00ff */
[----:B------:R-:W-:Y:S01]  /*0ae0*/  @!P1 LOP3.LUT R43, R62, 0x80000000, RZ, 0x3c, !PT ;  /* 0x800000003e2b9812 */ /* 0x000fe200078e3cff */
[----:B------:R-:W-:Y:S01]  /*0af0*/  IMAD.MOV.U32 R48, RZ, RZ, -0x1 ;  /* 0xffffffffff307424 */ /* 0x000fe200078e00ff */
[----:B------:R-:W-:Y:S01]  /*0b00*/  @!P5 LOP3.LUT R48, R9, 0x80000000, RZ, 0x3c, !PT ;  /* 0x800000000930d812 */ /* 0x000fe200078e3cff */
[----:B------:R-:W-:Y:S01]  /*0b10*/  IMAD.MOV.U32 R49, RZ, RZ, -0x1 ;  /* 0xffffffffff317424 */ /* 0x000fe200078e00ff */
[----:B------:R-:W-:Y:S01]  /*0b20*/  @!P6 LOP3.LUT R49, R52, 0x80000000, RZ, 0x3c, !PT ;  /* 0x800000003431e812 */ /* 0x000fe200078e3cff */
[----:B------:R-:W-:Y:S01]  /*0b30*/  IMAD R53, R0, -0x38, R51 ;  /* 0xffffffc800357824 */ /* 0x000fe200078e0233 */
[----:B------:R-:W-:Y:S01]  /*0b40*/  LEA R50, R124, UR4, 0x2 ;  /* 0x000000047c327c11 */ /* 0x000fe2000f8e10ff */
[----:B--2---:R-:W-:Y:S06]  /*0b50*/  BAR.SYNC.DEFER_BLOCKING 0x0 ;  /* 0x0000000000007b1d */ /* 0x004fec0000010000 */
.L_x_222:
[----:B------:R-:W-:Y:S01]  /*0b60*/  UISETP.LT.AND UP0, UPT, UR5, 0x6, UPT ;  /* 0x000000060500788c */ /* 0x000fe2000bf01270 */
[----:B------:R-:W-:Y:S01]  /*0b70*/  STS [R47], RZ ;  /* 0x000000ff2f007388 */ /* 0x000fe20000000800 */
[----:B------:R-:W-:Y:S01]  /*0b80*/  UIADD3 UR6, UPT, UPT, UR7, -0x6, URZ ;  /* 0xfffffffa07067890 */ /* 0x000fe2000fffe0ff */
[----:B0-----:R-:W-:Y:S01]  /*0b90*/  ISETP.NE.AND P1, PT, R42, 0x1f, PT ;  /* 0x0000001f2a00780c */ /* 0x001fe20003f25270 */
[----:B------:R-:W-:Y:S01]  /*0ba0*/  USEL UR4, UR5, 0x6, UP0 ;  /* 0x0000000605047887 */ /* 0x000fe20008000000 */
[----:B------:R-:W-:Y:S01]  /*0bb0*/  STS [R47+0x400], RZ ;  /* 0x000400ff2f007388 */ /* 0x000fe20000000800 */
[C---:B------:R-:W-:Y:S01]  /*0bc0*/  ISETP.NE.AND P2, PT, R124.reuse, 0x6, PT ;  /* 0x000000067c00780c */ /* 0x040fe20003f45270 */
[----:B------:R-:W-:Y:S01]  /*0bd0*/  UISETP.GE.AND UP0, UPT, UR7, UR10, UPT ;  /* 0x0000000a0700728c */ /* 0x000fe2000bf06270 */
[----:B-1----:R-:W-:Y:S01]  /*0be0*/  SHF.R.U32.HI R4, RZ, UR6, R29 ;  /* 0x00000006ff047c19 */ /* 0x002fe2000801161d */
[----:B------:R-:W-:Y:S01]  /*0bf0*/  UBMSK UR4, URZ, UR4 ;  /* 0x00000004ff04729b */ /* 0x000fe20008000000 */
[----:B------:R-:W-:Y:S01]  /*0c00*/  STS [R47+0x800], RZ ;  /* 0x000800ff2f007388 */ /* 0x000fe20000000800 */
[----:B------:R-:W-:-:S03]  /*0c10*/  ISETP.NE.AND P3, PT, R124, 0x7, PT ;  /* 0x000000077c00780c */ /* 0x000fc60003f65270 */
[----:B------:R-:W-:Y:S01]  /*0c20*/  STS [R47+0xc00], RZ ;  /* 0x000c00ff2f007388 */ /* 0x000fe20000000800 */
[----:B------:R-:W-:-:S03]  /*0c30*/  LOP3.LUT R4, R4, UR4, RZ, 0xc0, !PT ;  /* 0x0000000404047c12 */ /* 0x000fc6000f8ec0ff */
[----:B------:R-:W-:Y:S02]  /*0c40*/  STS [R47+0x1000], RZ ;  /* 0x001000ff2f007388 */ /* 0x000fe40000000800 */
[----:B------:R-:W-:Y:S01]  /*0c50*/  IMAD.SHL.U32 R5, R4, 0x400, RZ ;  /* 0x0000040004057824 */ /* 0x000fe200078e00ff */
[----:B------:R-:W-:Y:S01]  /*0c60*/  SHF.R.U32.HI R4, RZ, 0x4, R4 ;  /* 0x00000004ff047819 */ /* 0x000fe20000011604 */
[----:B------:R-:W-:Y:S03]  /*0c70*/  STS [R47+0x1400], RZ ;  /* 0x001400ff2f007388 */ /* 0x000fe60000000800 */
[----:B------:R-:W-:Y:S01]  /*0c80*/  LOP3.LUT R54, R5, 0x7c00, RZ, 0xc0, !PT ;  /* 0x00007c0005367812 */ /* 0x000fe200078ec0ff */
[----:B------:R-:W-:Y:S01]  /*0c90*/  STS [R47+0x1800], RZ ;  /* 0x001800ff2f007388 */ /* 0x000fe20000000800 */
[----:B------:R-:W-:-:S03]  /*0ca0*/  LOP3.LUT R4, R4, 0xffffffe, RZ, 0xc0, !PT ;  /* 0x0ffffffe04047812 */ /* 0x000fc600078ec0ff */
[----:B------:R-:W-:Y:S01]  /*0cb0*/  STS [R47+0x1c00], RZ ;  /* 0x001c00ff2f007388 */ /* 0x000fe20000000800 */
[----:B------:R-:W-:Y:S02]  /*0cc0*/  IADD3 R54, PT, PT, R4, R47, R54 ;  /* 0x0000002f04367210 */ /* 0x000fe40007ffe036 */
[----:B------:R-:W-:Y:S01]  /*0cd0*/  SHF.R.U32.HI R4, RZ, UR6, R30 ;  /* 0x00000006ff047c19 */ /* 0x000fe2000801161e */
[----:B------:R-:W-:Y:S03]  /*0ce0*/  STS [R47+0x2000], RZ ;  /* 0x002000ff2f007388 */ /* 0x000fe60000000800 */
[----:B------:R-:W-:Y:S01]  /*0cf0*/  LOP3.LUT R4, R4, UR4, RZ, 0xc0, !PT ;  /* 0x0000000404047c12 */ /* 0x000fe2000f8ec0ff */
[----:B------:R-:W-:Y:S04]  /*0d00*/  STS [R47+0x2400], RZ ;  /* 0x002400ff2f007388 */ /* 0x000fe80000000800 */
[----:B------:R-:W-:Y:S01]  /*0d10*/  STS [R47+0x2800], RZ ;  /* 0x002800ff2f007388 */ /* 0x000fe20000000800 */
[----:B------:R-:W-:Y:S01]  /*0d20*/  IMAD.SHL.U32 R5, R4, 0x400, RZ ;  /* 0x0000040004057824 */ /* 0x000fe200078e00ff */
[----:B------:R-:W-:-:S02]  /*0d30*/  SHF.R.U32.HI R4, RZ, 0x4, R4 ;  /* 0x00000004ff047819 */ /* 0x000fc40000011604 */
[----:B------:R-:W-:Y:S02]  /*0d40*/  STS [R47+0x2c00], RZ ;  /* 0x002c00ff2f007388 */ /* 0x000fe40000000800 */
[----:B------:R-:W-:Y:S02]  /*0d50*/  LOP3.LUT R56, R5, 0x7c00, RZ, 0xc0, !PT ;  /* 0x00007c0005387812 */ /* 0x000fe400078ec0ff */
        /* <DEDUP_REMOVED lines=32> */
[----:B------:R-:W0:Y:S02]  /*0f60*/  LDS.U16 R52, [R54] ;  /* 0x0000000036347984 */ /* 0x000e240000000400 */
[----:B0-----:R-:W-:-:S05]  /*0f70*/  VIADD R5, R52, 0x1 ;  /* 0x0000000134057836 */ /* 0x001fca0000000000 */
[----:B------:R0:W-:Y:S04]  /*0f80*/  STS.U16 [R54], R5 ;  /* 0x0000000536007388 */ /* 0x0001e80000000400 */
[----:B------:R-:W1:Y:S01]  /*0f90*/  LDS.U16 R57, [R56] ;  /* 0x0000000038397984 */ /* 0x000e620000000400 */
[----:B0-----:R-:W-:Y:S01]  /*0fa0*/  IMAD.SHL.U32 R5, R4, 0x400, RZ ;  /* 0x0000040004057824 */ /* 0x001fe200078e00ff */
[----:B------:R-:W-:-:S04]  /*0fb0*/  SHF.R.U32.HI R4, RZ, 0x4, R4 ;  /* 0x00000004ff047819 */ /* 0x000fc80000011604 */
[----:B------:R-:W-:Y:S02]  /*0fc0*/  LOP3.LUT R60, R5, 0x7c00, RZ, 0xc0, !PT ;  /* 0x00007c00053c7812 */ /* 0x000fe400078ec0ff */
[----:B------:R-:W-:-:S04]  /*0fd0*/  LOP3.LUT R4, R4, 0xffffffe, RZ, 0xc0, !PT ;  /* 0x0ffffffe04047812 */ /* 0x000fc800078ec0ff */
[----:B------:R-:W-:Y:S02]  /*0fe0*/  IADD3 R60, PT, PT, R4, R47, R60 ;  /* 0x0000002f043c7210 */ /* 0x000fe40007ffe03c */
[----:B------:R-:W-:-:S04]  /*0ff0*/  SHF.R.U32.HI R4, RZ, UR6, R33 ;  /* 0x00000006ff047c19 */ /* 0x000fc80008011621 */
[----:B------:R-:W-:-:S05]  /*1000*/  LOP3.LUT R4, R4, UR4, RZ, 0xc0, !PT ;  /* 0x0000000404047c12 */ /* 0x000fca000f8ec0ff */
[----:B------:R-:W-:Y:S01]  /*1010*/  IMAD.SHL.U32 R6, R4, 0x400, RZ ;  /* 0x0000040004067824 */ /* 0x000fe200078e00ff */
[----:B------:R-:W-:-:S04]  /*1020*/  SHF.R.U32.HI R4, RZ, 0x4, R4 ;  /* 0x00000004ff047819 */ /* 0x000fc80000011604 */
[----:B------:R-:W-:Y:S02]  /*1030*/  LOP3.LUT R6, R6, 0x7c00, RZ, 0xc0, !PT ;  /* 0x00007c0006067812 */ /* 0x000fe400078ec0ff */
[----:B------:R-:W-:-:S04]  /*1040*/  LOP3.LUT R4, R4, 0xffffffe, RZ, 0xc0, !PT ;  /* 0x0ffffffe04047812 */ /* 0x000fc800078ec0ff */
[----:B------:R-:W-:Y:S01]  /*1050*/  IADD3 R62, PT, PT, R4, R47, R6 ;  /* 0x0000002f043e7210 */ /* 0x000fe20007ffe006 */
[----:B-1----:R-:W-:Y:S01]  /*1060*/  VIADD R7, R57, 0x1 ;  /* 0x0000000139077836 */ /* 0x002fe20000000000 */
[----:B------:R-:W-:-:S04]  /*1070*/  SHF.R.U32.HI R4, RZ, UR6, R34 ;  /* 0x00000006ff047c19 */ /* 0x000fc80008011622 */
[----:B------:R-:W-:Y:S01]  /*1080*/  STS.U16 [R56], R7 ;  /* 0x0000000738007388 */ /* 0x000fe20000000400 */
[----:B------:R-:W-:-:S03]  /*1090*/  LOP3.LUT R4, R4, UR4, RZ, 0xc0, !PT ;  /* 0x0000000404047c12 */ /* 0x000fc6000f8ec0ff */
        /* <DEDUP_REMOVED lines=129> */
[----:B------:R-:W-:Y:S01]  /*18b0*/  SHF.R.U32.HI R4, RZ, UR6, R49 ;  /* 0x00000006ff047c19 */ /* 0x000fe20008011631 */
[----:B------:R-:W0:Y:S03]  /*18c0*/  S2UR UR6, SR_CgaCtaId ;  /* 0x00000000000679c3 */ /* 0x000e260000008800 */
[----:B------:R-:W-:Y:S01]  /*18d0*/  LOP3.LUT R4, R4, UR4, RZ, 0xc0, !PT ;  /* 0x0000000404047c12 */ /* 0x000fe2000f8ec0ff */
[----:B------:R-:W-:-:S04]  /*18e0*/  UMOV UR4, 0x400 ;  /* 0x0000040000047882 */ /* 0x000fc80000000000 */
[----:B------:R-:W-:Y:S01]  /*18f0*/  IMAD.SHL.U32 R6, R4, 0x400, RZ ;  /* 0x0000040004067824 */ /* 0x000fe200078e00ff */
[----:B------:R-:W-:-:S04]  /*1900*/  SHF.R.U32.HI R4, RZ, 0x4, R4 ;  /* 0x00000004ff047819 */ /* 0x000fc80000011604 */
[----:B------:R-:W-:Y:S02]  /*1910*/  LOP3.LUT R6, R6, 0x7c00, RZ, 0xc0, !PT ;  /* 0x00007c0006067812 */ /* 0x000fe400078ec0ff */
[----:B------:R-:W-:-:S04]  /*1920*/  LOP3.LUT R4, R4, 0xffffffe, RZ, 0xc0, !PT ;  /* 0x0ffffffe04047812 */ /* 0x000fc800078ec0ff */
[----:B------:R-:W-:Y:S01]  /*1930*/  IADD3 R90, PT, PT, R4, R47, R6 ;  /* 0x0000002f045a7210 */ /* 0x000fe20007ffe006 */
[----:B-1----:R-:W-:Y:S01]  /*1940*/  VIADD R7, R85, 0x1 ;  /* 0x0000000155077836 */ /* 0x002fe20000000000 */
[----:B0-----:R-:W-:-:S04]  /*1950*/  ULEA UR4, UR6, UR4, 0x18 ;  /* 0x0000000406047291 */ /* 0x001fc8000f8ec0ff */
[----:B------:R-:W-:Y:S04]  /*1960*/  STS.U16 [R84], R7 ;  /* 0x0000000754007388 */ /* 0x000fe80000000400 */
[----:B------:R-:W0:Y:S02]  /*1970*/  LDS.U16 R87, [R86] ;  /* 0x0000000056577984 */ /* 0x000e240000000400 */
[----:B0-----:R-:W-:-:S05]  /*1980*/  VIADD R5, R87, 0x1 ;  /* 0x0000000157057836 */ /* 0x001fca0000000000 */
[----:B------:R-:W-:Y:S04]  /*1990*/  STS.U16 [R86], R5 ;  /* 0x0000000556007388 */ /* 0x000fe80000000400 */
[----:B------:R-:W0:Y:S02]  /*19a0*/  LDS.U16 R89, [R88] ;  /* 0x0000000058597984 */ /* 0x000e240000000400 */
[----:B0-----:R-:W-:-:S05]  /*19b0*/  VIADD R7, R89, 0x1 ;  /* 0x0000000159077836 */ /* 0x001fca0000000000 */
[----:B------:R-:W-:Y:S04]  /*19c0*/  STS.U16 [R88], R7 ;  /* 0x0000000758007388 */ /* 0x000fe80000000400 */
[----:B------:R-:W0:Y:S02]  /*19d0*/  LDS.U16 R91, [R90] ;  /* 0x000000005a5b7984 */ /* 0x000e240000000400 */
[----:B0-----:R-:W-:-:S05]  /*19e0*/  VIADD R5, R91, 0x1 ;  /* 0x000000015b057836 */ /* 0x001fca0000000000 */
[----:B------:R-:W-:Y:S01]  /*19f0*/  STS.U16 [R90], R5 ;  /* 0x000000055a007388 */ /* 0x000fe20000000400 */
[----:B------:R-:W-:Y:S06]  /*1a00*/  BAR.SYNC.DEFER_BLOCKING 0x0 ;  /* 0x0000000000007b1d */ /* 0x000fec0000010000 */
[----:B------:R-:W-:Y:S04]  /*1a10*/  LDS R92, [R51] ;  /* 0x00000000335c7984 */ /* 0x000fe80000000800 */
[----:B------:R-:W0:Y:S04]  /*1a20*/  LDS R93, [R51+0x4] ;  /* 0x00000400335d7984 */ /* 0x000e280000000800 */
[----:B------:R-:W1:Y:S04]  /*1a30*/  LDS R94, [R51+0x8] ;  /* 0x00000800335e7984 */ /* 0x000e680000000800 */
[----:B------:R-:W2:Y:S04]  /*1a40*/  LDS R95, [R51+0xc] ;  /* 0x00000c00335f7984 */ /* 0x000ea80000000800 */
[----:B------:R-:W3:Y:S04]  /*1a50*/  LDS R96, [R51+0x10] ;  /* 0x0000100033607984 */ /* 0x000ee80000000800 */
[----:B------:R-:W4:Y:S04]  /*1a60*/  LDS R97, [R51+0x14] ;  /* 0x0000140033617984 */ /* 0x000f280000000800 */
[----:B------:R-:W4:Y:S04]  /*1a70*/  LDS R98, [R51+0x18] ;  /* 0x0000180033627984 */ /* 0x000f280000000800 */
[----:B------:R-:W4:Y:S04]  /*1a80*/  LDS R99, [R51+0x1c] ;  /* 0x00001c0033637984 */ /* 0x000f280000000800 */
[----:B------:R-:W4:Y:S04]  /*1a90*/  LDS R100, [R51+0x20] ;  /* 0x0000200033647984 */ /* 0x000f280000000800 */
[----:B------:R-:W4:Y:S04]  /*1aa0*/  LDS R101, [R51+0x24] ;  /* 0x0000240033657984 */ /* 0x000f280000000800 */
[----:B------:R-:W4:Y:S04]  /*1ab0*/  LDS R102, [R51+0x28] ;  /* 0x0000280033667984 */ /* 0x000f280000000800 */
[----:B------:R-:W4:Y:S01]  /*1ac0*/  LDS R103, [R51+0x2c] ;  /* 0x00002c0033677984 */ /* 0x000f220000000800 */
[----:B0-----:R-:W-:-:S03]  /*1ad0*/  IMAD.IADD R93, R92, 0x1, R93 ;  /* 0x000000015c5d7824 */ /* 0x001fc600078e025d */
[----:B------:R-:W0:Y:S01]  /*1ae0*/  LDS R104, [R51+0x30] ;  /* 0x0000300033687984 */ /* 0x000e220000000800 */
[----:B-1----:R-:W-:-:S03]  /*1af0*/  IMAD.IADD R94, R94, 0x1, R93 ;  /* 0x000000015e5e7824 */ /* 0x002fc600078e025d */
[----:B------:R-:W1:Y:S01]  /*1b00*/  LDS R105, [R51+0x34] ;  /* 0x0000340033697984 */ /* 0x000e620000000800 */
[----:B--2---:R-:W-:-:S03]  /*1b10*/  IMAD.IADD R95, R95, 0x1, R94 ;  /* 0x000000015f5f7824 */ /* 0x004fc600078e025e */
[----:B------:R-:W2:Y:S01]  /*1b20*/  LDS R106, [R51+0x38] ;  /* 0x00003800336a7984 */ /* 0x000ea20000000800 */
[----:B---3--:R-:W-:-:S03]  /*1b30*/  IMAD.IADD R96, R96, 0x1, R95 ;  /* 0x0000000160607824 */ /* 0x008fc600078e025f */
[----:B------:R-:W3:Y:S01]  /*1b40*/  LDS R107, [R51+0x3c] ;  /* 0x00003c00336b7984 */ /* 0x000ee20000000800 */
[----:B----4-:R-:W-:-:S03]  /*1b50*/  IMAD.IADD R97, R97, 0x1, R96 ;  /* 0x0000000161617824 */ /* 0x010fc600078e0260 */
[----:B------:R-:W4:Y:S01]  /*1b60*/  LDS R108, [R51+0x40] ;  /* 0x00004000336c7984 */ /* 0x000f220000000800 */
[----:B------:R-:W-:-:S03]  /*1b70*/  IMAD.IADD R98, R98, 0x1, R97 ;  /* 0x0000000162627824 */ /* 0x000fc600078e0261 */
        /* <DEDUP_REMOVED lines=31> */
[----:B------:R-:W-:-:S04]  /*1d70*/  IMAD.IADD R114, R114, 0x1, R113 ;  /* 0x0000000172727824 */ /* 0x000fc800078e0271 */
[----:B0-----:R-:W-:-:S04]  /*1d80*/  IMAD.IADD R115, R115, 0x1, R114 ;  /* 0x0000000173737824 */ /* 0x001fc800078e0272 */
[----:B-1----:R-:W-:-:S04]  /*1d90*/  IMAD.IADD R116, R116, 0x1, R115 ;  /* 0x0000000174747824 */ /* 0x002fc800078e0273 */
[----:B--2---:R-:W-:-:S04]  /*1da0*/  IMAD.IADD R117, R117, 0x1, R116 ;  /* 0x0000000175757824 */ /* 0x004fc800078e0274 */
[----:B---3--:R-:W-:-:S04]  /*1db0*/  IMAD.IADD R118, R118, 0x1, R117 ;  /* 0x0000000176767824 */ /* 0x008fc800078e0275 */
[----:B----4-:R-:W-:-:S04]  /*1dc0*/  IMAD.IADD R119, R119, 0x1, R118 ;  /* 0x0000000177777824 */ /* 0x010fc800078e0276 */
[----:B------:R-:W-:-:S04]  /*1dd0*/  IMAD.IADD R120, R120, 0x1, R119 ;  /* 0x0000000178787824 */ /* 0x000fc800078e0277 */
[----:B------:R-:W-:-:S04]  /*1de0*/  IMAD.IADD R121, R121, 0x1, R120 ;  /* 0x0000000179797824 */ /* 0x000fc800078e0278 */
[----:B------:R-:W-:-:S04]  /*1df0*/  IMAD.IADD R122, R122, 0x1, R121 ;  /* 0x000000017a7a7824 */ /* 0x000fc800078e0279 */
[----:B------:R-:W-:-:S04]  /*1e00*/  IMAD.IADD R123, R123, 0x1, R122 ;  /* 0x000000017b7b7824 */ /* 0x000fc800078e027a */
[----:B------:R-:W-:-:S05]  /*1e10*/  IMAD.IADD R125, R4, 0x1, R123 ;  /* 0x00000001047d7824 */ /* 0x000fca00078e027b */
        /* <DEDUP_REMOVED lines=8> */
[----:B------:R-:W0:Y:S02]  /*1ea0*/  SHFL.UP P0, R126, R127, 0x10, RZ ;  /* 0x060000007f7e7989 */ /* 0x000e2400000000ff */
[----:B0-----:R-:W-:Y:S01]  /*1eb0*/  @P0 IMAD.IADD R126, R127, 0x1, R126 ;  /* 0x000000017f7e0824 */ /* 0x001fe200078e027e */
[----:B------:R-:W-:-:S03]  /*1ec0*/  ISETP.NE.AND P0, PT, R124, 0x1, PT ;  /* 0x000000017c00780c */ /* 0x000fc60003f05270 */
[----:B------:R-:W-:Y:S01]  /*1ed0*/  IMAD.IADD R125, R126, 0x1, -R125 ;  /* 0x000000017e7d7824 */ /* 0x000fe200078e0a7d */
[----:B------:R-:W-:Y:S01]  /*1ee0*/  @!P1 STS [R50+0x8400], R126 ;  /* 0x0084007e32009388 */ /* 0x000fe20000000800 */
[----:B------:R-:W-:Y:S01]  /*1ef0*/  BAR.SYNC.DEFER_BLOCKING 0x0 ;  /* 0x0000000000007b1d */ /* 0x000fe20000010000 */
[----:B------:R-:W-:-:S05]  /*1f00*/  ISETP.NE.AND P1, PT, R124, 0x4, PT ;  /* 0x000000047c00780c */ /* 0x000fca0003f25270 */
[----:B------:R-:W0:Y:S04]  /*1f10*/  LDS.128 R4, [UR4+0x8400] ;  /* 0x00840004ff047984 */ /* 0x000e280008000c00 */
[----:B------:R-:W1:Y:S01]  /*1f20*/  LDS.128 R8, [UR4+0x8410] ;  /* 0x00841004ff087984 */ /* 0x000e620008000c00 */
[C---:B0-----:R-:W-:Y:S01]  /*1f30*/  SEL R55, R4.reuse, R55, !P0 ;  /* 0x0000003704377207 */ /* 0x041fe20004000000 */
[----:B------:R-:W-:Y:S01]  /*1f40*/  IMAD.IADD R5, R4, 0x1, R5 ;  /* 0x0000000104057824 */ /* 0x000fe200078e0205 */
[----:B------:R-:W-:-:S03]  /*1f50*/  ISETP.NE.AND P0, PT, R124, 0x2, PT ;  /* 0x000000027c00780c */ /* 0x000fc60003f05270 */
[----:B------:R-:W-:Y:S01]  /*1f60*/  IMAD.IADD R6, R6, 0x1, R5 ;  /* 0x0000000106067824 */ /* 0x000fe200078e0205 */
[----:B------:R-:W-:Y:S02]  /*1f70*/  SEL R55, R5, R55, !P0 ;  /* 0x0000003705377207 */ /* 0x000fe40004000000 */
[----:B------:R-:W-:Y:S01]  /*1f80*/  ISETP.NE.AND P0, PT, R124, 0x3, PT ;  /* 0x000000037c00780c */ /* 0x000fe20003f05270 */
[----:B------:R-:W-:-:S03]  /*1f90*/  IMAD.IADD R7, R7, 0x1, R6 ;  /* 0x0000000107077824 */ /* 0x000fc600078e0206 */
[----:B------:R-:W-:Y:S01]  /*1fa0*/  SEL R55, R6, R55, !P0 ;  /* 0x0000003706377207 */ /* 0x000fe20004000000 */
[C---:B-1----:R-:W-:Y:S01]  /*1fb0*/  IMAD.IADD R8, R7.reuse, 0x1, R8 ;  /* 0x0000000107087824 */ /* 0x042fe200078e0208 */
[----:B------:R-:W-:Y:S02]  /*1fc0*/  ISETP.NE.AND P0, PT, R124, 0x5, PT ;  /* 0x000000057c00780c */ /* 0x000fe40003f05270 */
[----:B------:R-:W-:Y:S01]  /*1fd0*/  SEL R55, R7, R55, !P1 ;  /* 0x0000003707377207 */ /* 0x000fe20004800000 */
[----:B------:R-:W-:Y:S01]  /*1fe0*/  IMAD.IADD R9, R9, 0x1, R8 ;  /* 0x0000000109097824 */ /* 0x000fe200078e0208 */
[----:B------:R-:W-:Y:S02]  /*1ff0*/  ISETP.NE.AND P1, PT, R42, RZ, PT ;  /* 0x000000ff2a00720c */ /* 0x000fe40003f25270 */
[----:B------:R-:W-:Y:S01]  /*2000*/  SEL R55, R8, R55, !P0 ;  /* 0x0000003708377207 */ /* 0x000fe20004000000 */
[----:B------:R-:W-:Y:S01]  /*2010*/  IMAD.IADD R10, R10, 0x1, R9 ;  /* 0x000000010a0a7824 */ /* 0x000fe200078e0209 */
[----:B------:R-:W-:-:S02]  /*2020*/  ISETP.GT.U32.AND P0, PT, R0, 0x1f, PT ;  /* 0x0000001f0000780c */ /* 0x000fc40003f04070 */
[----:B------:R-:W-:Y:S01]  /*2030*/  SEL R55, R9, R55, !P2 ;  /* 0x0000003709377207 */ /* 0x000fe20005000000 */
[----:B------:R-:W-:Y:S01]  /*2040*/  IMAD.IADD R11, R11, 0x1, R10 ;  /* 0x000000010b0b7824 */ /* 0x000fe200078e020a */
[----:B------:R-:W-:Y:S02]  /*2050*/  ISETP.GT.U32.OR P2, PT, R0, 0x1f, P1 ;  /* 0x0000001f0000780c */ /* 0x000fe40000f44470 */
[----:B------:R-:W-:Y:S02]  /*2060*/  SEL R4, R125, RZ, P1 ;  /* 0x000000ff7d047207 */ /* 0x000fe40000800000 */
[----:B------:R-:W-:-:S05]  /*2070*/  SEL R55, R10, R55, !P3 ;  /* 0x000000370a377207 */ /* 0x000fca0005800000 */
[----:B------:R-:W-:Y:S01]  /*2080*/  @P0 IMAD.IADD R125, R55, 0x1, R4 ;  /* 0x00000001377d0824 */ /* 0x000fe200078e0204 */
[----:B------:R-:W-:-:S03]  /*2090*/  ISETP.NE.AND P0, PT, R0, RZ, PT ;  /* 0x000000ff0000720c */ /* 0x000fc60003f05270 */
[----:B------:R-:W-:-:S05]  /*20a0*/  @!P2 IMAD.U32 R125, R11, 0x10000, RZ ;  /* 0x000100000b7da824 */ /* 0x000fca00078e00ff */
[----:B------:R-:W-:Y:S01]  /*20b0*/  @!P2 STS [UR4+0x8428], R125 ;  /* 0x0084287dff00a988 */ /* 0x000fe20008000804 */
[----:B------:R-:W-:Y:S06]  /*20c0*/  BAR.SYNC.DEFER_BLOCKING 0x0 ;  /* 0x0000000000007b1d */ /* 0x000fec0000010000 */
[----:B------:R-:W0:Y:S02]  /*20d0*/  LDS R4, [UR4+0x8428] ;  /* 0x00842804ff047984 */ /* 0x000e240008000800 */
[----:B0-----:R-:W-:-:S05]  /*20e0*/  SEL R4, R4, RZ, P0 ;  /* 0x000000ff04047207 */ /* 0x001fca0000000000 */
[----:B------:R-:W-:-:S04]  /*20f0*/  IMAD.IADD R4, R4, 0x1, R125 ;  /* 0x0000000104047824 */ /* 0x000fc800078e027d */
[--C-:B------:R-:W-:Y:S01]  /*2100*/  IMAD.IADD R92, R92, 0x1, R4.reuse ;  /* 0x000000015c5c7824 */ /* 0x100fe200078e0204 */
[----:B------:R-:W-:Y:S01]  /*2110*/  STS [R51], R4 ;  /* 0x0000000433007388 */ /* 0x000fe20000000800 */
[--C-:B------:R-:W-:Y:S02]  /*2120*/  IMAD.IADD R6, R93, 0x1, R4.reuse ;  /* 0x000000015d067824 */ /* 0x100fe400078e0204 */
[--C-:B------:R-:W-:Y:S01]  /*2130*/  IMAD.IADD R94, R94, 0x1, R4.reuse ;  /* 0x000000015e5e7824 */ /* 0x100fe200078e0204 */
[----:B------:R-:W-:Y:S01]  /*2140*/  STS [R51+0x4], R92 ;  /* 0x0000045c33007388 */ /* 0x000fe20000000800 */
[--C-:B------:R-:W-:Y:S02]  /*2150*/  IMAD.IADD R8, R95, 0x1, R4.reuse ;  /* 0x000000015f087824 */ /* 0x100fe400078e0204 */
[--C-:B------:R-:W-:Y:S01]  /*2160*/  IMAD.IADD R96, R96, 0x1, R4.reuse ;  /* 0x0000000160607824 */ /* 0x100fe200078e0204 */
[----:B------:R-:W-:Y:S01]  /*2170*/  STS [R51+0x8], R6 ;  /* 0x0000080633007388 */ /* 0x000fe20000000800 */
[----:B------:R-:W-:-:S02]  /*2180*/  IMAD.IADD R10, R97, 0x1, R4 ;  /* 0x00000001610a7824 */ /* 0x000fc400078e0204 */
[--C-:B------:R-:W-:Y:S01]  /*2190*/  IMAD.IADD R98, R98, 0x1, R4.reuse ;  /* 0x0000000162627824 */ /* 0x100fe200078e0204 */
[----:B------:R-:W-:Y:S01]  /*21a0*/  STS [R51+0xc], R94 ;  /* 0x00000c5e33007388 */ /* 0x000fe20000000800 */
        /* <DEDUP_REMOVED lines=36> */
[----:B------:R-:W-:-:S03]  /*23f0*/  IMAD.IADD R150, R123, 0x1, R4 ;  /* 0x000000017b967824 */ /* 0x000fc600078e0204 */
[----:B------:R-:W-:Y:S04]  /*2400*/  STS [R51+0x40], R134 ;  /* 0x0000408633007388 */ /* 0x000fe80000000800 */
        /* <DEDUP_REMOVED lines=15> */
[----:B------:R-:W-:Y:S01]  /*2500*/  STS [R51+0x80], R150 ;  /* 0x0000809633007388 */ /* 0x000fe20000000800 */
[----:B------:R-:W-:Y:S06]  /*2510*/  BAR.SYNC.DEFER_BLOCKING 0x0 ;  /* 0x0000000000007b1d */ /* 0x000fec0000010000 */
[----:B------:R-:W0:Y:S04]  /*2520*/  LDS.U16 R5, [R54] ;  /* 0x0000000036057984 */ /* 0x000e280000000400 */
[----:B------:R-:W1:Y:S04]  /*2530*/  LDS.U16 R56, [R56] ;  /* 0x0000000038387984 */ /* 0x000e680000000400 */
[----:B------:R-:W2:Y:S04]  /*2540*/  LDS.U16 R58, [R58] ;  /* 0x000000003a3a7984 */ /* 0x000ea80000000400 */
[----:B------:R-:W3:Y:S04]  /*2550*/  LDS.U16 R60, [R60] ;  /* 0x000000003c3c7984 */ /* 0x000ee80000000400 */
[----:B------:R-:W4:Y:S04]  /*2560*/  LDS.U16 R62, [R62] ;  /* 0x000000003e3e7984 */ /* 0x000f280000000400 */
[----:B------:R-:W4:Y:S04]  /*2570*/  LDS.U16 R64, [R64] ;  /* 0x0000000040407984 */ /* 0x000f280000000400 */
[----:B------:R-:W4:Y:S04]  /*2580*/  LDS.U16 R66, [R66] ;  /* 0x0000000042427984 */ /* 0x000f280000000400 */
[----:B------:R-:W4:Y:S04]  /*2590*/  LDS.U16 R68, [R68] ;  /* 0x0000000044447984 */ /* 0x000f280000000400 */
[----:B------:R-:W4:Y:S04]  /*25a0*/  LDS.U16 R70, [R70] ;  /* 0x0000000046467984 */ /* 0x000f280000000400 */
[----:B------:R-:W4:Y:S04]  /*25b0*/  LDS.U16 R72, [R72] ;  /* 0x0000000048487984 */ /* 0x000f280000000400 */
[----:B------:R-:W4:Y:S01]  /*25c0*/  LDS.U16 R74, [R74] ;  /* 0x000000004a4a7984 */ /* 0x000f220000000400 */
[----:B0-----:R-:W-:-:S03]  /*25d0*/  IMAD.IADD R5, R52, 0x1, R5 ;  /* 0x0000000134057824 */ /* 0x001fc600078e0205 */
[----:B------:R-:W0:Y:S01]  /*25e0*/  LDS.U16 R76, [R76] ;  /* 0x000000004c4c7984 */ /* 0x000e220000000400 */
[----:B-1----:R-:W-:-:S03]  /*25f0*/  IMAD.IADD R56, R57, 0x1, R56 ;  /* 0x0000000139387824 */ /* 0x002fc600078e0238 */
[----:B------:R-:W1:Y:S01]  /*2600*/  LDS.U16 R78, [R78] ;  /* 0x000000004e4e7984 */ /* 0x000e620000000400 */
[----:B--2---:R-:W-:-:S03]  /*2610*/  IMAD.IADD R58, R59, 0x1, R58 ;  /* 0x000000013b3a7824 */ /* 0x004fc600078e023a */
[----:B------:R-:W2:Y:S01]  /*2620*/  LDS.U16 R80, [R80] ;  /* 0x0000000050507984 */ /* 0x000ea20000000400 */
[----:B---3--:R-:W-:-:S03]  /*2630*/  IMAD.IADD R60, R61, 0x1, R60 ;  /* 0x000000013d3c7824 */ /* 0x008fc600078e023c */
[----:B------:R-:W3:Y:S01]  /*2640*/  LDS.U16 R82, [R82] ;  /* 0x0000000052527984 */ /* 0x000ee20000000400 */
[----:B----4-:R-:W-:-:S03]  /*2650*/  IMAD.IADD R62, R63, 0x1, R62 ;  /* 0x000000013f3e7824 */ /* 0x010fc600078e023e */
[----:B------:R-:W4:Y:S01]  /*2660*/  LDS.U16 R84, [R84] ;  /* 0x0000000054547984 */ /* 0x000f220000000400 */
[----:B------:R-:W-:-:S03]  /*2670*/  IMAD.IADD R64, R65, 0x1, R64 ;  /* 0x0000000141407824 */ /* 0x000fc600078e0240 */
[----:B------:R-:W4:Y:S01]  /*2680*/  LDS.U16 R86, [R86] ;  /* 0x0000000056567984 */ /* 0x000f220000000400 */
[----:B------:R-:W-:-:S03]  /*2690*/  IMAD.IADD R66, R67, 0x1, R66 ;  /* 0x0000000143427824 */ /* 0x000fc600078e0242 */
[----:B------:R-:W4:Y:S01]  /*26a0*/  LDS.U16 R88, [R88] ;  /* 0x0000000058587984 */ /* 0x000f220000000400 */
[----:B------:R-:W-:-:S03]  /*26b0*/  IMAD.IADD R68, R69, 0x1, R68 ;  /* 0x0000000145447824 */ /* 0x000fc600078e0244 */
[----:B------:R-:W4:Y:S01]  /*26c0*/  LDS.U16 R90, [R90] ;  /* 0x000000005a5a7984 */ /* 0x000f220000000400 */
[----:B------:R-:W-:Y:S02]  /*26d0*/  IMAD.IADD R70, R71, 0x1, R70 ;  /* 0x0000000147467824 */ /* 0x000fe400078e0246 */
[----:B------:R-:W-:Y:S02]  /*26e0*/  IMAD.IADD R72, R73, 0x1, R72 ;  /* 0x0000000149487824 */ /* 0x000fe400078e0248 */
[----:B------:R-:W-:Y:S02]  /*26f0*/  IMAD.IADD R74, R75, 0x1, R74 ;  /* 0x000000014b4a7824 */ /* 0x000fe400078e024a */
[----:B0-----:R-:W-:Y:S02]  /*2700*/  IMAD.IADD R76, R77, 0x1, R76 ;  /* 0x000000014d4c7824 */ /* 0x001fe400078e024c */
[----:B-1----:R-:W-:Y:S02]  /*2710*/  IMAD.IADD R78, R79, 0x1, R78 ;  /* 0x000000014f4e7824 */ /* 0x002fe400078e024e */
[----:B--2---:R-:W-:-:S02]  /*2720*/  IMAD.IADD R80, R81, 0x1, R80 ;  /* 0x0000000151507824 */ /* 0x004fc400078e0250 */
[----:B---3--:R-:W-:Y:S02]  /*2730*/  IMAD.IADD R82, R83, 0x1, R82 ;  /* 0x0000000153527824 */ /* 0x008fe400078e0252 */
[----:B----4-:R-:W-:Y:S02]  /*2740*/  IMAD.IADD R84, R85, 0x1, R84 ;  /* 0x0000000155547824 */ /* 0x010fe400078e0254 */
[----:B------:R-:W-:Y:S02]  /*2750*/  IMAD.IADD R86, R87, 0x1, R86 ;  /* 0x0000000157567824 */ /* 0x000fe400078e0256 */
[----:B------:R-:W-:Y:S02]  /*2760*/  IMAD.IADD R88, R89, 0x1, R88 ;  /* 0x0000000159587824 */ /* 0x000fe400078e0258 */
[----:B------:R-:W-:Y:S01]  /*2770*/  IMAD.IADD R90, R91, 0x1, R90 ;  /* 0x000000015b5a7824 */ /* 0x000fe200078e025a */
[----:B------:R-:W-:Y:S06]  /*2780*/  BAR.SYNC.DEFER_BLOCKING 0x0 ;  /* 0x0000000000007b1d */ /* 0x000fec0000010000 */
[----:B------:R-:W-:Y:S05]  /*2790*/  BRA.U UP0, `(.L_x_221) ;  /* 0x0000000500987547 */ /* 0x000fea000b800000 */
[----:B------:R-:W-:Y:S01]  /*27a0*/  LEA R4, R5, UR4, 0x2 ;  /* 0x0000000405047c11 */ /* 0x000fe2000f8e10ff */
[----:B------:R-:W-:Y:S01]  /*27b0*/  UIADD3 UR7, UPT, UPT, UR7, 0x6, URZ ;  /* 0x0000000607077890 */ /* 0x000fe2000fffe0ff */
[----:B------:R-:W-:Y:S01]  /*27c0*/  LEA R5, R56, UR4, 0x2 ;  /* 0x0000000438057c11 */ /* 0x000fe2000f8e10ff */
[----:B------:R-:W-:Y:S01]  /*27d0*/  UIADD3 UR5, UPT, UPT, UR5, -0x6, URZ ;  /* 0xfffffffa05057890 */ /* 0x000fe2000fffe0ff */
[----:B------:R-:W-:Y:S01]  /*27e0*/  LEA R6, R58, UR4, 0x2 ;  /* 0x000000043a067c11 */ /* 0x000fe2000f8e10ff */
[----:B------:R1:W-:Y:S01]  /*27f0*/  STS [R4], R29 ;  /* 0x0000001d04007388 */ /* 0x0003e20000000800 */
[----:B------:R-:W-:Y:S02]  /*2800*/  LEA R7, R60, UR4, 0x2 ;  /* 0x000000043c077c11 */ /* 0x000fe4000f8e10ff */
[----:B------:R-:W-:Y:S01]  /*2810*/  LEA R8, R62, UR4, 0x2 ;  /* 0x000000043e087c11 */ /* 0x000fe2000f8e10ff */
[----:B------:R1:W-:Y:S01]  /*2820*/  STS [R5], R30 ;  /* 0x0000001e05007388 */ /* 0x0003e20000000800 */
[----:B------:R-:W-:-:S02]  /*2830*/  LEA R9, R64, UR4, 0x2 ;  /* 0x0000000440097c11 */ /* 0x000fc4000f8e10ff */
[----:B------:R-:W-:Y:S01]  /*2840*/  LEA R10, R66, UR4, 0x2 ;  /* 0x00000004420a7c11 */ /* 0x000fe2000f8e10ff */
[----:B------:R1:W-:Y:S01]  /*2850*/  STS [R6], R31 ;  /* 0x0000001f06007388 */ /* 0x0003e20000000800 */
[----:B------:R-:W-:Y:S02]  /*2860*/  LEA R11, R68, UR4, 0x2 ;  /* 0x00000004440b7c11 */ /* 0x000fe4000f8e10ff */
        /* <DEDUP_REMOVED lines=16> */
[----:B------:R1:W-:Y:S04]  /*2970*/  STS [R52], R37 ;  /* 0x0000002534007388 */ /* 0x0003e80000000800 */
        /* <DEDUP_REMOVED lines=9> */
[----:B------:R1:W-:Y:S01]  /*2a10*/  STS [R64], R49 ;  /* 0x0000003140007388 */ /* 0x0003e20000000800 */
[----:B------:R-:W-:Y:S06]  /*2a20*/  BAR.SYNC.DEFER_BLOCKING 0x0 ;  /* 0x0000000000007b1d */ /* 0x000fec0000010000 */
[----:B------:R1:W2:Y:S04]  /*2a30*/  LDS R29, [R53] ;  /* 0x00000000351d7984 */ /* 0x0002a80000000800 */
[----:B------:R1:W3:Y:S04]  /*2a40*/  LDS R30, [R53+0x4] ;  /* 0x00000400351e7984 */ /* 0x0002e80000000800 */
[----:B------:R1:W4:Y:S04]  /*2a50*/  LDS R31, [R53+0x8] ;  /* 0x00000800351f7984 */ /* 0x0003280000000800 */
[----:B------:R1:W0:Y:S04]  /*2a60*/  LDS R32, [R53+0xc] ;  /* 0x00000c0035207984 */ /* 0x0002280000000800 */
        /* <DEDUP_REMOVED lines=14> */
[----:B------:R1:W0:Y:S01]  /*2b50*/  LDS R49, [R53+0x48] ;  /* 0x0000480035317984 */ /* 0x0002220000000800 */
[----:B------:R-:W-:Y:S06]  /*2b60*/  BAR.SYNC.DEFER_BLOCKING 0x0 ;  /* 0x0000000000007b1d */ /* 0x000fec0000010000 */
[----:B-----5:R1:W-:Y:S04]  /*2b70*/  STS [R4], R2 ;  /* 0x0000000204007388 */ /* 0x0203e80000000800 */
        /* <DEDUP_REMOVED lines=19> */
[----:B------:R1:W0:Y:S04]  /*2cb0*/  LDS R2, [R53] ;  /* 0x0000000035027984 */ /* 0x0002280000000800 */
        /* <DEDUP_REMOVED lines=19> */
[----:B--234-:R-:W-:Y:S05]  /*2df0*/  BRA `(.L_x_222) ;  /* 0xffffffdc00587947 */ /* 0x01cfea000383ffff */
.L_x_221:
[----:B------:R-:W-:Y:S01]  /*2e00*/  LEA R5, R5, UR4, 0x2 ;  /* 0x0000000405057c11 */ /* 0x000fe2000f8e10ff */
[----:B------:R-:W-:Y:S01]  /*2e10*/  IMAD R53, R0, -0x48, R53 ;  /* 0xffffffb800357824 */ /* 0x000fe200078e0235 */
[----:B------:R-:W-:Y:S01]  /*2e20*/  LEA R56, R56, UR4, 0x2 ;  /* 0x0000000438387c11 */ /* 0x000fe2000f8e10ff */
[----:B------:R-:W0:Y:S01]  /*2e30*/  LDCU.64 UR6, c[0x0][0x3a0] ;  /* 0x00007400ff0677ac */ /* 0x000e220008000a00 */
[----:B------:R-:W-:Y:S01]  /*2e40*/  LEA R58, R58, UR4, 0x2 ;  /* 0x000000043a3a7c11 */ /* 0x000fe2000f8e10ff */
[----:B------:R-:W-:Y:S01]  /*2e50*/  STS [R5], R29 ;  /* 0x0000001d05007388 */ /* 0x000fe20000000800 */
[----:B------:R-:W-:Y:S02]  /*2e60*/  LEA R60, R60, UR4, 0x2 ;  /* 0x000000043c3c7c11 */ /* 0x000fe4000f8e10ff */
[----:B------:R-:W-:Y:S01]  /*2e70*/  LEA R62, R62, UR4, 0x2 ;  /* 0x000000043e3e7c11 */ /* 0x000fe2000f8e10ff */
[----:B------:R-:W-:Y:S01]  /*2e80*/  STS [R56], R30 ;  /* 0x0000001e38007388 */ /* 0x000fe20000000800 */
[----:B------:R-:W-:-:S02]  /*2e90*/  LEA R64, R64, UR4, 0x2 ;  /* 0x0000000440407c11 */ /* 0x000fc4000f8e10ff */
[----:B------:R-:W-:Y:S01]  /*2ea0*/  LEA R66, R66, UR4, 0x2 ;  /* 0x0000000442427c11 */ /* 0x000fe2000f8e10ff */
[----:B------:R-:W-:Y:S01]  /*2eb0*/  STS [R58], R31 ;  /* 0x0000001f3a007388 */ /* 0x000fe20000000800 */
[----:B------:R-:W-:Y:S02]  /*2ec0*/  LEA R68, R68, UR4, 0x2 ;  /* 0x0000000444447c11 */ /* 0x000fe4000f8e10ff */
[----:B------:R-:W-:Y:S01]  /*2ed0*/  LEA R70, R70, UR4, 0x2 ;  /* 0x0000000446467c11 */ /* 0x000fe2000f8e10ff */
[----:B------:R-:W-:Y:S01]  /*2ee0*/  STS [R60], R32 ;  /* 0x000000203c007388 */ /* 0x000fe20000000800 */
[----:B------:R-:W-:Y:S02]  /*2ef0*/  LEA R72, R72, UR4, 0x2 ;  /* 0x0000000448487c11 */ /* 0x000fe4000f8e10ff */
[----:B------:R-:W-:Y:S01]  /*2f00*/  LEA R74, R74, UR4, 0x2 ;  /* 0x000000044a4a7c11 */ /* 0x000fe2000f8e10ff */
[----:B------:R-:W-:Y:S01]  /*2f10*/  STS [R62], R33 ;  /* 0x000000213e007388 */ /* 0x000fe20000000800 */
[----:B------:R-:W-:Y:S01]  /*2f20*/  LEA R76, R76, UR4, 0x2 ;  /* 0x000000044c4c7c11 */ /* 0x000fe2000f8e10ff */
[----:B0-----:R-:W-:Y:S01]  /*2f30*/  IMAD.U32 R4, RZ, RZ, UR7 ;  /* 0x00000007ff047e24 */ /* 0x001fe2000f8e00ff */
        /* <DEDUP_REMOVED lines=11> */
[----:B------:R-:W-:-:S03]  /*2ff0*/  ISETP.LT.U32.AND P2, PT, R0, UR6, PT ;  /* 0x0000000600007c0c */ /* 0x000fc6000bf41070 */
[----:B------:R-:W-:Y:S01]  /*3000*/  STS [R72], R38 ;  /* 0x0000002648007388 */ /* 0x000fe20000000800 */
[----:B------:R-:W-:-:S03]  /*3010*/  ISETP.GT.U32.AND.EX P2, PT, R4, RZ, PT, P2 ;  /* 0x000000ff0400720c */ /* 0x000fc60003f44120 */
[----:B------:R-:W-:Y:S04]  /*3020*/  STS [R74], R39 ;  /* 0x000000274a007388 */ /* 0x000fe80000000800 */
[----:B------:R-:W-:Y:S04]  /*3030*/  STS [R76], R40 ;  /* 0x000000284c007388 */ /* 0x000fe80000000800 */
[----:B------:R-:W-:Y:S04]  /*3040*/  STS [R78], R41 ;  /* 0x000000294e007388 */ /* 0x000fe80000000800 */
[----:B------:R-:W-:Y:S04]  /*3050*/  STS [R80], R43 ;  /* 0x0000002b50007388 */ /* 0x000fe80000000800 */
[----:B------:R-:W-:Y:S04]  /*3060*/  STS [R47], R44 ;  /* 0x0000002c2f007388 */ /* 0x000fe80000000800 */
[----:B------:R-:W-:Y:S04]  /*3070*/  STS [R84], R45 ;  /* 0x0000002d54007388 */ /* 0x000fe80000000800 */
[----:B------:R-:W-:Y:S04]  /*3080*/  STS [R51], R46 ;  /* 0x0000002e33007388 */ /* 0x000fe80000000800 */
[----:B------:R-:W-:Y:S04]  /*3090*/  STS [R88], R48 ;  /* 0x0000003058007388 */ /* 0x000fe80000000800 */
[----:B------:R-:W-:Y:S01]  /*30a0*/  STS [R90], R49 ;  /* 0x000000315a007388 */ /* 0x000fe20000000800 */
[----:B------:R-:W-:Y:S06]  /*30b0*/  BAR.SYNC.DEFER_BLOCKING 0x0 ;  /* 0x0000000000007b1d */ /* 0x000fec0000010000 */
[----:B------:R-:W0:Y:S04]  /*30c0*/  LDS R6, [R53] ;  /* 0x0000000035067984 */ /* 0x000e280000000800 */
[----:B------:R-:W1:Y:S04]  /*30d0*/  LDS R7, [R53+0x400] ;  /* 0x0004000035077984 */ /* 0x000e680000000800 */
[----:B------:R-:W2:Y:S04]  /*30e0*/  LDS R8, [R53+0x800] ;  /* 0x0008000035087984 */ /* 0x000ea80000000800 */
[----:B------:R-:W-:Y:S04]  /*30f0*/  LDS R9, [R53+0xc00] ;  /* 0x000c000035097984 */ /* 0x000fe80000000800 */
[----:B------:R-:W-:Y:S04]  /*3100*/  LDS R10, [R53+0x1000] ;  /* 0x00100000350a7984 */ /* 0x000fe80000000800 */
[----:B------:R-:W-:Y:S04]  /*3110*/  LDS R11, [R53+0x1400] ;  /* 0x00140000350b7984 */ /* 0x000fe80000000800 */
[----:B------:R-:W3:Y:S04]  /*3120*/  LDS R29, [R53+0x1800] ;  /* 0x00180000351d7984 */ /* 0x000ee80000000800 */
[----:B------:R-:W-:Y:S04]  /*3130*/  LDS R30, [R53+0x1c00] ;  /* 0x001c0000351e7984 */ /* 0x000fe80000000800 */
        /* <DEDUP_REMOVED lines=10> */
[----:B------:R-:W-:Y:S01]  /*31e0*/  LDS R41, [R53+0x4800] ;  /* 0x0048000035297984 */ /* 0x000fe20000000800 */
[----:B------:R-:W-:Y:S06]  /*31f0*/  BAR.SYNC.DEFER_BLOCKING 0x0 ;  /* 0x0000000000007b1d */ /* 0x000fec0000010000 */
[----:B-----5:R4:W-:Y:S04]  /*3200*/  STS [R5], R2 ;  /* 0x0000000205007388 */ /* 0x0209e80000000800 */
[----:B------:R0:W-:Y:S04]  /*3210*/  STS [R56], R3 ;  /* 0x0000000338007388 */ /* 0x0001e80000000800 */
[----:B------:R1:W-:Y:S01]  /*3220*/  STS [R58], R12 ;  /* 0x0000000c3a007388 */ /* 0x0003e20000000800 */
[----:B----4-:R-:W4:Y:S03]  /*3230*/  LDC.64 R4, c[0x0][0x398] ;  /* 0x0000e600ff047b82 */ /* 0x010f260000000a00 */
[----:B------:R-:W-:Y:S04]  /*3240*/  STS [R60], R13 ;  /* 0x0000000d3c007388 */ /* 0x000fe80000000800 */
[----:B------:R2:W-:Y:S01]  /*3250*/  STS [R62], R14 ;  /* 0x0000000e3e007388 */ /* 0x0005e20000000800 */
[----:B0-----:R-:W0:Y:S01]  /*3260*/  LDC.64 R2, c[0x0][0x388] ;  /* 0x0000e200ff027b82 */ /* 0x001e220000000a00 */
[----:B-1----:R-:W-:-:S02]  /*3270*/  VIADD R12, R0, 0x100 ;  /* 0x00000100000c7836 */ /* 0x002fc40000000000 */
[----:B------:R-:W-:Y:S04]  /*3280*/  STS [R64], R15 ;  /* 0x0000000f40007388 */ /* 0x000fe80000000800 */
[----:B------:R1:W-:Y:S01]  /*3290*/  STS [R66], R16 ;  /* 0x0000001042007388 */ /* 0x0003e20000000800 */
[----:B------:R-:W-:Y:S01]  /*32a0*/  ISETP.LT.U32.AND P4, PT, R12, UR6, PT ;  /* 0x000000060c007c0c */ /* 0x000fe2000bf81070 */
[C---:B--2---:R-:W-:Y:S01]  /*32b0*/  VIADD R14, R0.reuse, 0x200 ;  /* 0x00000200000e7836 */ /* 0x044fe20000000000 */
[----:B------:R-:W-:Y:S01]  /*32c0*/  LOP3.LUT R12, R0, 0x400, RZ, 0xfc, !PT ;  /* 0x00000400000c7812 */ /* 0x000fe200078efcff */
[----:B------:R-:W-:Y:S03]  /*32d0*/  STS [R68], R17 ;  /* 0x0000001144007388 */ /* 0x000fe60000000800 */
[----:B------:R-:W-:Y:S01]  /*32e0*/  ISETP.LT.U32.AND P3, PT, R14, UR6, PT ;  /* 0x000000060e007c0c */ /* 0x000fe2000bf61070 */
[----:B------:R-:W-:Y:S01]  /*32f0*/  STS [R70], R18 ;  /* 0x0000001246007388 */ /* 0x000fe20000000800 */
[----:B------:R-:W-:Y:S01]  /*3300*/  VIADD R14, R0, 0x500 ;  /* 0x00000500000e7836 */ /* 0x000fe20000000000 */
[----:B------:R-:W-:Y:S01]  /*3310*/  ISETP.LT.U32.AND P0, PT, R12, UR6, PT ;  /* 0x000000060c007c0c */ /* 0x000fe2000bf01070 */
[C---:B-1----:R-:W-:Y:S01]  /*3320*/  VIADD R16, R0.reuse, 0x300 ;  /* 0x0000030000107836 */ /* 0x042fe20000000000 */
[----:B------:R-:W-:Y:S01]  /*3330*/  STS [R72], R19 ;  /* 0x0000001348007388 */ /* 0x000fe20000000800 */
[----:B------:R-:W-:Y:S01]  /*3340*/  VIADD R12, R0, 0x600 ;  /* 0x00000600000c7836 */ /* 0x000fe20000000000 */
[----:B------:R-:W-:Y:S01]  /*3350*/  ISETP.LT.U32.AND P1, PT, R14, UR6, PT ;  /* 0x000000060e007c0c */ /* 0x000fe2000bf21070 */
[----:B------:R-:W-:Y:S01]  /*3360*/  IMAD.U32 R14, RZ, RZ, UR7 ;  /* 0x00000007ff0e7e24 */ /* 0x000fe2000f8e00ff */
[----:B------:R-:W-:Y:S01]  /*3370*/  STS [R74], R20 ;  /* 0x000000144a007388 */ /* 0x000fe20000000800 */
[----:B------:R-:W-:Y:S01]  /*3380*/  ISETP.LT.U32.AND P5, PT, R16, UR6, PT ;  /* 0x0000000610007c0c */ /* 0x000fe2000bfa1070 */
[----:B------:R-:W-:Y:S01]  /*3390*/  IMAD.U32 R16, RZ, RZ, UR7 ;  /* 0x00000007ff107e24 */ /* 0x000fe2000f8e00ff */
[----:B------:R-:W-:Y:S01]  /*33a0*/  ISETP.LT.U32.AND P6, PT, R12, UR6, PT ;  /* 0x000000060c007c0c */ /* 0x000fe2000bfc1070 */
[----:B------:R-:W-:Y:S01]  /*33b0*/  STS [R76], R21 ;  /* 0x000000154c007388 */ /* 0x000fe20000000800 */
[----:B0-----:R-:W-:Y:S01]  /*33c0*/  IMAD.WIDE.U32 R2, R0, 0x4, R2 ;  /* 0x0000000400027825 */ /* 0x001fe200078e0002 */
[----:B------:R-:W-:-:S02]  /*33d0*/  ISETP.GT.U32.AND.EX P3, PT, R14, RZ, PT, P3 ;  /* 0x000000ff0e00720c */ /* 0x000fc40003f64130 */
[----:B------:R-:W-:Y:S01]  /*33e0*/  STS [R78], R22 ;  /* 0x000000164e007388 */ /* 0x000fe20000000800 */
[----:B------:R-:W-:Y:S01]  /*33f0*/  ISETP.GT.U32.AND.EX P4, PT, R16, RZ, PT, P4 ;  /* 0x000000ff1000720c */ /* 0x000fe20003f84140 */
[----:B----4-:R-:W-:Y:S02]  /*3400*/  IMAD.WIDE.U32 R4, R0, 0x4, R4 ;  /* 0x0000000400047825 */ /* 0x010fe400078e0004 */
[----:B------:R0:W-:Y:S02]  /*3410*/  STS [R80], R23 ;  /* 0x0000001750007388 */ /* 0x0001e40000000800 */
[----:B------:R-:W-:Y:S02]  /*3420*/  IMAD.U32 R12, RZ, RZ, UR7 ;  /* 0x00000007ff0c7e24 */ /* 0x000fe4000f8e00ff */
[----:B------:R-:W-:Y:S03]  /*3430*/  STS [R47], R24 ;  /* 0x000000182f007388 */ /* 0x000fe60000000800 */
[----:B------:R-:W-:Y:S01]  /*3440*/  ISETP.GT.U32.AND.EX P5, PT, R12, RZ, PT, P5 ;  /* 0x000000ff0c00720c */ /* 0x000fe20003fa4150 */
[----:B------:R1:W-:Y:S01]  /*3450*/  STS [R84], R25 ;  /* 0x0000001954007388 */ /* 0x0003e20000000800 */
[----:B0-----:R-:W-:Y:S01]  /*3460*/  @P2 LOP3.LUT R23, R6, 0x80000000, RZ, 0x3c, !PT ;  /* 0x8000000006172812 */ /* 0x001fe200078e3cff */
[----:B------:R-:W-:-:S02]  /*3470*/  VIADD R6, R0, 0x700 ;  /* 0x0000070000067836 */ /* 0x000fc40000000000 */
[----:B------:R-:W-:Y:S04]  /*3480*/  STS [R51], R26 ;  /* 0x0000001a33007388 */ /* 0x000fe80000000800 */
[----:B------:R0:W-:Y:S01]  /*3490*/  STS [R88], R27 ;  /* 0x0000001b58007388 */ /* 0x0001e20000000800 */
[----:B-1----:R-:W-:-:S03]  /*34a0*/  @P4 LOP3.LUT R25, R7, 0x80000000, RZ, 0x3c, !PT ;  /* 0x8000000007194812 */ /* 0x002fc600078e3cff */
[----:B------:R-:W-:Y:S01]  /*34b0*/  STS [R90], R28 ;  /* 0x0000001c5a007388 */ /* 0x000fe20000000800 */
[----:B------:R-:W-:Y:S01]  /*34c0*/  BAR.SYNC.DEFER_BLOCKING 0x0 ;  /* 0x0000000000007b1d */ /* 0x000fe20000010000 */
[----:B0-----:R-:W-:Y:S01]  /*34d0*/  @P3 LOP3.LUT R27, R8, 0x80000000, RZ, 0x3c, !PT ;  /* 0x80000000081b3812 */ /* 0x001fe200078e3cff */
[----:B------:R-:W-:-:S05]  /*34e0*/  IMAD.U32 R8, RZ, RZ, UR7 ;  /* 0x00000007ff087e24 */ /* 0x000fca000f8e00ff */
[C---:B------:R-:W-:Y:S02]  /*34f0*/  ISETP.GT.U32.AND.EX P1, PT, R8.reuse, RZ, PT, P1 ;  /* 0x000000ff0800720c */ /* 0x040fe40003f24110 */
[----:B------:R-:W-:-:S13]  /*3500*/  ISETP.GT.U32.AND.EX P6, PT, R8, RZ, PT, P6 ;  /* 0x000000ff0800720c */ /* 0x000fda0003fc4160 */
[----:B---3--:R-:W-:Y:S01]  /*3510*/  @P6 LOP3.LUT R29, R29, 0x80000000, RZ, 0x3c, !PT ;  /* 0x800000001d1d6812 */ /* 0x008fe200078e3cff */
[----:B------:R-:W0:Y:S04]  /*3520*/  @P2 LDS R43, [R53] ;  /* 0x00000000352b2984 */ /* 0x000e280000000800 */
[----:B------:R-:W1:Y:S04]  /*3530*/  LDS R13, [R53+0x400] ;  /* 0x00040000350d7984 */ /* 0x000e680000000800 */
[----:B------:R-:W2:Y:S04]  /*3540*/  LDS R15, [R53+0x800] ;  /* 0x00080000350f7984 */ /* 0x000ea80000000800 */
[----:B------:R-:W3:Y:S04]  /*3550*/  LDS R17, [R53+0xc00] ;  /* 0x000c000035117984 */ /* 0x000ee80000000800 */
[----:B------:R-:W4:Y:S04]  /*3560*/  LDS R19, [R53+0x1000] ;  /* 0x0010000035137984 */ /* 0x000f280000000800 */
[----:B------:R-:W-:Y:S04]  /*3570*/  @P2 STG.E desc[UR8][R2.64], R23 ;  /* 0x0000001702002986 */ /* 0x000fe8000c101908 */
[----:B------:R-:W4:Y:S04]  /*3580*/  LDS R21, [R53+0x1400] ;  /* 0x0014000035157984 */ /* 0x000f280000000800 */
[----:B------:R-:W4:Y:S04]  /*3590*/  LDS R7, [R53+0x1800] ;  /* 0x0018000035077984 */ /* 0x000f280000000800 */
[----:B------:R-:W4:Y:S04]  /*35a0*/  LDS R23, [R53+0x1c00] ;  /* 0x001c000035177984 */ /* 0x000f280000000800 */
[----:B0-----:R0:W-:Y:S01]  /*35b0*/  @P2 STG.E desc[UR8][R4.64], R43 ;  /* 0x0000002b04002986 */ /* 0x0011e2000c101908 */
[----:B------:R-:W-:Y:S01]  /*35c0*/  ISETP.LT.U32.AND P2, PT, R6, UR6, PT ;  /* 0x0000000606007c0c */ /* 0x000fe2000bf41070 */
[----:B------:R-:W-:-:S02]  /*35d0*/  IMAD.U32 R6, RZ, RZ, UR7 ;  /* 0x00000007ff067e24 */ /* 0x000fc4000f8e00ff */
[----:B------:R2:W-:Y:S01]  /*35e0*/  @P4 STG.E desc[UR8][R2.64+0x400], R25 ;  /* 0x0004001902004986 */ /* 0x0005e2000c101908 */
[----:B------:R-:W-:Y:S02]  /*35f0*/  ISETP.GT.U32.AND.EX P2, PT, R8, RZ, PT, P2 ;  /* 0x000000ff0800720c */ /* 0x000fe40003f44120 */
[----:B------:R-:W-:Y:S01]  /*3600*/  ISETP.GT.U32.AND.EX P0, PT, R6, RZ, PT, P0 ;  /* 0x000000ff0600720c */ /* 0x000fe20003f04100 */
[----:B-1----:R-:W-:Y:S01]  /*3610*/  @P4 STG.E desc[UR8][R4.64+0x400], R13 ;  /* 0x0004000d04004986 */ /* 0x002fe2000c101908 */
[----:B------:R-:W-:Y:S02]  /*3620*/  LOP3.LUT R6, R0, 0x800, RZ, 0xfc, !PT ;  /* 0x0000080000067812 */ /* 0x000fe400078efcff */
[----:B0-----:R-:W-:Y:S01]  /*3630*/  @P5 LOP3.LUT R43, R9, 0x80000000, RZ, 0x3c, !PT ;  /* 0x80000000092b5812 */ /* 0x001fe200078e3cff */
[----:B------:R-:W-:Y:S01]  /*3640*/  @P3 STG.E desc[UR8][R2.64+0x800], R27 ;  /* 0x0008001b02003986 */ /* 0x000fe2000c101908 */
[----:B------:R-:W-:Y:S01]  /*3650*/  ISETP.LT.U32.AND P4, PT, R6, UR6, PT ;  /* 0x0000000606007c0c */ /* 0x000fe2000bf81070 */
[----:B------:R-:W-:-:S02]  /*3660*/  VIADD R6, R0, 0x900 ;  /* 0x0000090000067836 */ /* 0x000fc40000000000 */
[----:B------:R-:W0:Y:S04]  /*3670*/  LDS R9, [R53+0x2000] ;  /* 0x0020000035097984 */ /* 0x000e280000000800 */
[----:B--2---:R-:W-:Y:S01]  /*3680*/  @P0 LOP3.LUT R25, R10, 0x80000000, RZ, 0x3c, !PT ;  /* 0x800000000a190812 */ /* 0x004fe200078e3cff */
[----:B------:R-:W-:Y:S01]  /*3690*/  @P3 STG.E desc[UR8][R4.64+0x800], R15 ;  /* 0x0008000f04003986 */ /* 0x000fe2000c101908 */
[----:B------:R-:W-:Y:S01]  /*36a0*/  ISETP.LT.U32.AND P3, PT, R6, UR6, PT ;  /* 0x0000000606007c0c */ /* 0x000fe2000bf61070 */
[----:B------:R-:W-:Y:S02]  /*36b0*/  VIADD R6, R0, 0xa00 ;  /* 0x00000a0000067836 */ /* 0x000fe40000000000 */
[----:B------:R-:W-:Y:S01]  /*36c0*/  @P5 STG.E desc[UR8][R2.64+0xc00], R43 ;  /* 0x000c002b02005986 */ /* 0x000fe2000c101908 */
[----:B------:R-:W-:Y:S01]  /*36d0*/  ISETP.GT.U32.AND.EX P3, PT, R8, RZ, PT, P3 ;  /* 0x000000ff0800720c */ /* 0x000fe20003f64130 */
[----:B------:R-:W-:-:S02]  /*36e0*/  IMAD.U32 R10, RZ, RZ, UR7 ;  /* 0x00000007ff0a7e24 */ /* 0x000fc4000f8e00ff */
[----:B---3--:R1:W-:Y:S01]  /*36f0*/  @P5 STG.E desc[UR8][R4.64+0xc00], R17 ;  /* 0x000c001104005986 */ /* 0x0083e2000c101908 */
[----:B------:R-:W-:Y:S01]  /*3700*/  ISETP.LT.U32.AND P5, PT, R6, UR6, PT ;  /* 0x0000000606007c0c */ /* 0x000fe2000bfa1070 */
[----:B------:R-:W-:Y:S02]  /*3710*/  VIADD R6, R0, 0xb00 ;  /* 0x00000b0000067836 */ /* 0x000fe40000000000 */
[----:B------:R-:W2:Y:S01]  /*3720*/  LDS R13, [R53+0x2400] ;  /* 0x00240000350d7984 */ /* 0x000ea20000000800 */
[----:B------:R-:W-:-:S03]  /*3730*/  ISETP.GT.U32.AND.EX P5, PT, R8, RZ, PT, P5 ;  /* 0x000000ff0800720c */ /* 0x000fc60003fa4150 */
[----:B------:R-:W-:Y:S04]  /*3740*/  @P0 STG.E desc[UR8][R2.64+0x1000], R25 ;  /* 0x0010001902000986 */ /* 0x000fe8000c101908 */
[----:B----4-:R3:W-:Y:S01]  /*3750*/  @P0 STG.E desc[UR8][R4.64+0x1000], R19 ;  /* 0x0010001304000986 */ /* 0x0107e2000c101908 */
[----:B-1----:R-:W-:Y:S02]  /*3760*/  @P1 LOP3.LUT R17, R11, 0x80000000, RZ, 0x3c, !PT ;  /* 0x800000000b111812 */ /* 0x002fe400078e3cff */
[----:B------:R-:W-:Y:S01]  /*3770*/  ISETP.LT.U32.AND P0, PT, R6, UR6, PT ;  /* 0x0000000606007c0c */ /* 0x000fe2000bf01070 */
[----:B------:R-:W1:Y:S01]  /*3780*/  LDS R11, [R53+0x2800] ;  /* 0x00280000350b7984 */ /* 0x000e620000000800 */
[----:B------:R-:W-:Y:S01]  /*3790*/  IMAD.U32 R6, RZ, RZ, UR7 ;  /* 0x00000007ff067e24 */ /* 0x000fe2000f8e00ff */
[----:B------:R-:W-:-:S02]  /*37a0*/  @P5 LOP3.LUT R33, R33, 0x80000000, RZ, 0x3c, !PT ;  /* 0x8000000021215812 */ /* 0x000fc400078e3cff */
[----:B------:R-:W4:Y:S01]  /*37b0*/  LDS R15, [R53+0x2c00] ;  /* 0x002c0000350f7984 */ /* 0x000f220000000800 */
[----:B------:R-:W-:Y:S02]  /*37c0*/  ISETP.GT.U32.AND.EX P0, PT, R8, RZ, PT, P0 ;  /* 0x000000ff0800720c */ /* 0x000fe40003f04100 */
[----:B------:R-:W-:Y:S01]  /*37d0*/  ISETP.GT.U32.AND.EX P4, PT, R6, RZ, PT, P4 ;  /* 0x000000ff0600720c */ /* 0x000fe20003f84140 */
[----:B------:R-:W-:Y:S01]  /*37e0*/  @P1 STG.E desc[UR8][R2.64+0x1400], R17 ;  /* 0x0014001102001986 */ /* 0x000fe2000c101908 */
[----:B------:R-:W-:Y:S02]  /*37f0*/  LOP3.LUT R6, R0, 0xc00, RZ, 0xfc, !PT ;  /* 0x00000c0000067812 */ /* 0x000fe400078efcff */
[----:B---3--:R-:W-:Y:S01]  /*3800*/  @P2 LOP3.LUT R19, R30, 0x80000000, RZ, 0x3c, !PT ;  /* 0x800000001e132812 */ /* 0x008fe200078e3cff */
[----:B------:R-:W-:Y:S01]  /*3810*/  @P1 STG.E desc[UR8][R4.64+0x1400], R21 ;  /* 0x0014001504001986 */ /* 0x000fe2000c101908 */
[----:B------:R-:W-:Y:S01]  /*3820*/  ISETP.LT.U32.AND P1, PT, R6, UR6, PT ;  /* 0x0000000606007c0c */ /* 0x000fe2000bf21070 */
[----:B------:R-:W-:Y:S01]  /*3830*/  VIADD R6, R0, 0xd00 ;  /* 0x00000d0000067836 */ /* 0x000fe20000000000 */
[----:B------:R-:W-:Y:S01]  /*3840*/  @P3 LOP3.LUT R25, R32, 0x80000000, RZ, 0x3c, !PT ;  /* 0x8000000020193812 */ /* 0x000fe200078e3cff */
[----:B------:R-:W-:Y:S01]  /*3850*/  @P6 STG.E desc[UR8][R2.64+0x1800], R29 ;  /* 0x0018001d02006986 */ /* 0x000fe2000c101908 */
[----:B------:R-:W-:-:S03]  /*3860*/  ISETP.GT.U32.AND.EX P1, PT, R8, RZ, PT, P1 ;  /* 0x000000ff0800720c */ /* 0x000fc60003f24110 */
[----:B------:R-:W-:Y:S01]  /*3870*/  @P6 STG.E desc[UR8][R4.64+0x1800], R7 ;  /* 0x0018000704006986 */ /* 0x000fe2000c101908 */
[----:B------:R-:W-:Y:S01]  /*3880*/  ISETP.LT.U32.AND P6, PT, R6, UR6, PT ;  /* 0x0000000606007c0c */ /* 0x000fe2000bfc1070 */
[----:B------:R-:W-:Y:S01]  /*3890*/  VIADD R6, R0, 0xe00 ;  /* 0x00000e0000067836 */ /* 0x000fe20000000000 */
[----:B------:R-:W-:Y:S01]  /*38a0*/  @P4 LOP3.LUT R31, R31, 0x80000000, RZ, 0x3c, !PT ;  /* 0x800000001f1f4812 */ /* 0x000fe200078e3cff */
[----:B------:R-:W3:Y:S01]  /*38b0*/  LDS R7, [R53+0x3000] ;  /* 0x0030000035077984 */ /* 0x000ee20000000800 */
[----:B------:R-:W-:-:S03]  /*38c0*/  ISETP.GT.U32.AND.EX P6, PT, R10, RZ, PT, P6 ;  /* 0x000000ff0a00720c */ /* 0x000fc60003fc4160 */
[----:B------:R-:W-:Y:S02]  /*38d0*/  @P2 STG.E desc[UR8][R2.64+0x1c00], R19 ;  /* 0x001c001302002986 */ /* 0x000fe4000c101908 */
[----:B------:R-:W-:Y:S02]  /*38e0*/  @P1 LOP3.LUT R35, R35, 0x80000000, RZ, 0x3c, !PT ;  /* 0x8000000023231812 */ /* 0x000fe400078e3cff */
[----:B------:R-:W3:Y:S04]  /*38f0*/  LDS R17, [R53+0x3400] ;  /* 0x0034000035117984 */ /* 0x000ee80000000800 */
[----:B------:R-:W-:Y:S01]  /*3900*/  @P2 STG.E desc[UR8][R4.64+0x1c00], R23 ;  /* 0x001c001704002986 */ /* 0x000fe2000c101908 */
[----:B------:R-:W-:Y:S01]  /*3910*/  ISETP.LT.U32.AND P2, PT, R6, UR6, PT ;  /* 0x0000000606007c0c */ /* 0x000fe2000bf41070 */
[----:B------:R-:W-:-:S02]  /*3920*/  VIADD R6, R0, 0xf00 ;  /* 0x00000f0000067836 */ /* 0x000fc40000000000 */
[----:B------:R-:W-:Y:S01]  /*3930*/  @P4 STG.E desc[UR8][R2.64+0x2000], R31 ;  /* 0x0020001f02004986 */ /* 0x000fe2000c101908 */
[----:B------:R-:W-:-:S03]  /*3940*/  ISETP.GT.U32.AND.EX P2, PT, R12, RZ, PT, P2 ;  /* 0x000000ff0c00720c */ /* 0x000fc60003f44120 */
[----:B------:R-:W3:Y:S04]  /*3950*/  LDS R19, [R53+0x3800] ;  /* 0x0038000035137984 */ /* 0x000ee80000000800 */
[----:B0-----:R-:W-:Y:S01]  /*3960*/  @P4 STG.E desc[UR8][R4.64+0x2000], R9 ;  /* 0x0020000904004986 */ /* 0x001fe2000c101908 */
[----:B------:R-:W-:Y:S02]  /*3970*/  ISETP.LT.U32.AND P4, PT, R6, UR6, PT ;  /* 0x0000000606007c0c */ /* 0x000fe4000bf81070 */
[----:B------:R-:W-:Y:S01]  /*3980*/  LOP3.LUT R6, R0, 0x1000, RZ, 0xfc, !PT ;  /* 0x0000100000067812 */ /* 0x000fe200078efcff */
[----:B------:R-:W0:Y:S02]  /*3990*/  LDS R9, [R53+0x3c00] ;  /* 0x003c000035097984 */ /* 0x000e240000000800 */
[----:B------:R-:W-:-:S02]  /*39a0*/  @P2 LOP3.LUT R37, R37, 0x80000000, RZ, 0x3c, !PT ;  /* 0x8000000025252812 */ /* 0x000fc400078e3cff */
[----:B------:R-:W0:Y:S04]  /*39b0*/  LDS R21, [R53+0x4000] ;  /* 0x0040000035157984 */ /* 0x000e280000000800 */
[----:B------:R-:W0:Y:S04]  /*39c0*/  LDS R23, [R53+0x4400] ;  /* 0x0044000035177984 */ /* 0x000e280000000800 */
[----:B------:R-:W-:Y:S04]  /*39d0*/  @P3 STG.E desc[UR8][R2.64+0x2400], R25 ;  /* 0x0024001902003986 */ /* 0x000fe8000c101908 */
[----:B--2---:R2:W-:Y:S01]  /*39e0*/  @P3 STG.E desc[UR8][R4.64+0x2400], R13 ;  /* 0x0024000d04003986 */ /* 0x0045e2000c101908 */
[----:B------:R-:W-:Y:S01]  /*39f0*/  ISETP.LT.U32.AND P3, PT, R6, UR6, PT ;  /* 0x0000000606007c0c */ /* 0x000fe2000bf61070 */
[----:B------:R-:W-:-:S02]  /*3a00*/  VIADD R6, R0, 0x1100 ;  /* 0x0000110000067836 */ /* 0x000fc40000000000 */
[----:B------:R-:W-:Y:S01]  /*3a10*/  @P5 STG.E desc[UR8][R2.64+0x2800], R33 ;  /* 0x0028002102005986 */ /* 0x000fe2000c101908 */
[----:B------:R-:W-:Y:S01]  /*3a20*/  VIADD R0, R0, 0x1200 ;  /* 0x0000120000007836 */ /* 0x000fe20000000000 */
[----:B------:R-:W-:Y:S02]  /*3a30*/  ISETP.GT.U32.AND.EX P3, PT, R8, RZ, PT, P3 ;  /* 0x000000ff0800720c */ /* 0x000fe40003f64130 */
[----:B-1----:R1:W-:Y:S01]  /*3a40*/  @P5 STG.E desc[UR8][R4.64+0x2800], R11 ;  /* 0x0028000b04005986 */ /* 0x0023e2000c101908 */
[----:B------:R-:W-:Y:S01]  /*3a50*/  ISETP.LT.U32.AND P5, PT, R6, UR6, PT ;  /* 0x0000000606007c0c */ /* 0x000fe2000bfa1070 */
[----:B------:R-:W-:Y:S01]  /*3a60*/  IMAD.U32 R6, RZ, RZ, UR7 ;  /* 0x00000007ff067e24 */ /* 0x000fe2000f8e00ff */
[----:B--2---:R-:W-:-:S04]  /*3a70*/  @P0 LOP3.LUT R13, R34, 0x80000000, RZ, 0x3c, !PT ;  /* 0x80000000220d0812 */ /* 0x004fc800078e3cff */
[----:B------:R-:W-:Y:S01]  /*3a80*/  ISETP.GT.U32.AND.EX P4, PT, R6, RZ, PT, P4 ;  /* 0x000000ff0600720c */ /* 0x000fe20003f84140 */
[----:B------:R2:W-:Y:S03]  /*3a90*/  @P0 STG.E desc[UR8][R2.64+0x2c00], R13 ;  /* 0x002c000d02000986 */ /* 0x0005e6000c101908 */
[----:B------:R-:W-:Y:S01]  /*3aa0*/  @P3 LOP3.LUT R39, R39, 0x80000000, RZ, 0x3c, !PT ;  /* 0x8000000027273812 */ /* 0x000fe200078e3cff */
[----:B----4-:R4:W-:Y:S01]  /*3ab0*/  @P0 STG.E desc[UR8][R4.64+0x2c00], R15 ;  /* 0x002c000f04000986 */ /* 0x0109e2000c101908 */
[----:B------:R-:W-:Y:S01]  /*3ac0*/  ISETP.LT.U32.AND P0, PT, R0, UR6, PT ;  /* 0x0000000600007c0c */ /* 0x000fe2000bf01070 */
[----:B------:R-:W-:Y:S01]  /*3ad0*/  IMAD.U32 R0, RZ, RZ, UR7 ;  /* 0x00000007ff007e24 */ /* 0x000fe2000f8e00ff */
[----:B-1----:R-:W-:Y:S01]  /*3ae0*/  @P6 LOP3.LUT R11, R36, 0x80000000, RZ, 0x3c, !PT ;  /* 0x80000000240b6812 */ /* 0x002fe200078e3cff */
[----:B------:R1:W-:Y:S01]  /*3af0*/  @P1 STG.E desc[UR8][R2.64+0x3000], R35 ;  /* 0x0030002302001986 */ /* 0x0003e2000c101908 */
[----:B------:R-:W-:-:S02]  /*3b00*/  ISETP.GT.U32.AND.EX P0, PT, R6, RZ, PT, P0 ;  /* 0x000000ff0600720c */ /* 0x000fc40003f04100 */
[----:B------:R-:W-:Y:S01]  /*3b10*/  ISETP.GT.U32.AND.EX P5, PT, R0, RZ, PT, P5 ;  /* 0x000000ff0000720c */ /* 0x000fe20003fa4150 */
[----:B---3--:R1:W-:Y:S01]  /*3b20*/  @P1 STG.E desc[UR8][R4.64+0x3000], R7 ;  /* 0x0030000704001986 */ /* 0x0083e2000c101908 */
[----:B--2---:R-:W-:-:S03]  /*3b30*/  @P4 LOP3.LUT R13, R38, 0x80000000, RZ, 0x3c, !PT ;  /* 0x80000000260d4812 */ /* 0x004fc600078e3cff */
[----:B------:R1:W-:Y:S04]  /*3b40*/  @P6 STG.E desc[UR8][R2.64+0x3400], R11 ;  /* 0x0034000b02006986 */ /* 0x0003e8000c101908 */
[----:B------:R1:W-:Y:S04]  /*3b50*/  @P6 STG.E desc[UR8][R4.64+0x3400], R17 ;  /* 0x0034001104006986 */ /* 0x0003e8000c101908 */
[----:B------:R1:W-:Y:S01]  /*3b60*/  @P2 STG.E desc[UR8][R2.64+0x3800], R37 ;  /* 0x0038002502002986 */ /* 0x0003e2000c101908 */
[----:B----4-:R-:W-:-:S03]  /*3b70*/  @P5 LOP3.LUT R15, R40, 0x80000000, RZ, 0x3c, !PT ;  /* 0x80000000280f5812 */ /* 0x010fc600078e3cff */
[----:B------:R1:W-:Y:S04]  /*3b80*/  @P2 STG.E desc[UR8][R4.64+0x3800], R19 ;  /* 0x0038001304002986 */ /* 0x0003e8000c101908 */
[----:B------:R1:W-:Y:S04]  /*3b90*/  @P4 STG.E desc[UR8][R2.64+0x3c00], R13 ;  /* 0x003c000d02004986 */ /* 0x0003e8000c101908 */
[----:B0-----:R1:W-:Y:S04]  /*3ba0*/  @P4 STG.E desc[UR8][R4.64+0x3c00], R9 ;  /* 0x003c000904004986 */ /* 0x0013e8000c101908 */
[----:B------:R1:W-:Y:S04]  /*3bb0*/  @P3 STG.E desc[UR8][R2.64+0x4000], R39 ;  /* 0x0040002702003986 */ /* 0x0003e8000c101908 */
[----:B------:R1:W-:Y:S04]  /*3bc0*/  @P3 STG.E desc[UR8][R4.64+0x4000], R21 ;  /* 0x0040001504003986 */ /* 0x0003e8000c101908 */
[----:B------:R1:W-:Y:S04]  /*3bd0*/  @P5 STG.E desc[UR8][R2.64+0x4400], R15 ;  /* 0x0044000f02005986 */ /* 0x0003e8000c101908 */
[----:B------:R1:W-:Y:S01]  /*3be0*/  @P5 STG.E desc[UR8][R4.64+0x4400], R23 ;  /* 0x0044001704005986 */ /* 0x0003e2000c101908 */
[----:B------:R-:W-:Y:S05]  /*3bf0*/  @!P0 EXIT ;  /* 0x000000000000894d */ /* 0x000fea0003800000 */
[----:B------:R-:W0:Y:S01]  /*3c00*/  LDS R53, [R53+0x4800] ;  /* 0x0048000035357984 */ /* 0x000e220000000800 */
[----:B------:R-:W-:-:S05]  /*3c10*/  LOP3.LUT R41, R41, 0x80000000, RZ, 0x3c, !PT ;  /* 0x8000000029297812 */ /* 0x000fca00078e3cff */
[----:B------:R-:W-:Y:S04]  /*3c20*/  STG.E desc[UR8][R2.64+0x4800], R41 ;  /* 0x0048002902007986 */ /* 0x000fe8000c101908 */
[----:B0-----:R-:W-:Y:S01]  /*3c30*/  STG.E desc[UR8][R4.64+0x4800], R53 ;  /* 0x0048003504007986 */ /* 0x001fe2000c101908 */
[----:B------:R-:W-:Y:S05]  /*3c40*/  EXIT ;  /* 0x000000000000794d */ /* 0x000fea0003800000 */
.L_x_223:
        /* <DEDUP_REMOVED lines=11> */
.L_x_5121:


//--------------------- .text._ZN3cub18CUB_300001_SM_10006detail4scan16DeviceScanKernelINS2_10policy_hubIiiimN4cuda3std3__44plusIvEEE10Policy1000EN6thrust24THRUST_300001_SM_1000_NS10device_ptrIiEESF_NS0_13ScanTileStateIiLb1EEES9_NS1_10InputValueIiPiEEmiLb0EiEEvT0_T1_T2_iT3_T4_T5_ --------------------------
	.section	.text._ZN3cub18CUB_300001_SM_10006detail4scan16DeviceScanKernelINS2_10policy_hubIiiimN4cuda3std3__44plusIvEEE10Policy1000EN6thrust24THRUST_300001_SM_1000_NS10device_ptrIiEESF_NS0_13ScanTileStateIiLb1EEES9_NS1_10InputValueIiPiEEmiLb0EiEEvT0_T1_T2_iT3_T4_T5_,"ax",@progbits
	.align	128
        .global         _ZN3cub18CUB_300001_SM_10006detail4scan16DeviceScanKernelINS2_10policy_hubIiiimN4cuda3std3__44plusIvEEE10Policy1000EN6thrust24THRUST_300001_SM_1000_NS10device_ptrIiEESF_NS0_13ScanTileStateIiLb1EEES9_NS1_10InputValueIiPiEEmiLb0EiEEvT0_T1_T2_iT3_T4_T5_
        .type           _ZN3cub18CUB_300001_SM_10006detail4scan16DeviceScanKernelINS2_10policy_hubIiiimN4cuda3std3__44plusIvEEE10Policy1000EN6thrust24THRUST_300001_SM_1000_NS10device_ptrIiEESF_NS0_13ScanTileStateIiLb1EEES9_NS1_10InputValueIiPiEEmiLb0EiEEvT0_T1_T2_iT3_T4_T5_,@function
        .size           _ZN3cub18CUB_300001_SM_10006detail4scan16DeviceScanKernelINS2_10policy_hubIiiimN4cuda3std3__44plusIvEEE10Policy1000EN6thrust24THRUST_300001_SM_1000_NS10device_ptrIiEESF_NS0_13ScanTileStateIiLb1EEES9_NS1_10InputValueIiPiEEmiLb0EiEEvT0_T1_T2_iT3_T4_T5_,(.L_x_5122 - _ZN3cub18CUB_300001_SM_10006detail4scan16DeviceScanKernelINS2_10policy_hubIiiimN4cuda3std3__44plusIvEEE10Policy1000EN6thrust24THRUST_300001_SM_1000_NS10device_ptrIiEESF_NS0_13ScanTileStateIiLb1EEES9_NS1_10InputValueIiPiEEmiLb0EiEEvT0_T1_T2_iT3_T4_T5_)
        .other          _ZN3cub18CUB_300001_SM_10006detail4scan16DeviceScanKernelINS2_10policy_hubIiiimN4cuda3std3__44plusIvEEE10Policy1000EN6thrust24THRUST_300001_SM_1000_NS10device_ptrIiEESF_NS0_13ScanTileStateIiLb1EEES9_NS1_10InputValueIiPiEEmiLb0EiEEvT0_T1_T2_iT3_T4_T5_,@"STO_CUDA_ENTRY STV_DEFAULT"
_ZN3cub18CUB_300001_SM_10006detail4scan16DeviceScanKernelINS2_10policy_hubIiiimN4cuda3std3__44plusIvEEE10Policy1000EN6thrust24THRUST_300001_SM_1000_NS10device_ptrIiEESF_NS0_13ScanTileStateIiLb1EEES9_NS1_10InputValueIiPiEEmiLb0EiEEvT0_T1_T2_iT3_T4_T5_:
.text._ZN3cub18CUB_300001_SM_10006detail4scan16DeviceScanKernelINS2_10policy_hubIiiimN4cuda3std3__44plusIvEEE10Policy1000EN6thrust24THRUST_300001_SM_1000_NS10device_ptrIiEESF_NS0_13ScanTileStateIiLb1EEES9_NS1_10InputValueIiPiEEmiLb0EiEEvT0_T1_T2_iT3_T4_T5_:
[----:B------:R-:W-:Y:S01]  /*0000*/  LDC R1, c[0x0][0x37c] ;  /* 0x0000df00ff017b82 */ /* 0x000fe20000000800 */
[----:B------:R-:W0:Y:S01]  /*0010*/  LDCU UR4, c[0x0][0x3a0] ;  /* 0x00007400ff0477ac */ /* 0x000e220008000800 */
[----:B------:R-:W1:Y:S06]  /*0020*/  LDCU.64 UR12, c[0x0][0x358] ;  /* 0x00006b00ff0c77ac */ /* 0x000e6c0008000a00 */
[----:B------:R-:W2:Y:S01]  /*0030*/  S2UR UR6, SR_CTAID.X ;  /* 0x00000000000679c3 */ /* 0x000ea20000002500 */
[----:B------:R-:W3:Y:S01]  /*0040*/  LDCU.64 UR8, c[0x0][0x3b0] ;  /* 0x00007600ff0877ac */ /* 0x000ee20008000a00 */
[----:B0-----:R-:W-:-:S06]  /*0050*/  UPRMT UR4, UR4, 0x7770, URZ ;  /* 0x0000777004047896 */ /* 0x001fcc00080000ff */
[----:B------:R-:W-:-:S05]  /*0060*/  ISETP.NE.AND P0, PT, RZ, UR4, PT ;  /* 0x00000004ff007c0c */ /* 0x000fca000bf05270 */
[----:B------:R-:W2:Y:S08]  /*0070*/  LDCU UR4, c[0x0][0x398] ;  /* 0x00007300ff0477ac */ /* 0x000eb00008000800 */
[----:B------:R-:W1:Y:S02]  /*0080*/  @P0 LDC.64 R2, c[0x0][0x3a8] ;  /* 0x0000ea00ff020b82 */ /* 0x000e640000000a00 */
[----:B-1----:R0:W5:Y:S01]  /*0090*/  @P0 LDG.E R39, desc[UR12][R2.64] ;  /* 0x0000000c02270981 */ /* 0x002162000c1e1900 */
[----:B--2---:R-:W-:-:S04]  /*00a0*/  UIADD3 UR6, UPT, UPT, UR6, UR4, URZ ;  /* 0x0000000406067290 */ /* 0x004fc8000fffe0ff */
[----:B------:R-:W-:-:S04]  /*00b0*/  UIMAD.WIDE UR10, UR6, 0x1ee0, URZ ;  /* 0x00001ee0060a78a5 */ /* 0x000fc8000f8e02ff */
[----:B---3--:R-:W-:-:S04]  /*00c0*/  UIADD3 UR7, UP0, UPT, -UR10, UR8, URZ ;  /* 0x000000080a077290 */ /* 0x008fc8000ff1e1ff */
[----:B------:R-:W-:Y:S02]  /*00d0*/  UIADD3.X UR4, UPT, UPT, ~UR11, UR9, URZ, UP0, !UPT ;  /* 0x000000090b047290 */ /* 0x000fe400087fe5ff */
[----:B------:R-:W-:-:S04]  /*00e0*/  UISETP.GE.U32.AND UP0, UPT, UR7, 0x1ee1, UPT ;  /* 0x00001ee10700788c */ /* 0x000fc8000bf06070 */
[----:B------:R-:W-:Y:S01]  /*00f0*/  UISETP.GE.U32.AND.EX UP0, UPT, UR4, URZ, UPT, UP0 ;  /* 0x000000ff0400728c */ /* 0x000fe2000bf06100 */
[----:B------:R-:W1:Y:S08]  /*0100*/  @!P0 LDC R39, c[0x0][0x3a8] ;  /* 0x0000ea00ff278b82 */ /* 0x000e700000000800 */
[----:B0-----:R-:W-:Y:S05]  /*0110*/  BRA.U !UP0, `(.L_x_224) ;  /* 0x0000001908f47547 */ /* 0x001fea000b800000 */
[----:B------:R-:W0:Y:S01]  /*0120*/  S2R R35, SR_TID.X ;  /* 0x0000000000237919 */ /* 0x000e220000002100 */
[----:B------:R-:W2:Y:S01]  /*0130*/  LDCU.64 UR4, c[0x0][0x380] ;  /* 0x00007000ff0477ac */ /* 0x000ea20008000a00 */
[C---:B0-----:R-:W-:Y:S02]  /*0140*/  LOP3.LUT R0, R35.reuse, 0x1f, RZ, 0xc0, !PT ;  /* 0x0000001f23007812 */ /* 0x041fe400078ec0ff */
[----:B------:R-:W-:-:S05]  /*0150*/  LOP3.LUT R3, R35, 0x3e0, RZ, 0xc0, !PT ;  /* 0x000003e023037812 */ /* 0x000fca00078ec0ff */
[----:B------:R-:W-:-:S05]  /*0160*/  IMAD R0, R3, 0x13, R0 ;  /* 0x0000001303007824 */ /* 0x000fca00078e0200 */
[----:B------:R-:W-:-:S05]  /*0170*/  IADD3 R0, P0, PT, R0, UR10, RZ ;  /* 0x0000000a00007c10 */ /* 0x000fca000ff1e0ff */
[----:B------:R-:W-:Y:S02]  /*0180*/  IMAD.X R3, RZ, RZ, UR11, P0 ;  /* 0x0000000bff037e24 */ /* 0x000fe400080e06ff */
[----:B------:R-:W-:-:S03]  /*0190*/  IMAD.SHL.U32 R31, R0, 0x4, RZ ;  /* 0x00000004001f7824 */ /* 0x000fc600078e00ff */
[----:B------:R-:W-:Y:S02]  /*01a0*/  SHF.L.U64.HI R30, R0, 0x2, R3 ;  /* 0x00000002001e7819 */ /* 0x000fe40000010203 */
[----:B--2---:R-:W-:-:S04]  /*01b0*/  IADD3 R2, P0, PT, R31, UR4, RZ ;  /* 0x000000041f027c10 */ /* 0x004fc8000ff1e0ff */
[----:B------:R-:W-:-:S05]  /*01c0*/  IADD3.X R3, PT, PT, R30, UR5, RZ, P0, !PT ;  /* 0x000000051e037c10 */ /* 0x000fca00087fe4ff */
[----:B------:R-:W2:Y:S04]  /*01d0*/  LDG.E R5, desc[UR12][R2.64] ;  /* 0x0000000c02057981 */ /* 0x000ea8000c1e1900 */
[----:B------:R-:W3:Y:S04]  /*01e0*/  LDG.E R7, desc[UR12][R2.64+0x80] ;  /* 0x0000800c02077981 */ /* 0x000ee8000c1e1900 */
[----:B------:R-:W4:Y:S04]  /*01f0*/  LDG.E R9, desc[UR12][R2.64+0x100] ;  /* 0x0001000c02097981 */ /* 0x000f28000c1e1900 */
        /* <DEDUP_REMOVED lines=15> */
[----:B------:R-:W4:Y:S01]  /*02f0*/  LDG.E R8, desc[UR12][R2.64+0x900] ;  /* 0x0009000c02087981 */ /* 0x000f22000c1e1900 */
[----:B------:R-:W0:Y:S01]  /*0300*/  S2UR UR5, SR_CgaCtaId ;  /* 0x00000000000579c3 */ /* 0x000e220000008800 */
[----:B------:R-:W-:Y:S01]  /*0310*/  SHF.R.U32.HI R36, RZ, 0x5, R35 ;  /* 0x00000005ff247819 */ /* 0x000fe20000011623 */
[----:B------:R-:W-:Y:S01]  /*0320*/  UMOV UR4, 0x400 ;  /* 0x0000040000047882 */ /* 0x000fe20000000000 */
[----:B------:R-:W1:Y:S01]  /*0330*/  S2R R37, SR_LANEID ;  /* 0x0000000000257919 */ /* 0x000e620000000000 */
[----:B------:R-:W-:Y:S01]  /*0340*/  UISETP.NE.AND UP0, UPT, UR6, URZ, UPT ;  /* 0x000000ff0600728c */ /* 0x000fe2000bf05270 */
[----:B------:R-:W-:Y:S01]  /*0350*/  BSSY.RECONVERGENT B0, `(.L_x_225) ;  /* 0x0000148000007945 */ /* 0x000fe20003800200 */
[----:B0-----:R-:W-:Y:S01]  /*0360*/  ULEA UR4, UR5, UR4, 0x18 ;  /* 0x0000000405047291 */ /* 0x001fe2000f8ec0ff */
[----:B-1----:R-:W-:-:S05]  /*0370*/  IMAD R34, R36, 0x260, R37 ;  /* 0x0000026024227824 */ /* 0x002fca00078e0225 */
[----:B------:R-:W-:-:S05]  /*0380*/  LEA R34, R34, UR4, 0x2 ;  /* 0x0000000422227c11 */ /* 0x000fca000f8e10ff */
[----:B------:R-:W-:Y:S01]  /*0390*/  IMAD R33, R37, 0x48, R34 ;  /* 0x0000004825217824 */ /* 0x000fe200078e0222 */
[----:B--2---:R0:W-:Y:S04]  /*03a0*/  STS [R34], R5 ;  /* 0x0000000522007388 */ /* 0x0041e80000000800 */
[----:B---3--:R0:W-:Y:S04]  /*03b0*/  STS [R34+0x80], R7 ;  /* 0x0000800722007388 */ /* 0x0081e80000000800 */
[----:B----4-:R0:W-:Y:S04]  /*03c0*/  STS [R34+0x100], R9 ;  /* 0x0001000922007388 */ /* 0x0101e80000000800 */
[----:B------:R0:W-:Y:S04]  /*03d0*/  STS [R34+0x180], R11 ;  /* 0x0001800b22007388 */ /* 0x0001e80000000800 */
        /* <DEDUP_REMOVED lines=14> */
[----:B------:R0:W-:Y:S01]  /*04c0*/  STS [R34+0x900], R8 ;  /* 0x0009000822007388 */ /* 0x0001e20000000800 */
[----:B------:R-:W-:-:S03]  /*04d0*/  NOP ;  /* 0x0000000000007918 */ /* 0x000fc60000000000 */
[----:B------:R0:W1:Y:S04]  /*04e0*/  LDS R32, [R33] ;  /* 0x0000000021207984 */ /* 0x0000680000000800 */
[----:B------:R0:W2:Y:S04]  /*04f0*/  LDS R29, [R33+0x4] ;  /* 0x00000400211d7984 */ /* 0x0000a80000000800 */
        /* <DEDUP_REMOVED lines=18> */
[----:B-1234-:R-:W-:Y:S05]  /*0620*/  BRA.U UP0, `(.L_x_226) ;  /* 0x0000000500247547 */ /* 0x01efea000b800000 */
[----:B0-----:R-:W-:Y:S02]  /*0630*/  IADD3 R8, PT, PT, R28, R29, R32 ;  /* 0x0000001d1c087210 */ /* 0x001fe40007ffe020 */
[C---:B------:R-:W-:Y:S02]  /*0640*/  ISETP.NE.AND P1, PT, R37.reuse, 0x1f, PT ;  /* 0x0000001f2500780c */ /* 0x040fe40003f25270 */
[----:B------:R-:W-:Y:S02]  /*0650*/  IADD3 R8, PT, PT, R26, R27, R8 ;  /* 0x0000001b1a087210 */ /* 0x000fe40007ffe008 */
[----:B------:R-:W-:Y:S02]  /*0660*/  ISETP.NE.AND P2, PT, R37, RZ, PT ;  /* 0x000000ff2500720c */ /* 0x000fe40003f45270 */
[----:B------:R-:W-:-:S04]  /*0670*/  IADD3 R8, PT, PT, R24, R25, R8 ;  /* 0x0000001918087210 */ /* 0x000fc80007ffe008 */
[----:B------:R-:W-:-:S03]  /*0680*/  IADD3 R8, PT, PT, R22, R23, R8 ;  /* 0x0000001716087210 */ /* 0x000fc60007ffe008 */
[----:B------:R-:W-:Y:S02]  /*0690*/  @!P1 LEA R42, R36, UR4, 0x2 ;  /* 0x00000004242a9c11 */ /* 0x000fe4000f8e10ff */
[----:B------:R-:W-:-:S04]  /*06a0*/  IADD3 R8, PT, PT, R20, R21, R8 ;  /* 0x0000001514087210 */ /* 0x000fc80007ffe008 */
[----:B------:R-:W-:-:S04]  /*06b0*/  IADD3 R8, PT, PT, R6, R7, R8 ;  /* 0x0000000706087210 */ /* 0x000fc80007ffe008 */
[----:B------:R-:W-:-:S04]  /*06c0*/  IADD3 R8, PT, PT, R4, R5, R8 ;  /* 0x0000000504087210 */ /* 0x000fc80007ffe008 */
[----:B------:R-:W-:-:S04]  /*06d0*/  IADD3 R8, PT, PT, R2, R3, R8 ;  /* 0x0000000302087210 */ /* 0x000fc80007ffe008 */
[----:B------:R-:W-:-:S05]  /*06e0*/  IADD3 R38, PT, PT, R9, R0, R8 ;  /* 0x0000000009267210 */ /* 0x000fca0007ffe008 */
        /* <DEDUP_REMOVED lines=14> */
[----:B------:R-:W-:Y:S02]  /*07d0*/  ISETP.NE.AND P1, PT, R36, 0xc, PT ;  /* 0x0000000c2400780c */ /* 0x000fe40003f25270 */
[----:B------:R-:W-:-:S03]  /*07e0*/  SEL R38, R38, RZ, P2 ;  /* 0x000000ff26267207 */ /* 0x000fc60001000000 */
[----:B------:R-:W0:Y:S04]  /*07f0*/  LDS.128 R8, [UR4+0x10] ;  /* 0x00001004ff087984 */ /* 0x000e280008000c00 */
[----:B------:R-:W1:Y:S04]  /*0800*/  LDS.128 R12, [UR4+0x20] ;  /* 0x00002004ff0c7984 */ /* 0x000e680008000c00 */
[----:B------:R-:W2:Y:S01]  /*0810*/  LDS.128 R16, [UR4+0x30] ;  /* 0x00003004ff107984 */ /* 0x000ea20008000c00 */
[----:B0-----:R-:W-:-:S04]  /*0820*/  IMAD.IADD R9, R8, 0x1, R9 ;  /* 0x0000000108097824 */ /* 0x001fc800078e0209 */
[----:B------:R-:W-:Y:S01]  /*0830*/  IMAD.IADD R10, R10, 0x1, R9 ;  /* 0x000000010a0a7824 */ /* 0x000fe200078e0209 */
[----:B------:R-:W-:Y:S02]  /*0840*/  SEL R8, R9, R8, !P0 ;  /* 0x0000000809087207 */ /* 0x000fe40004000000 */
[----:B------:R-:W-:Y:S01]  /*0850*/  ISETP.NE.AND P0, PT, R36, 0x3, PT ;  /* 0x000000032400780c */ /* 0x000fe20003f05270 */
[----:B------:R-:W-:-:S03]  /*0860*/  IMAD.IADD R11, R11, 0x1, R10 ;  /* 0x000000010b0b7824 */ /* 0x000fc600078e020a */
[----:B------:R-:W-:Y:S01]  /*0870*/  SEL R8, R10, R8, !P0 ;  /* 0x000000080a087207 */ /* 0x000fe20004000000 */
[----:B-1----:R-:W-:Y:S01]  /*0880*/  IMAD.IADD R12, R11, 0x1, R12 ;  /* 0x000000010b0c7824 */ /* 0x002fe200078e020c */
[----:B------:R-:W-:-:S03]  /*0890*/  ISETP.NE.AND P0, PT, R36, 0x4, PT ;  /* 0x000000042400780c */ /* 0x000fc60003f05270 */
[----:B------:R-:W-:Y:S01]  /*08a0*/  IMAD.IADD R13, R13, 0x1, R12 ;  /* 0x000000010d0d7824 */ /* 0x000fe200078e020c */
[----:B------:R-:W-:Y:S02]  /*08b0*/  SEL R8, R11, R8, !P0 ;  /* 0x000000080b087207 */ /* 0x000fe40004000000 */
[----:B------:R-:W-:Y:S01]  /*08c0*/  ISETP.NE.AND P0, PT, R36, 0x5, PT ;  /* 0x000000052400780c */ /* 0x000fe20003f05270 */
[----:B------:R-:W-:-:S03]  /*08d0*/  IMAD.IADD R14, R14, 0x1, R13 ;  /* 0x000000010e0e7824 */ /* 0x000fc600078e020d */
[----:B------:R-:W-:Y:S01]  /*08e0*/  SEL R8, R12, R8, !P0 ;  /* 0x000000080c087207 */ /* 0x000fe20004000000 */
[----:B------:R-:W-:Y:S01]  /*08f0*/  IMAD.IADD R15, R15, 0x1, R14 ;  /* 0x000000010f0f7824 */ /* 0x000fe200078e020e */
[----:B------:R-:W-:-:S03]  /*0900*/  ISETP.NE.AND P0, PT, R36, 0x6, PT ;  /* 0x000000062400780c */ /* 0x000fc60003f05270 */
[----:B--2---:R-:W-:Y:S01]  /*0910*/  IMAD.IADD R16, R15, 0x1, R16 ;  /* 0x000000010f107824 */ /* 0x004fe200078e0210 */
[----:B------:R-:W-:Y:S02]  /*0920*/  SEL R9, R13, R8, !P0 ;  /* 0x000000080d097207 */ /* 0x000fe40004000000 */
[----:B------:R-:W-:Y:S01]  /*0930*/  ISETP.NE.AND P0, PT, R36, 0x7, PT ;  /* 0x000000072400780c */ /* 0x000fe20003f05270 */
[----:B------:R-:W0:Y:S01]  /*0940*/  LDS R8, [UR4+0x40] ;  /* 0x00004004ff087984 */ /* 0x000e220008000800 */
[----:B------:R-:W-:Y:S02]  /*0950*/  IMAD.IADD R17, R17, 0x1, R16 ;  /* 0x0000000111117824 */ /* 0x000fe400078e0210 */
[----:B------:R-:W-:Y:S02]  /*0960*/  SEL R9, R14, R9, !P0 ;  /* 0x000000090e097207 */ /* 0x000fe40004000000 */
[----:B------:R-:W-:Y:S01]  /*0970*/  ISETP.NE.AND P0, PT, R36, 0x8, PT ;  /* 0x000000082400780c */ /* 0x000fe20003f05270 */
[----:B------:R-:W-:-:S03]  /*0980*/  IMAD.IADD R18, R18, 0x1, R17 ;  /* 0x0000000112127824 */ /* 0x000fc600078e0211 */
[----:B------:R-:W-:Y:S02]  /*0990*/  SEL R9, R15, R9, !P0 ;  /* 0x000000090f097207 */ /* 0x000fe40004000000 */
[----:B------:R-:W-:-:S04]  /*09a0*/  ISETP.NE.AND P0, PT, R36, 0x9, PT ;  /* 0x000000092400780c */ /* 0x000fc80003f05270 */
[----:B------:R-:W-:Y:S02]  /*09b0*/  SEL R9, R16, R9, !P0 ;  /* 0x0000000910097207 */ /* 0x000fe40004000000 */
[----:B------:R-:W-:-:S04]  /*09c0*/  ISETP.NE.AND P0, PT, R36, 0xa, PT ;  /* 0x0000000a2400780c */ /* 0x000fc80003f05270 */
[----:B------:R-:W-:Y:S02]  /*09d0*/  SEL R9, R17, R9, !P0 ;  /* 0x0000000911097207 */ /* 0x000fe40004000000 */
[----:B------:R-:W-:-:S04]  /*09e0*/  ISETP.NE.AND P0, PT, R36, 0xb, PT ;  /* 0x0000000b2400780c */ /* 0x000fc80003f05270 */
[----:B------:R-:W-:Y:S01]  /*09f0*/  SEL R9, R18, R9, !P0 ;  /* 0x0000000912097207 */ /* 0x000fe20004000000 */
[----:B------:R-:W-:Y:S01]  /*0a00*/  IMAD.IADD R18, R19, 0x1, R18 ;  /* 0x0000000113127824 */ /* 0x000fe200078e0212 */
[----:B------:R-:W-:-:S04]  /*0a10*/  ISETP.GE.U32.AND P0, PT, R35, 0x20, PT ;  /* 0x000000202300780c */ /* 0x000fc80003f06070 */
[C---:B------:R-:W-:Y:S02]  /*0a20*/  SEL R9, R18.reuse, R9, !P1 ;  /* 0x0000000912097207 */ /* 0x040fe40004800000 */
[----:B------:R-:W-:Y:S02]  /*0a30*/  ISETP.NE.AND P1, PT, R35, RZ, PT ;  /* 0x000000ff2300720c */ /* 0x000fe40003f25270 */
[----:B------:R-:W-:Y:S02]  /*0a40*/  SEL R10, R9, RZ, P0 ;  /* 0x000000ff090a7207 */ /* 0x000fe40000000000 */
[--C-:B0----5:R-:W-:Y:S02]  /*0a50*/  IADD3 R9, PT, PT, R18, R8, R39.reuse ;  /* 0x0000000812097210 */ /* 0x121fe40007ffe027 */
[----:B------:R-:W-:-:S07]  /*0a60*/  IADD3 R38, PT, PT, R10, R38, R39 ;  /* 0x000000260a267210 */ /* 0x000fce0007ffe027 */
[----:B------:R-:W-:Y:S05]  /*0a70*/  @P1 BRA `(.L_x_227) ;  /* 0x0000000c00541947 */ /* 0x000fea0003800000 */
[----:B------:R-:W0:Y:S01]  /*0a80*/  LDC.64 R10, c[0x0][0x390] ;  /* 0x0000e400ff0a7b82 */ /* 0x000e220000000a00 */
[----:B------:R-:W-:-:S05]  /*0a90*/  IMAD.MOV.U32 R8, RZ, RZ, 0x65 ;  /* 0x00000065ff087424 */ /* 0x000fca00078e00ff */
[----:B0-----:R0:W-:Y:S01]  /*0aa0*/  ST.E.64.STRONG.GPU desc[UR12][R10.64+0x100], R8 ;  /* 0x000100080a007985 */ /* 0x0011e2000c10fb0c */
[----:B------:R-:W-:Y:S05]  /*0ab0*/  BRA `(.L_x_227) ;  /* 0x0000000c00447947 */ /* 0x000fea0003800000 */
.L_x_226:
        /* <DEDUP_REMOVED lines=20> */
[----:B-----5:R-:W0:Y:S02]  /*0c00*/  SHFL.UP P0, R39, R40, 0x10, RZ ;  /* 0x0600000028277989 */ /* 0x020e2400000000ff */
[----:B0-----:R-:W-:Y:S01]  /*0c10*/  @P0 IMAD.IADD R39, R40, 0x1, R39 ;  /* 0x0000000128270824 */ /* 0x001fe200078e0227 */
[----:B------:R-:W-:-:S04]  /*0c20*/  ISETP.NE.AND P0, PT, R36, 0x2, PT ;  /* 0x000000022400780c */ /* 0x000fc80003f05270 */
[----:B------:R-:W-:Y:S01]  /*0c30*/  @!P1 STS [R42+0x10], R39 ;  /* 0x000010272a009388 */ /* 0x000fe20000000800 */
[----:B------:R-:W-:Y:S01]  /*0c40*/  BAR.SYNC.DEFER_BLOCKING 0x0 ;  /* 0x0000000000007b1d */ /* 0x000fe20000010000 */
[----:B------:R-:W-:-:S05]  /*0c50*/  ISETP.NE.AND P1, PT, R36, 0xc, PT ;  /* 0x0000000c2400780c */ /* 0x000fca0003f25270 */
[----:B------:R-:W0:Y:S04]  /*0c60*/  LDS.128 R8, [UR4+0x10] ;  /* 0x00001004ff087984 */ /* 0x000e280008000c00 */
[----:B------:R-:W1:Y:S04]  /*0c70*/  LDS.128 R12, [UR4+0x20] ;  /* 0x00002004ff0c7984 */ /* 0x000e680008000c00 */
[----:B------:R-:W2:Y:S01]  /*0c80*/  LDS.128 R16, [UR4+0x30] ;  /* 0x00003004ff107984 */ /* 0x000ea20008000c00 */
[----:B0-----:R-:W-:-:S04]  /*0c90*/  IMAD.IADD R9, R8, 0x1, R9 ;  /* 0x0000000108097824 */ /* 0x001fc800078e0209 */
[----:B------:R-:W-:Y:S01]  /*0ca0*/  IMAD.IADD R10, R10, 0x1, R9 ;  /* 0x000000010a0a7824 */ /* 0x000fe200078e0209 */
[----:B------:R-:W-:Y:S02]  /*0cb0*/  SEL R8, R9, R8, !P0 ;  /* 0x0000000809087207 */ /* 0x000fe40004000000 */
[----:B------:R-:W-:Y:S01]  /*0cc0*/  ISETP.NE.AND P0, PT, R36, 0x3, PT ;  /* 0x000000032400780c */ /* 0x000fe20003f05270 */
[----:B------:R-:W-:Y:S01]  /*0cd0*/  IMAD.IADD R11, R11, 0x1, R10 ;  /* 0x000000010b0b7824 */ /* 0x000fe200078e020a */
[----:B------:R-:W0:Y:S02]  /*0ce0*/  LDS R9, [UR4+0x40] ;  /* 0x00004004ff097984 */ /* 0x000e240008000800 */
        /* <DEDUP_REMOVED lines=13> */
[----:B------:R-:W-:-:S03]  /*0dc0*/  IMAD.IADD R17, R17, 0x1, R16 ;  /* 0x0000000111117824 */ /* 0x000fc600078e0210 */
[----:B------:R-:W-:Y:S01]  /*0dd0*/  SEL R8, R14, R8, !P0 ;  /* 0x000000080e087207 */ /* 0x000fe20004000000 */
[----:B------:R-:W-:Y:S01]  /*0de0*/  IMAD.IADD R18, R18, 0x1, R17 ;  /* 0x0000000112127824 */ /* 0x000fe200078e0211 */
[----:B------:R-:W-:-:S03]  /*0df0*/  ISETP.NE.AND P0, PT, R36, 0x8, PT ;  /* 0x000000082400780c */ /* 0x000fc60003f05270 */
[----:B------:R-:W-:Y:S01]  /*0e00*/  IMAD.IADD R19, R19, 0x1, R18 ;  /* 0x0000000113137824 */ /* 0x000fe200078e0212 */
[----:B------:R-:W-:Y:S02]  /*0e10*/  SEL R8, R15, R8, !P0 ;  /* 0x000000080f087207 */ /* 0x000fe40004000000 */
[----:B------:R-:W-:-:S04]  /*0e20*/  ISETP.NE.AND P0, PT, R36, 0x9, PT ;  /* 0x000000092400780c */ /* 0x000fc80003f05270 */
[----:B------:R-:W-:Y:S02]  /*0e30*/  SEL R8, R16, R8, !P0 ;  /* 0x0000000810087207 */ /* 0x000fe40004000000 */
[----:B------:R-:W-:Y:S01]  /*0e40*/  ISETP.NE.AND P0, PT, R36, 0xa, PT ;  /* 0x0000000a2400780c */ /* 0x000fe20003f05270 */
[----:B0-----:R-:W-:-:S03]  /*0e50*/  IMAD.IADD R9, R19, 0x1, R9 ;  /* 0x0000000113097824 */ /* 0x001fc600078e0209 */
[----:B------:R-:W-:Y:S01]  /*0e60*/  SEL R8, R17, R8, !P0 ;  /* 0x0000000811087207 */ /* 0x000fe20004000000 */
[----:B------:R-:W-:Y:S01]  /*0e70*/  IMAD.IADD R17, R39, 0x1, -R38 ;  /* 0x0000000127117824 */ /* 0x000fe200078e0a26 */
[----:B------:R-:W-:-:S04]  /*0e80*/  ISETP.NE.AND P0, PT, R36, 0xb, PT ;  /* 0x0000000b2400780c */ /* 0x000fc80003f05270 */
[----:B------:R-:W-:Y:S02]  /*0e90*/  SEL R8, R18, R8, !P0 ;  /* 0x0000000812087207 */ /* 0x000fe40004000000 */
[----:B------:R-:W-:Y:S02]  /*0ea0*/  ISETP.GT.U32.AND P0, PT, R35, 0x1f, PT ;  /* 0x0000001f2300780c */ /* 0x000fe40003f04070 */
[----:B------:R-:W-:Y:S02]  /*0eb0*/  SEL R11, R17, RZ, P2 ;  /* 0x000000ff110b7207 */ /* 0x000fe40001000000 */
[----:B------:R-:W-:Y:S02]  /*0ec0*/  SEL R8, R19, R8, !P1 ;  /* 0x0000000813087207 */ /* 0x000fe40004800000 */
[----:B------:R-:W-:-:S03]  /*0ed0*/  ISETP.GE.U32.AND P1, PT, R35, 0x20, PT ;  /* 0x000000202300780c */ /* 0x000fc60003f26070 */
[----:B------:R-:W-:-:S05]  /*0ee0*/  IMAD.IADD R38, R8, 0x1, R11 ;  /* 0x0000000108267824 */ /* 0x000fca00078e020b */
[----:B------:R-:W-:Y:S01]  /*0ef0*/  SEL R17, R17, R38, !P1 ;  /* 0x0000002611117207 */ /* 0x000fe20004800000 */
[----:B------:R-:W-:Y:S06]  /*0f00*/  @P0 BRA `(.L_x_228) ;  /* 0x00000008000c0947 */ /* 0x000fec0003800000 */
[----:B------:R-:W0:Y:S01]  /*0f10*/  LDC.64 R14, c[0x0][0x390] ;  /* 0x0000e400ff0e7b82 */ /* 0x000e220000000a00 */
[----:B------:R-:W-:Y:S01]  /*0f20*/  ISETP.NE.AND P1, PT, R35, RZ, PT ;  /* 0x000000ff2300720c */ /* 0x000fe20003f25270 */
[----:B------:R-:W-:Y:S01]  /*0f30*/  IMAD.U32 R45, RZ, RZ, UR6 ;  /* 0x00000006ff2d7e24 */ /* 0x000fe2000f8e00ff */
[----:B------:R-:W-:-:S05]  /*0f40*/  LOP3.LUT R18, RZ, R35, RZ, 0x33, !PT ;  /* 0x00000023ff127212 */ /* 0x000fca00078e33ff */
[----:B------:R-:W-:-:S06]  /*0f50*/  VIADD R18, R18, UR6 ;  /* 0x0000000612127c36 */ /* 0x000fcc0008000000 */
[----:B------:R-:W-:Y:S01]  /*0f60*/  @!P1 IMAD.MOV.U32 R8, RZ, RZ, 0x64 ;  /* 0x00000064ff089424 */ /* 0x000fe200078e00ff */
[----:B------:R1:W-:Y:S01]  /*0f70*/  @!P1 STS [UR4+0xc], R9 ;  /* 0x00000c09ff009988 */ /* 0x0003e20008000804 */
[----:B0-----:R-:W-:-:S04]  /*0f80*/  IMAD.WIDE R44, R45, 0x8, R14 ;  /* 0x000000082d2c7825 */ /* 0x001fc800078e020e */
[----:B------:R-:W-:Y:S01]  /*0f90*/  IMAD.WIDE R14, R18, 0x8, R14 ;  /* 0x00000008120e7825 */ /* 0x000fe200078e020e */
[----:B------:R1:W-:Y:S01]  /*0fa0*/  @!P1 ST.E.64.STRONG.GPU desc[UR12][R44.64+0x100], R8 ;  /* 0x000100082c009985 */ /* 0x0003e2000c10fb0c */
[----:B------:R-:W-:Y:S05]  /*0fb0*/  NANOSLEEP 0x226 ;  /* 0x000002260000795d */ /* 0x000fea0003800000 */
[----:B------:R-:W2:Y:S01]  /*0fc0*/  LD.E.64.STRONG.GPU R12, desc[UR12][R14.64+0x100] ;  /* 0x0001000c0e0c7980 */ /* 0x000ea2000c10fb00 */
[----:B------:R-:W-:Y:S01]  /*0fd0*/  UMOV UR5, 0xffffffff ;  /* 0xffffffff00057882 */ /* 0x000fe20000000000 */
[----:B--2---:R-:W-:Y:S02]  /*0fe0*/  ISETP.NE.AND P0, PT, R12, 0x63, PT ;  /* 0x000000630c00780c */ /* 0x004fe40003f05270 */
[----:B-1----:R-:W-:Y:S11]  /*0ff0*/  BRA.DIV UR5, `(.L_x_229) ;  /* 0x0000002e05bc7947 */ /* 0x002ff6000b800000 */
[----:B------:R-:W-:-:S13]  /*1000*/  VOTE.ANY P0, !P0 ;  /* 0x0000000000ff7806 */ /* 0x000fda0004000100 */
.L_x_258:
[----:B------:R-:W-:Y:S05]  /*1010*/  @!P0 BRA `(.L_x_230) ;  /* 0x0000000000248947 */ /* 0x000fea0003800000 */
[----:B------:R-:W-:-:S07]  /*1020*/  IMAD.MOV.U32 R8, RZ, RZ, 0x1de ;  /* 0x000001deff087424 */ /* 0x000fce00078e00ff */
.L_x_232:
[----:B------:R-:W-:Y:S05]  /*1030*/  NANOSLEEP R8 ;  /* 0x000000080000735d */ /* 0x000fea0003800000 */
[----:B------:R-:W2:Y:S01]  /*1040*/  LD.E.64.STRONG.GPU R12, desc[UR12][R14.64+0x100] ;  /* 0x0001000c0e0c7980 */ /* 0x000ea2000c10fb00 */
[----:B------:R-:W-:Y:S01]  /*1050*/  UMOV UR5, 0xffffffff ;  /* 0xffffffff00057882 */ /* 0x000fe20000000000 */
[----:B------:R-:W-:Y:S02]  /*1060*/  SHF.R.U32.HI R8, RZ, 0x1, R8 ;  /* 0x00000001ff087819 */ /* 0x000fe40000011608 */
[----:B--2---:R-:W-:Y:S01]  /*1070*/  ISETP.NE.AND P0, PT, R12, 0x63, PT ;  /* 0x000000630c00780c */ /* 0x004fe20003f05270 */
[----:B------:R-:W-:-:S12]  /*1080*/  BRA.DIV UR5, `(.L_x_231) ;  /* 0x0000002e05b87947 */ /* 0x000fd8000b800000 */
[----:B------:R-:W-:-:S13]  /*1090*/  VOTE.ANY P0, !P0 ;  /* 0x0000000000ff7806 */ /* 0x000fda0004000100 */
.L_x_261:
[----:B------:R-:W-:Y:S05]  /*10a0*/  @P0 BRA `(.L_x_232) ;  /* 0xfffffffc00e00947 */ /* 0x000fea000383ffff */
.L_x_230:
[----:B------:R-:W-:Y:S01]  /*10b0*/  UMOV UR5, 0xffffffff ;  /* 0xffffffff00057882 */ /* 0x000fe20000000000 */
[----:B------:R-:W-:Y:S02]  /*10c0*/  ISETP.NE.AND P0, PT, R12, 0x65, PT ;  /* 0x000000650c00780c */ /* 0x000fe40003f05270 */
[----:B------:R-:W-:Y:S11]  /*10d0*/  BRA.DIV UR5, `(.L_x_233) ;  /* 0x0000002e05c47947 */ /* 0x000ff6000b800000 */
[----:B------:R-:W0:Y:S01]  /*10e0*/  S2R R8, SR_GEMASK ;  /* 0x0000000000087919 */ /* 0x000e220000003c00 */
[----:B------:R-:W-:Y:S01]  /*10f0*/  VOTE.ANY R10, PT, !P0 ;  /* 0x00000000000a7806 */ /* 0x000fe200040e0100 */
[C---:B------:R-:W-:Y:S02]  /*1100*/  VIADD R38, R37.reuse, 0x2 ;  /* 0x0000000225267836 */ /* 0x040fe40000000000 */
[----:B------:R-:W-:Y:S01]  /*1110*/  VIADD R39, R37, 0x10 ;  /* 0x0000001025277836 */ /* 0x000fe20000000000 */
[----:B0-----:R-:W-:-:S05]  /*1120*/  LOP3.LUT R10, R10, 0x80000000, R8, 0xec, !PT ;  /* 0x800000000a0a7812 */ /* 0x001fca00078eec08 */
[----:B------:R-:W-:-:S05]  /*1130*/  VIADD R11, R10, 0xffffffff ;  /* 0xffffffff0a0b7836 */ /* 0x000fca0000000000 */
[----:B------:R-:W-:-:S04]  /*1140*/  LOP3.LUT R11, R10, R11, RZ, 0xc, !PT ;  /* 0x0000000b0a0b7212 */ /* 0x000fc800078e0cff */
[----:B------:R-:W0:Y:S02]  /*1150*/  POPC R15, R11 ;  /* 0x0000000b000f7309 */ /* 0x000e240000000000 */
[----:B0-----:R-:W0:Y:S01]  /*1160*/  SHFL.DOWN PT, R16, R13, 0x1, R15 ;  /* 0x082000000d107989 */ /* 0x001e2200000e000f */
[-C--:B------:R-:W-:Y:S02]  /*1170*/  ISETP.GE.AND P0, PT, R37, R15.reuse, PT ;  /* 0x0000000f2500720c */ /* 0x080fe40003f06270 */
[-C--:B------:R-:W-:Y:S02]  /*1180*/  ISETP.GT.AND P2, PT, R39, R15.reuse, PT ;  /* 0x0000000f2700720c */ /* 0x080fe40003f44270 */
[----:B0-----:R-:W-:Y:S02]  /*1190*/  SEL R16, R16, RZ, !P0 ;  /* 0x000000ff10107207 */ /* 0x001fe40004000000 */
[----:B------:R-:W-:-:S03]  /*11a0*/  ISETP.GT.AND P0, PT, R38, R15, PT ;  /* 0x0000000f2600720c */ /* 0x000fc60003f04270 */
[----:B------:R-:W-:-:S05]  /*11b0*/  IMAD.IADD R36, R16, 0x1, R13 ;  /* 0x0000000110247824 */ /* 0x000fca00078e020d */
[----:B------:R-:W0:Y:S02]  /*11c0*/  SHFL.DOWN PT, R16, R36, 0x2, R15 ;  /* 0x0840000024107989 */ /* 0x000e2400000e000f */
[----:B0-----:R-:W-:-:S05]  /*11d0*/  SEL R19, R16, RZ, !P0 ;  /* 0x000000ff10137207 */ /* 0x001fca0004000000 */
[----:B------:R-:W-:Y:S02]  /*11e0*/  IMAD.IADD R40, R36, 0x1, R19 ;  /* 0x0000000124287824 */ /* 0x000fe400078e0213 */
[C---:B------:R-:W-:Y:S02]  /*11f0*/  VIADD R19, R37.reuse, 0x4 ;  /* 0x0000000425137836 */ /* 0x040fe40000000000 */
[----:B------:R-:W-:Y:S01]  /*1200*/  VIADD R36, R37, 0x8 ;  /* 0x0000000825247836 */ /* 0x000fe20000000000 */
[----:B------:R-:W0:Y:S02]  /*1210*/  SHFL.DOWN PT, R16, R40, 0x4, R15 ;  /* 0x0880000028107989 */ /* 0x000e2400000e000f */
[----:B------:R-:W-:-:S04]  /*1220*/  ISETP.GT.AND P0, PT, R19, R15, PT ;  /* 0x0000000f1300720c */ /* 0x000fc80003f04270 */
[----:B0-----:R-:W-:Y:S02]  /*1230*/  SEL R11, R16, RZ, !P0 ;  /* 0x000000ff100b7207 */ /* 0x001fe40004000000 */
[----:B------:R-:W-:-:S03]  /*1240*/  ISETP.GT.AND P0, PT, R36, R15, PT ;  /* 0x0000000f2400720c */ /* 0x000fc60003f04270 */
[----:B------:R-:W-:Y:S02]  /*1250*/  IMAD.IADD R42, R40, 0x1, R11 ;  /* 0x00000001282a7824 */ /* 0x000fe400078e020b */
[----:B------:R-:W0:Y:S03]  /*1260*/  LDC.64 R10, c[0x0][0x390] ;  /* 0x0000e400ff0a7b82 */ /* 0x000e260000000a00 */
[----:B------:R-:W1:Y:S02]  /*1270*/  SHFL.DOWN PT, R16, R42, 0x8, R15 ;  /* 0x090000002a107989 */ /* 0x000e6400000e000f */
[----:B-1----:R-:W-:Y:S02]  /*1280*/  SEL R41, R16, RZ, !P0 ;  /* 0x000000ff10297207 */ /* 0x002fe40004000000 */
[----:B------:R-:W-:-:S03]  /*1290*/  ISETP.NE.AND P0, PT, R12, 0x65, PT ;  /* 0x000000650c00780c */ /* 0x000fc60003f05270 */
[----:B------:R-:W-:Y:S01]  /*12a0*/  IMAD.IADD R41, R42, 0x1, R41 ;  /* 0x000000012a297824 */ /* 0x000fe200078e0229 */
[----:B0-----:R-:W-:-:S04]  /*12b0*/  IADD3 R42, P3, PT, R10, 0x100, RZ ;  /* 0x000001000a2a7810 */ /* 0x001fc80007f7e0ff */
[----:B------:R-:W0:Y:S01]  /*12c0*/  SHFL.DOWN PT, R16, R41, 0x10, R15 ;  /* 0x0a00000029107989 */ /* 0x000e2200000e000f */
[----:B------:R-:W-:-:S04]  /*12d0*/  IMAD.X R43, RZ, RZ, R11, P3 ;  /* 0x000000ffff2b7224 */ /* 0x000fc800018e060b */
[----:B------:R-:W-:Y:S02]  /*12e0*/  VOTE.ALL P0, P0 ;  /* 0x0000000000ff7806 */ /* 0x000fe40000000000 */
[----:B0-----:R-:W-:-:S05]  /*12f0*/  SEL R16, R16, RZ, !P2 ;  /* 0x000000ff10107207 */ /* 0x001fca0005000000 */
[----:B------:R-:W-:-:S07]  /*1300*/  IMAD.IADD R40, R41, 0x1, R16 ;  /* 0x0000000129287824 */ /* 0x000fce00078e0210 */
.L_x_270:
[----:B------:R-:W-:Y:S05]  /*1310*/  @!P0 BRA `(.L_x_234) ;  /* 0x0000000000cc8947 */ /* 0x000fea0003800000 */
[----:B------:R-:W-:-:S07]  /*1320*/  IMAD.MOV.U32 R11, RZ, RZ, 0x1de ;  /* 0x000001deff0b7424 */ /* 0x000fce00078e00ff */
.L_x_240:
[----:B------:R-:W-:-:S05]  /*1330*/  IMAD.WIDE R14, R18, 0x8, R42 ;  /* 0x00000008120e7825 */ /* 0x000fca00078e022a */
[----:B------:R-:W2:Y:S01]  /*1340*/  LD.E.64.STRONG.GPU R12, desc[UR12][R14.64+-0x100] ;  /* 0xffff000c0e0c7980 */ /* 0x000ea2000c10fb00 */
[----:B------:R-:W-:Y:S05]  /*1350*/  YIELD ;  /* 0x0000000000007946 */ /* 0x000fea0003800000 */
[----:B------:R-:W-:Y:S01]  /*1360*/  UMOV UR5, 0xffffffff ;  /* 0xffffffff00057882 */ /* 0x000fe20000000000 */
[----:B------:R-:W-:Y:S02]  /*1370*/  SHF.R.U32.HI R11, RZ, 0x1, R11 ;  /* 0x00000001ff0b7819 */ /* 0x000fe4000001160b */
[----:B--2---:R-:W-:Y:S01]  /*1380*/  ISETP.NE.AND P0, PT, R12, 0x63, PT ;  /* 0x000000630c00780c */ /* 0x004fe20003f05270 */
[----:B------:R-:W-:-:S12]  /*1390*/  BRA.DIV UR5, `(.L_x_235) ;  /* 0x0000003205147947 */ /* 0x000fd8000b800000 */
[----:B------:R-:W-:-:S13]  /*13a0*/  VOTE.ANY P0, !P0 ;  /* 0x0000000000ff7806 */ /* 0x000fda0004000100 */
.L_x_273:
[----:B------:R-:W-:Y:S05]  /*13b0*/  @!P0 BRA `(.L_x_236) ;  /* 0x0000000000248947 */ /* 0x000fea0003800000 */
[----:B------:R-:W-:-:S07]  /*13c0*/  IMAD.MOV.U32 R16, RZ, RZ, R11 ;  /* 0x000000ffff107224 */ /* 0x000fce00078e000b */
.L_x_238:
[----:B------:R-:W-:Y:S05]  /*13d0*/  NANOSLEEP R16 ;  /* 0x000000100000735d */ /* 0x000fea0003800000 */
[----:B------:R-:W2:Y:S01]  /*13e0*/  LD.E.64.STRONG.GPU R12, desc[UR12][R14.64+-0x100] ;  /* 0xffff000c0e0c7980 */ /* 0x000ea2000c10fb00 */
[----:B------:R-:W-:Y:S01]  /*13f0*/  UMOV UR5, 0xffffffff ;  /* 0xffffffff00057882 */ /* 0x000fe20000000000 */
[----:B------:R-:W-:Y:S02]  /*1400*/  SHF.R.U32.HI R16, RZ, 0x1, R16 ;  /* 0x00000001ff107819 */ /* 0x000fe40000011610 */
[----:B--2---:R-:W-:Y:S01]  /*1410*/  ISETP.NE.AND P0, PT, R12, 0x63, PT ;  /* 0x000000630c00780c */ /* 0x004fe20003f05270 */
[----:B------:R-:W-:-:S12]  /*1420*/  BRA.DIV UR5, `(.L_x_237) ;  /* 0x0000003205107947 */ /* 0x000fd8000b800000 */
[----:B------:R-:W-:-:S13]  /*1430*/  VOTE.ANY P0, !P0 ;  /* 0x0000000000ff7806 */ /* 0x000fda0004000100 */
.L_x_276:
[----:B------:R-:W-:Y:S05]  /*1440*/  @P0 BRA `(.L_x_238) ;  /* 0xfffffffc00e00947 */ /* 0x000fea000383ffff */
.L_x_236:
[----:B------:R-:W-:Y:S01]  /*1450*/  UMOV UR5, 0xffffffff ;  /* 0xffffffff00057882 */ /* 0x000fe20000000000 */
[----:B------:R-:W-:Y:S02]  /*1460*/  ISETP.NE.AND P0, PT, R12, 0x65, PT ;  /* 0x000000650c00780c */ /* 0x000fe40003f05270 */
[----:B------:R-:W-:Y:S11]  /*1470*/  BRA.DIV UR5, `(.L_x_239) ;  /* 0x00000032051c7947 */ /* 0x000ff6000b800000 */
[----:B------:R-:W-:Y:S01]  /*1480*/  VOTE.ANY R10, PT, !P0 ;  /* 0x00000000000a7806 */ /* 0x000fe200040e0100 */
[----:B------:R-:W-:-:S03]  /*1490*/  VIADD R18, R18, 0xffffffe0 ;  /* 0xffffffe012127836 */ /* 0x000fc60000000000 */
[----:B------:R-:W-:-:S05]  /*14a0*/  LOP3.LUT R10, R10, 0x80000000, R8, 0xec, !PT ;  /* 0x800000000a0a7812 */ /* 0x000fca00078eec08 */
[----:B------:R-:W-:-:S05]  /*14b0*/  VIADD R15, R10, 0xffffffff ;  /* 0xffffffff0a0f7836 */ /* 0x000fca0000000000 */
[----:B------:R-:W-:-:S06]  /*14c0*/  LOP3.LUT R15, R10, R15, RZ, 0xc, !PT ;  /* 0x0000000f0a0f7212 */ /* 0x000fcc00078e0cff */
        /* <DEDUP_REMOVED lines=17> */
[----:B------:R-:W-:-:S03]  /*15e0*/  ISETP.NE.AND P0, PT, R12, 0x65, PT ;  /* 0x000000650c00780c */ /* 0x000fc60003f05270 */
[----:B------:R-:W-:-:S05]  /*15f0*/  IMAD.IADD R41, R13, 0x1, R16 ;  /* 0x000000010d297824 */ /* 0x000fca00078e0210 */
[----:B------:R-:W0:Y:S05]  /*1600*/  SHFL.DOWN PT, R16, R41, 0x10, R15 ;  /* 0x0a00000029107989 */ /* 0x000e2a00000e000f */
[----:B------:R-:W-:Y:S02]  /*1610*/  VOTE.ALL P0, P0 ;  /* 0x0000000000ff7806 */ /* 0x000fe40000000000 */
[----:B0-----:R-:W-:-:S04]  /*1620*/  SEL R16, R16, RZ, !P2 ;  /* 0x000000ff10107207 */ /* 0x001fc80005000000 */
[----:B------:R-:W-:-:S07]  /*1630*/  IADD3 R40, PT, PT, R41, R16, R40 ;  /* 0x0000001029287210 */ /* 0x000fce0007ffe028 */
.L_x_285:
[----:B------:R-:W-:Y:S05]  /*1640*/  @P0 BRA `(.L_x_240) ;  /* 0xfffffffc00380947 */ /* 0x000fea000383ffff */
.L_x_234:
[----:B------:R-:W-:Y:S01]  /*1650*/  ISETP.NE.AND P0, PT, R37, RZ, PT ;  /* 0x000000ff2500720c */ /* 0x000fe20003f05270 */
[----:B------:R-:W0:Y:S01]  /*1660*/  @!P1 S2R R11, SR_CgaCtaId ;  /* 0x00000000000b9919 */ /* 0x000e220000008800 */
[----:B------:R-:W-:Y:S01]  /*1670*/  @!P1 MOV R10, 0x400 ;  /* 0x00000400000a9802 */ /* 0x000fe20000000f00 */
[----:B------:R-:W-:Y:S02]  /*1680*/  @!P1 IMAD.IADD R9, R9, 0x1, R40 ;  /* 0x0000000109099824 */ /* 0x000fe400078e0228 */
[----:B------:R-:W-:Y:S02]  /*1690*/  @!P1 IMAD.MOV.U32 R8, RZ, RZ, 0x65 ;  /* 0x00000065ff089424 */ /* 0x000fe400078e00ff */
[----:B------:R-:W-:-:S03]  /*16a0*/  IMAD.MOV.U32 R38, RZ, RZ, R17 ;  /* 0x000000ffff267224 */ /* 0x000fc600078e0011 */
[----:B------:R1:W-:Y:S03]  /*16b0*/  @!P1 ST.E.64.STRONG.GPU desc[UR12][R44.64+0x100], R8 ;  /* 0x000100082c009985 */ /* 0x0003e6000c10fb0c */
[----:B------:R-:W-:Y:S01]  /*16c0*/  @!P0 MOV R12, 0x400 ;  /* 0x00000400000c8802 */ /* 0x000fe20000000f00 */
[----:B------:R-:W2:Y:S01]  /*16d0*/  @!P0 S2R R13, SR_CgaCtaId ;  /* 0x00000000000d8919 */ /* 0x000ea20000008800 */
[----:B------:R-:W-:Y:S01]  /*16e0*/  @!P0 IMAD.MOV.U32 R38, RZ, RZ, R40 ;  /* 0x000000ffff268224 */ /* 0x000fe200078e0028 */
[----:B0-----:R-:W-:-:S05]  /*16f0*/  @!P1 LEA R10, R11, R10, 0x18 ;  /* 0x0000000a0b0a9211 */ /* 0x001fca00078ec0ff */
[----:B------:R1:W-:Y:S04]  /*1700*/  @!P1 STS [R10+0x8], R9 ;  /* 0x000008090a009388 */ /* 0x0003e80000000800 */
[----:B------:R1:W-:Y:S01]  /*1710*/  @!P1 STS [R10+0x4], R40 ;  /* 0x000004280a009388 */ /* 0x0003e20000000800 */
[----:B--2---:R-:W-:-:S05]  /*1720*/  @!P0 LEA R13, R13, R12, 0x18 ;  /* 0x0000000c0d0d8211 */ /* 0x004fca00078ec0ff */
[----:B------:R1:W-:Y:S02]  /*1730*/  @!P0 STS [R13+0x54], R40 ;  /* 0x000054280d008388 */ /* 0x0003e40000000800 */
.L_x_228:
[----:B------:R-:W-:Y:S05]  /*1740*/  WARPSYNC.ALL ;  /* 0x0000000000007948 */ /* 0x000fea0003800000 */
[----:B------:R-:W0:Y:S08]  /*1750*/  S2UR UR7, SR_CgaCtaId ;  /* 0x00000000000779c3 */ /* 0x000e300000008800 */
[----:B------:R-:W-:Y:S01]  /*1760*/  BAR.SYNC.DEFER_BLOCKING 0x0 ;  /* 0x0000000000007b1d */ /* 0x000fe20000010000 */
[----:B------:R-:W-:-:S05]  /*1770*/  ISETP.NE.AND P0, PT, R35, RZ, PT ;  /* 0x000000ff2300720c */ /* 0x000fca0003f05270 */
[----:B------:R-:W-:Y:S02]  /*1780*/  UMOV UR5, 0x400 ;  /* 0x0000040000057882 */ /* 0x000fe40000000000 */
[----:B0-----:R-:W-:-:S09]  /*1790*/  ULEA UR5, UR7, UR5, 0x18 ;  /* 0x0000000507057291 */ /* 0x001fd2000f8ec0ff */
[----:B-1----:R-:W0:Y:S02]  /*17a0*/  LDS R8, [UR5+0x54] ;  /* 0x00005405ff087984 */ /* 0x002e240008000800 */
[----:B0-----:R-:W-:-:S05]  /*17b0*/  SEL R9, R8, RZ, P0 ;  /* 0x000000ff08097207 */ /* 0x001fca0000000000 */
[----:B------:R-:W-:-:S07]  /*17c0*/  IMAD.IADD R38, R9, 0x1, R38 ;  /* 0x0000000109267824 */ /* 0x000fce00078e0226 */
.L_x_227:
[----:B------:R-:W-:Y:S05]  /*17d0*/  BSYNC.RECONVERGENT B0 ;  /* 0x0000000000007941 */ /* 0x000fea0003800200 */
.L_x_225:
[----:B------:R-:W-:Y:S01]  /*17e0*/  IMAD.IADD R32, R32, 0x1, R38 ;  /* 0x0000000120207824 */ /* 0x000fe200078e0226 */
[----:B------:R-:W-:Y:S03]  /*17f0*/  BAR.SYNC.DEFER_BLOCKING 0x0 ;  /* 0x0000000000007b1d */ /* 0x000fe60000010000 */
[----:B------:R-:W-:-:S03]  /*1800*/  IMAD.IADD R29, R29, 0x1, R32 ;  /* 0x000000011d1d7824 */ /* 0x000fc600078e0220 */
[----:B------:R-:W1:Y:S01]  /*1810*/  LDCU.64 UR8, c[0x0][0x388] ;  /* 0x00007100ff0877ac */ /* 0x000e620008000a00 */
[----:B------:R-:W-:-:S04]  /*1820*/  IMAD.IADD R28, R28, 0x1, R29 ;  /* 0x000000011c1c7824 */ /* 0x000fc800078e021d */
[----:B------:R-:W-:-:S04]  /*1830*/  IMAD.IADD R27, R27, 0x1, R28 ;  /* 0x000000011b1b7824 */ /* 0x000fc800078e021c */
[----:B------:R-:W-:-:S04]  /*1840*/  IMAD.IADD R26, R26, 0x1, R27 ;  /* 0x000000011a1a7824 */ /* 0x000fc800078e021b */
[----:B------:R-:W-:-:S04]  /*1850*/  IMAD.IADD R25, R25, 0x1, R26 ;  /* 0x0000000119197824 */ /* 0x000fc800078e021a */
[----:B------:R-:W-:Y:S01]  /*1860*/  IMAD.IADD R24, R24, 0x1, R25 ;  /* 0x0000000118187824 */ /* 0x000fe200078e0219 */
[----:B------:R-:W-:Y:S03]  /*1870*/  STS [R33], R38 ;  /* 0x0000002621007388 */ /* 0x000fe60000000800 */
[----:B------:R-:W-:Y:S01]  /*1880*/  IMAD.IADD R23, R23, 0x1, R24 ;  /* 0x0000000117177824 */ /* 0x000fe200078e0218 */
[----:B------:R-:W-:Y:S03]  /*1890*/  STS [R33+0x4], R32 ;  /* 0x0000042021007388 */ /* 0x000fe60000000800 */
        /* <DEDUP_REMOVED lines=19> */
[----:B------:R-:W-:Y:S04]  /*19d0*/  STS [R33+0x2c], R20 ;  /* 0x00002c1421007388 */ /* 0x000fe80000000800 */
[----:B------:R-:W-:Y:S04]  /*19e0*/  STS [R33+0x30], R7 ;  /* 0x0000300721007388 */ /* 0x000fe80000000800 */
[----:B------:R-:W-:Y:S04]  /*19f0*/  STS [R33+0x34], R6 ;  /* 0x0000340621007388 */ /* 0x000fe80000000800 */
[----:B------:R-:W-:Y:S04]  /*1a00*/  STS [R33+0x38], R5 ;  /* 0x0000380521007388 */ /* 0x000fe80000000800 */
[----:B------:R-:W-:Y:S04]  /*1a10*/  STS [R33+0x3c], R4 ;  /* 0x00003c0421007388 */ /* 0x000fe80000000800 */
[----:B------:R-:W-:Y:S04]  /*1a20*/  STS [R33+0x40], R3 ;  /* 0x0000400321007388 */ /* 0x000fe80000000800 */
[----:B------:R1:W-:Y:S04]  /*1a30*/  STS [R33+0x44], R2 ;  /* 0x0000440221007388 */ /* 0x0003e80000000800 */
[----:B------:R-:W-:Y:S01]  /*1a40*/  STS [R33+0x48], R0 ;  /* 0x0000480021007388 */ /* 0x000fe20000000800 */
[----:B------:R-:W-:-:S03]  /*1a50*/  NOP ;  /* 0x0000000000007918 */ /* 0x000fc60000000000 */
[----:B0-----:R-:W0:Y:S01]  /*1a60*/  LDS R9, [R34] ;  /* 0x0000000022097984 */ /* 0x001e220000000800 */
[----:B-1----:R-:W-:-:S03]  /*1a70*/  IADD3 R2, P0, PT, R31, UR8, RZ ;  /* 0x000000081f027c10 */ /* 0x002fc6000ff1e0ff */
[----:B------:R-:W1:Y:S01]  /*1a80*/  LDS R7, [R34+0x80] ;  /* 0x0000800022077984 */ /* 0x000e620000000800 */
[----:B------:R-:W-:-:S03]  /*1a90*/  IADD3.X R3, PT, PT, R30, UR9, RZ, P0, !PT ;  /* 0x000000091e037c10 */ /* 0x000fc600087fe4ff */
        /* <DEDUP_REMOVED lines=17> */
[----:B0-----:R-:W-:Y:S04]  /*1bb0*/  STG.E desc[UR12][R2.64], R9 ;  /* 0x0000000902007986 */ /* 0x001fe8000c10190c */
[----:B-1----:R-:W-:Y:S04]  /*1bc0*/  STG.E desc[UR12][R2.64+0x80], R7 ;  /* 0x0000800702007986 */ /* 0x002fe8000c10190c */
[----:B--2---:R-:W-:Y:S04]  /*1bd0*/  STG.E desc[UR12][R2.64+0x100], R11 ;  /* 0x0001000b02007986 */ /* 0x004fe8000c10190c */
[----:B---3--:R-:W-:Y:S04]  /*1be0*/  STG.E desc[UR12][R2.64+0x180], R13 ;  /* 0x0001800d02007986 */ /* 0x008fe8000c10190c */
[----:B----4-:R-:W-:Y:S04]  /*1bf0*/  STG.E desc[UR12][R2.64+0x200], R5 ;  /* 0x0002000502007986 */ /* 0x010fe8000c10190c */
        /* <DEDUP_REMOVED lines=15> */
.L_x_224:
[----:B------:R-:W-:-:S04]  /*1cf0*/  ISETP.NE.U32.AND P0, PT, RZ, UR7, PT ;  /* 0x00000007ff007c0c */ /* 0x000fc8000bf05070 */
[----:B------:R-:W-:-:S13]  /*1d00*/  ISETP.NE.AND.EX P0, PT, RZ, UR4, PT, P0 ;  /* 0x00000004ff007c0c */ /* 0x000fda000bf05300 */
[----:B------:R-:W-:Y:S05]  /*1d10*/  @!P0 EXIT ;  /* 0x000000000000894d */ /* 0x000fea0003800000 */
[----:B------:R-:W0:Y:S02]  /*1d20*/  LDCU.64 UR4, c[0x0][0x380] ;  /* 0x00007000ff0477ac */ /* 0x000e240008000a00 */
[----:B0-----:R-:W-:-:S06]  /*1d30*/  UIMAD.WIDE UR4, UR6, 0x7b80, UR4 ;  /* 0x00007b80060478a5 */ /* 0x001fcc000f8e0204 */
[----:B------:R-:W-:Y:S02]  /*1d40*/  IMAD.U32 R2, RZ, RZ, UR4 ;  /* 0x00000004ff027e24 */ /* 0x000fe4000f8e00ff */
[----:B------:R-:W-:-:S05]  /*1d50*/  IMAD.U32 R3, RZ, RZ, UR5 ;  /* 0x00000005ff037e24 */ /* 0x000fca000f8e00ff */
[----:B------:R0:W2:Y:S01]  /*1d60*/  LDG.E R0, desc[UR12][R2.64] ;  /* 0x0000000c02007981 */ /* 0x0000a2000c1e1900 */
[----:B------:R-:W3:Y:S02]  /*1d70*/  S2R R31, SR_TID.X ;  /* 0x00000000001f7919 */ /* 0x000ee40000002100 */
[C---:B---3--:R-:W-:Y:S02]  /*1d80*/  LOP3.LUT R30, R31.reuse, 0x1f, RZ, 0xc0, !PT ;  /* 0x0000001f1f1e7812 */ /* 0x048fe400078ec0ff */
[----:B------:R-:W-:-:S05]  /*1d90*/  LOP3.LUT R5, R31, 0x3e0, RZ, 0xc0, !PT ;  /* 0x000003e01f057812 */ /* 0x000fca00078ec0ff */
[----:B------:R-:W-:-:S04]  /*1da0*/  IMAD R30, R5, 0x13, R30 ;  /* 0x00000013051e7824 */ /* 0x000fc800078e021e */
[C---:B------:R-:W-:Y:S01]  /*1db0*/  VIADD R4, R30.reuse, 0x20 ;  /* 0x000000201e047836 */ /* 0x040fe20000000000 */
[C---:B------:R-:W-:Y:S01]  /*1dc0*/  ISETP.GE.U32.AND P1, PT, R30.reuse, UR7, PT ;  /* 0x000000071e007c0c */ /* 0x040fe2000bf26070 */
[C---:B------:R-:W-:Y:S01]  /*1dd0*/  VIADD R5, R30.reuse, 0x40 ;  /* 0x000000401e057836 */ /* 0x040fe20000000000 */
[C---:B0-----:R-:W-:Y:S01]  /*1de0*/  LEA R2, P0, R30.reuse, UR4, 0x2 ;  /* 0x000000041e027c11 */ /* 0x041fe2000f8010ff */
[----:B------:R-:W-:Y:S01]  /*1df0*/  VIADD R3, R30, 0x80 ;  /* 0x000000801e037836 */ /* 0x000fe20000000000 */
[----:B------:R-:W-:Y:S01]  /*1e00*/  ISETP.GE.U32.AND P2, PT, R4, UR7, PT ;  /* 0x0000000704007c0c */ /* 0x000fe2000bf46070 */
[C---:B------:R-:W-:Y:S01]  /*1e10*/  VIADD R4, R30.reuse, 0xa0 ;  /* 0x000000a01e047836 */ /* 0x040fe20000000000 */
[----:B------:R-:W-:Y:S01]  /*1e20*/  ISETP.GE.U32.AND P3, PT, R5, UR7, PT ;  /* 0x0000000705007c0c */ /* 0x000fe2000bf66070 */
[----:B------:R-:W-:Y:S01]  /*1e30*/  VIADD R5, R30, 0xc0 ;  /* 0x000000c01e057836 */ /* 0x000fe20000000000 */
[----:B------:R-:W-:Y:S01]  /*1e40*/  ISETP.GE.U32.AND P5, PT, R3, UR7, PT ;  /* 0x0000000703007c0c */ /* 0x000fe2000bfa6070 */
[----:B------:R-:W-:Y:S01]  /*1e50*/  IMAD.X R3, RZ, RZ, UR5, P0 ;  /* 0x00000005ff037e24 */ /* 0x000fe200080e06ff */
[----:B------:R-:W-:Y:S01]  /*1e60*/  ISETP.GE.U32.AND P6, PT, R4, UR7, PT ;  /* 0x0000000704007c0c */ /* 0x000fe2000bfc6070 */
[C---:B------:R-:W-:Y:S01]  /*1e70*/  VIADD R6, R30.reuse, 0x60 ;  /* 0x000000601e067836 */ /* 0x040fe20000000000 */
[----:B------:R-:W-:Y:S01]  /*1e80*/  ISETP.GE.U32.AND P0, PT, R5, UR7, PT ;  /* 0x0000000705007c0c */ /* 0x000fe2000bf06070 */
[----:B------:R-:W-:-:S02]  /*1e90*/  VIADD R5, R30, 0xe0 ;  /* 0x000000e01e057836 */ /* 0x000fc40000000000 */
[----:B------:R-:W-:Y:S01]  /*1ea0*/  VIADD R37, R30, 0x100 ;  /* 0x000001001e257836 */ /* 0x000fe20000000000 */
[----:B------:R-:W-:Y:S01]  /*1eb0*/  ISETP.GE.U32.AND P4, PT, R6, UR7, PT ;  /* 0x0000000706007c0c */ /* 0x000fe2000bf86070 */
[C---:B------:R-:W-:Y:S02]  /*1ec0*/  VIADD R7, R30.reuse, 0x140 ;  /* 0x000001401e077836 */ /* 0x040fe40000000000 */
[C---:B------:R-:W-:Y:S02]  /*1ed0*/  VIADD R36, R30.reuse, 0x120 ;  /* 0x000001201e247836 */ /* 0x040fe40000000000 */
[C---:B------:R-:W-:Y:S02]  /*1ee0*/  VIADD R35, R30.reuse, 0x220 ;  /* 0x000002201e237836 */ /* 0x040fe40000000000 */
[----:B------:R-:W-:Y:S02]  /*1ef0*/  VIADD R34, R30, 0x240 ;  /* 0x000002401e227836 */ /* 0x000fe40000000000 */
[----:B--2---:R-:W-:-:S02]  /*1f00*/  IMAD.MOV.U32 R4, RZ, RZ, R0 ;  /* 0x000000ffff047224 */ /* 0x004fc400078e0000 */
[----:B------:R-:W2:Y:S02]  /*1f10*/  @!P1 LDG.E R0, desc[UR12][R2.64] ;  /* 0x0000000c02009981 */ /* 0x000ea4000c1e1900 */
[--C-:B------:R-:W-:Y:S01]  /*1f20*/  IMAD.MOV.U32 R12, RZ, RZ, R4.reuse ;  /* 0x000000ffff0c7224 */ /* 0x100fe200078e0004 */
[----:B------:R-:W-:Y:S01]  /*1f30*/  ISETP.GE.U32.AND P1, PT, R5, UR7, PT ;  /* 0x0000000705007c0c */ /* 0x000fe2000bf26070 */
[--C-:B------:R-:W-:Y:S02]  /*1f40*/  IMAD.MOV.U32 R8, RZ, RZ, R4.reuse ;  /* 0x000000ffff087224 */ /* 0x100fe400078e0004 */
[C---:B------:R-:W-:Y:S02]  /*1f50*/  VIADD R5, R30.reuse, 0x160 ;  /* 0x000001601e057836 */ /* 0x040fe40000000000 */
[--C-:B------:R-:W-:Y:S01]  /*1f60*/  IMAD.MOV.U32 R6, RZ, RZ, R4.reuse ;  /* 0x000000ffff067224 */ /* 0x100fe200078e0004 */
[----:B------:R-:W3:Y:S01]  /*1f70*/  @!P5 LDG.E R12, desc[UR12][R2.64+0x200] ;  /* 0x0002000c020cd981 */ /* 0x000ee2000c1e1900 */
[--C-:B------:R-:W-:Y:S01]  /*1f80*/  IMAD.MOV.U32 R14, RZ, RZ, R4.reuse ;  /* 0x000000ffff0e7224 */ /* 0x100fe200078e0004 */
[----:B------:R-:W-:Y:S01]  /*1f90*/  ISETP.GE.U32.AND P5, PT, R37, UR7, PT ;  /* 0x0000000725007c0c */ /* 0x000fe2000bfa6070 */
[----:B------:R-:W-:Y:S01]  /*1fa0*/  IMAD.MOV.U32 R16, RZ, RZ, R4 ;  /* 0x000000ffff107224 */ /* 0x000fe200078e0004 */
[----:B------:R-:W4:Y:S01]  /*1fb0*/  @!P3 LDG.E R8, desc[UR12][R2.64+0x100] ;  /* 0x0001000c0208b981 */ /* 0x000f22000c1e1900 */
[----:B------:R-:W-:Y:S01]  /*1fc0*/  ISETP.GE.U32.AND P3, PT, R5, UR7, PT ;  /* 0x0000000705007c0c */ /* 0x000fe2000bf66070 */
[----:B------:R-:W-:-:S02]  /*1fd0*/  VIADD R5, R30, 0x1a0 ;  /* 0x000001a01e057836 */ /* 0x000fc40000000000 */
[----:B------:R-:W4:Y:S01]  /*1fe0*/  @!P2 LDG.E R6, desc[UR12][R2.64+0x80] ;  /* 0x0000800c0206a981 */ /* 0x000f22000c1e1900 */
[----:B------:R-:W-:Y:S01]  /*1ff0*/  ISETP.GE.U32.AND P2, PT, R7, UR7, PT ;  /* 0x0000000707007c0c */ /* 0x000fe2000bf46070 */
[--C-:B------:R-:W-:Y:S02]  /*2000*/  IMAD.MOV.U32 R10, RZ, RZ, R4.reuse ;  /* 0x000000ffff0a7224 */ /* 0x100fe400078e0004 */
[----:B------:R-:W4:Y:S01]  /*2010*/  @!P6 LDG.E R14, desc[UR12][R2.64+0x280] ;  /* 0x0002800c020ee981 */ /* 0x000f22000c1e1900 */
[----:B------:R-:W-:Y:S01]  /*2020*/  ISETP.GE.U32.AND P6, PT, R36, UR7, PT ;  /* 0x0000000724007c0c */ /* 0x000fe2000bfc6070 */
[----:B------:R-:W-:Y:S02]  /*2030*/  IMAD.MOV.U32 R20, RZ, RZ, R4 ;  /* 0x000000ffff147224 */ /* 0x000fe400078e0004 */
[----:B------:R-:W4:Y:S01]  /*2040*/  @!P0 LDG.E R16, desc[UR12][R2.64+0x300] ;  /* 0x0003000c02108981 */ /* 0x000f22000c1e1900 */
[----:B------:R-:W-:Y:S01]  /*2050*/  ISETP.GE.U32.AND P0, PT, R5, UR7, PT ;  /* 0x0000000705007c0c */ /* 0x000fe2000bf06070 */
[----:B------:R-:W-:-:S02]  /*2060*/  VIADD R7, R30, 0x180 ;  /* 0x000001801e077836 */ /* 0x000fc40000000000 */
[C---:B------:R-:W-:Y:S01]  /*2070*/  VIADD R5, R30.reuse, 0x1e0 ;  /* 0x000001e01e057836 */ /* 0x040fe20000000000 */
[----:B------:R-:W4:Y:S01]  /*2080*/  @!P4 LDG.E R10, desc[UR12][R2.64+0x180] ;  /* 0x0001800c020ac981 */ /* 0x000f22000c1e1900 */
[--C-:B------:R-:W-:Y:S01]  /*2090*/  IMAD.MOV.U32 R18, RZ, RZ, R4.reuse ;  /* 0x000000ffff127224 */ /* 0x100fe200078e0004 */
[----:B------:R-:W-:Y:S01]  /*20a0*/  ISETP.GE.U32.AND P4, PT, R7, UR7, PT ;  /* 0x0000000707007c0c */ /* 0x000fe2000bf86070 */
[--C-:B------:R-:W-:Y:S01]  /*20b0*/  IMAD.MOV.U32 R22, RZ, RZ, R4.reuse ;  /* 0x000000ffff167224 */ /* 0x100fe200078e0004 */
[----:B------:R-:W4:Y:S01]  /*20c0*/  @!P5 LDG.E R20, desc[UR12][R2.64+0x400] ;  /* 0x0004000c0214d981 */ /* 0x000f22000c1e1900 */
[--C-:B------:R-:W-:Y:S01]  /*20d0*/  IMAD.MOV.U32 R24, RZ, RZ, R4.reuse ;  /* 0x000000ffff187224 */ /* 0x100fe200078e0004 */
[----:B------:R-:W-:Y:S01]  /*20e0*/  ISETP.GE.U32.AND P5, PT, R5, UR7, PT ;  /* 0x0000000705007c0c */ /* 0x000fe2000bfa6070 */
[----:B------:R-:W-:Y:S01]  /*20f0*/  IMAD.MOV.U32 R26, RZ, RZ, R4 ;  /* 0x000000ffff1a7224 */ /* 0x000fe200078e0004 */
[----:B------:R-:W4:Y:S01]  /*2100*/  @!P1 LDG.E R18, desc[UR12][R2.64+0x380] ;  /* 0x0003800c02129981 */ /* 0x000f22000c1e1900 */
[----:B------:R-:W-:-:S02]  /*2110*/  VIADD R7, R30, 0x1c0 ;  /* 0x000001c01e077836 */ /* 0x000fc40000000000 */
[----:B------:R-:W-:Y:S01]  /*2120*/  VIADD R5, R30, 0x200 ;  /* 0x000002001e057836 */ /* 0x000fe20000000000 */
[----:B------:R-:W4:Y:S02]  /*2130*/  @!P6 LDG.E R22, desc[UR12][R2.64+0x480] ;  /* 0x0004800c0216e981 */ /* 0x000f24000c1e1900 */
[----:B------:R-:W-:Y:S02]  /*2140*/  ISETP.GE.U32.AND P1, PT, R7, UR7, PT ;  /* 0x0000000707007c0c */ /* 0x000fe4000bf26070 */
[----:B------:R-:W4:Y:S01]  /*2150*/  @!P2 LDG.E R24, desc[UR12][R2.64+0x500] ;  /* 0x0005000c0218a981 */ /* 0x000f22000c1e1900 */
[----:B------:R-:W-:Y:S02]  /*2160*/  ISETP.GE.U32.AND P6, PT, R5, UR7, PT ;  /* 0x0000000705007c0c */ /* 0x000fe4000bfc6070 */
[----:B------:R-:W-:Y:S01]  /*2170*/  ISETP.GE.U32.AND P2, PT, R35, UR7, PT ;  /* 0x0000000723007c0c */ /* 0x000fe2000bf46070 */
[----:B------:R-:W4:Y:S01]  /*2180*/  @!P3 LDG.E R26, desc[UR12][R2.64+0x580] ;  /* 0x0005800c021ab981 */ /* 0x000f22000c1e1900 */
[----:B------:R-:W-:Y:S01]  /*2190*/  ISETP.GE.U32.AND P3, PT, R34, UR7, PT ;  /* 0x0000000722007c0c */ /* 0x000fe2000bf66070 */
[----:B------:R-:W-:-:S02]  /*21a0*/  IMAD.MOV.U32 R28, RZ, RZ, R4 ;  /* 0x000000ffff1c7224 */ /* 0x000fc400078e0004 */
[--C-:B------:R-:W-:Y:S02]  /*21b0*/  IMAD.MOV.U32 R40, RZ, RZ, R4.reuse ;  /* 0x000000ffff287224 */ /* 0x100fe400078e0004 */
[--C-:B------:R-:W-:Y:S02]  /*21c0*/  IMAD.MOV.U32 R42, RZ, RZ, R4.reuse ;  /* 0x000000ffff2a7224 */ /* 0x100fe400078e0004 */
[--C-:B------:R-:W-:Y:S01]  /*21d0*/  IMAD.MOV.U32 R44, RZ, RZ, R4.reuse ;  /* 0x000000ffff2c7224 */ /* 0x100fe200078e0004 */
[----:B------:R-:W4:Y:S01]  /*21e0*/  @!P4 LDG.E R28, desc[UR12][R2.64+0x600] ;  /* 0x0006000c021cc981 */ /* 0x000f22000c1e1900 */
[--C-:B------:R-:W-:Y:S02]  /*21f0*/  IMAD.MOV.U32 R5, RZ, RZ, R4.reuse ;  /* 0x000000ffff057224 */ /* 0x100fe400078e0004 */
[----:B------:R-:W-:Y:S01]  /*2200*/  IMAD.MOV.U32 R7, RZ, RZ, R4 ;  /* 0x000000ffff077224 */ /* 0x000fe200078e0004 */
[----:B------:R-:W4:Y:S04]  /*2210*/  @!P0 LDG.E R40, desc[UR12][R2.64+0x680] ;  /* 0x0006800c02288981 */ /* 0x000f28000c1e1900 */
[----:B------:R-:W4:Y:S04]  /*2220*/  @!P1 LDG.E R42, desc[UR12][R2.64+0x700] ;  /* 0x0007000c022a9981 */ /* 0x000f28000c1e1900 */
[----:B------:R-:W4:Y:S04]  /*2230*/  @!P5 LDG.E R44, desc[UR12][R2.64+0x780] ;  /* 0x0007800c022cd981 */ /* 0x000f28000c1e1900 */
[----:B------:R-:W4:Y:S04]  /*2240*/  @!P6 LDG.E R5, desc[UR12][R2.64+0x800] ;  /* 0x0008000c0205e981 */ /* 0x000f28000c1e1900 */
[----:B------:R-:W4:Y:S04]  /*2250*/  @!P2 LDG.E R7, desc[UR12][R2.64+0x880] ;  /* 0x0008800c0207a981 */ /* 0x000f28000c1e1900 */
[----:B------:R-:W4:Y:S01]  /*2260*/  @!P3 LDG.E R4, desc[UR12][R2.64+0x900] ;  /* 0x0009000c0204b981 */ /* 0x000f22000c1e1900 */
[----:B------:R-:W0:Y:S01]  /*2270*/  S2R R38, SR_LANEID ;  /* 0x0000000000267919 */ /* 0x000e220000000000 */
[----:B------:R-:W1:Y:S01]  /*2280*/  S2UR UR5, SR_CgaCtaId ;  /* 0x00000000000579c3 */ /* 0x000e620000008800 */
[----:B------:R-:W-:Y:S01]  /*2290*/  SHF.R.U32.HI R41, RZ, 0x5, R31 ;  /* 0x00000005ff297819 */ /* 0x000fe2000001161f */
[----:B------:R-:W-:-:S02]  /*22a0*/  UMOV UR4, 0x400 ;  /* 0x0000040000047882 */ /* 0x000fc40000000000 */
[----:B-1----:R-:W-:Y:S02]  /*22b0*/  ULEA UR4, UR5, UR4, 0x18 ;  /* 0x0000000405047291 */ /* 0x002fe4000f8ec0ff */
[----:B0-----:R-:W-:-:S05]  /*22c0*/  IMAD R29, R41, 0x260, R38 ;  /* 0x00000260291d7824 */ /* 0x001fca00078e0226 */
[----:B------:R-:W-:Y:S01]  /*22d0*/  LEA R29, R29, UR4, 0x2 ;  /* 0x000000041d1d7c11 */ /* 0x000fe2000f8e10ff */
[----:B------:R-:W-:-:S04]  /*22e0*/  UISETP.NE.AND UP0, UPT, UR6, URZ, UPT ;  /* 0x000000ff0600728c */ /* 0x000fc8000bf05270 */
[----:B--2---:R-:W-:Y:S04]  /*22f0*/  STS [R29], R0 ;  /* 0x000000001d007388 */ /* 0x004fe80000000800 */
[----:B---3--:R-:W-:Y:S04]  /*2300*/  STS [R29+0x200], R12 ;  /* 0x0002000c1d007388 */ /* 0x008fe80000000800 */
[----:B----4-:R0:W-:Y:S04]  /*2310*/  STS [R29+0x100], R8 ;  /* 0x000100081d007388 */ /* 0x0101e80000000800 */
[----:B------:R1:W-:Y:S01]  /*2320*/  STS [R29+0x80], R6 ;  /* 0x000080061d007388 */ /* 0x0003e20000000800 */
[----:B0-----:R-:W-:-:S03]  /*2330*/  IMAD R8, R38, 0x48, R29 ;  /* 0x0000004826087824 */ /* 0x001fc600078e021d */
        /* <DEDUP_REMOVED lines=16> */
[----:B------:R1:W0:Y:S04]  /*2440*/  LDS R32, [R8] ;  /* 0x0000000008207984 */ /* 0x0002280000000800 */
        /* <DEDUP_REMOVED lines=19> */
[----:B--234-:R-:W-:Y:S05]  /*2580*/  BRA.U UP0, `(.L_x_241) ;  /* 0x0000000500047547 */ /* 0x01cfea000b800000 */
[----:B01----:R-:W-:Y:S02]  /*2590*/  IADD3 R8, PT, PT, R28, R33, R32 ;  /* 0x000000211c087210 */ /* 0x003fe40007ffe020 */
[----:B------:R-:W-:Y:S02]  /*25a0*/  ISETP.NE.AND P1, PT, R38, 0x1f, PT ;  /* 0x0000001f2600780c */ /* 0x000fe40003f25270 */
[----:B------:R-:W-:Y:S02]  /*25b0*/  IADD3 R8, PT, PT, R26, R27, R8 ;  /* 0x0000001b1a087210 */ /* 0x000fe40007ffe008 */
[----:B------:R-:W-:Y:S02]  /*25c0*/  ISETP.NE.AND P2, PT, R41, 0xc, PT ;  /* 0x0000000c2900780c */ /* 0x000fe40003f45270 */
        /* <DEDUP_REMOVED lines=47> */
[----:B------:R-:W-:-:S04]  /*28c0*/  ISETP.NE.AND P0, PT, R41, 0x8, PT ;  /* 0x000000082900780c */ /* 0x000fc80003f05270 */
[----:B------:R-:W-:Y:S02]  /*28d0*/  SEL R8, R15, R8, !P0 ;  /* 0x000000080f087207 */ /* 0x000fe40004000000 */
[C---:B------:R-:W-:Y:S02]  /*28e0*/  ISETP.NE.AND P0, PT, R41.reuse, 0xa, PT ;  /* 0x0000000a2900780c */ /* 0x040fe40003f05270 */
[----:B------:R-:W-:Y:S02]  /*28f0*/  SEL R8, R16, R8, !P1 ;  /* 0x0000000810087207 */ /* 0x000fe40004800000 */
[----:B------:R-:W-:Y:S02]  /*2900*/  ISETP.NE.AND P1, PT, R41, 0xb, PT ;  /* 0x0000000b2900780c */ /* 0x000fe40003f25270 */
[----:B------:R-:W-:Y:S02]  /*2910*/  SEL R8, R17, R8, !P0 ;  /* 0x0000000811087207 */ /* 0x000fe40004000000 */
[----:B------:R-:W-:-:S02]  /*2920*/  ISETP.GE.U32.AND P0, PT, R31, 0x20, PT ;  /* 0x000000201f00780c */ /* 0x000fc40003f06070 */
[----:B------:R-:W-:Y:S01]  /*2930*/  SEL R8, R18, R8, !P1 ;  /* 0x0000000812087207 */ /* 0x000fe20004800000 */
[----:B------:R-:W-:Y:S01]  /*2940*/  @!P2 IMAD.IADD R8, R19, 0x1, R18 ;  /* 0x000000011308a824 */ /* 0x000fe200078e0212 */
[----:B------:R-:W-:-:S04]  /*2950*/  ISETP.NE.AND P1, PT, R38, RZ, PT ;  /* 0x000000ff2600720c */ /* 0x000fc80003f25270 */
[----:B------:R-:W-:Y:S02]  /*2960*/  SEL R40, R40, RZ, P1 ;  /* 0x000000ff28287207 */ /* 0x000fe40000800000 */
[----:B------:R-:W-:-:S04]  /*2970*/  SEL R8, R8, RZ, P0 ;  /* 0x000000ff08087207 */ /* 0x000fc80000000000 */
[----:B-----5:R-:W-:Y:S01]  /*2980*/  IADD3 R39, PT, PT, R8, R40, R39 ;  /* 0x0000002808277210 */ /* 0x020fe20007ffe027 */
[----:B------:R-:W-:Y:S06]  /*2990*/  BRA `(.L_x_242) ;  /* 0x0000000c00547947 */ /* 0x000fec0003800000 */
.L_x_241:
[----:B01----:R-:W-:Y:S02]  /*29a0*/  IADD3 R8, PT, PT, R28, R33, R32 ;  /* 0x000000211c087210 */ /* 0x003fe40007ffe020 */
[----:B------:R-:W-:Y:S02]  /*29b0*/  ISETP.NE.AND P1, PT, R38, 0x1f, PT ;  /* 0x0000001f2600780c */ /* 0x000fe40003f25270 */
        /* <DEDUP_REMOVED lines=9> */
[----:B-----5:R-:W-:-:S05]  /*2a50*/  IADD3 R39, PT, PT, R9, R0, R8 ;  /* 0x0000000009277210 */ /* 0x020fca0007ffe008 */
        /* <DEDUP_REMOVED lines=28> */
[----:B------:R-:W-:Y:S01]  /*2c20*/  IMAD.IADD R14, R14, 0x1, R13 ;  /* 0x000000010e0e7824 */ /* 0x000fe200078e020d */
[----:B------:R-:W0:Y:S02]  /*2c30*/  LDS R11, [UR4+0x40] ;  /* 0x00004004ff0b7984 */ /* 0x000e240008000800 */
        /* <DEDUP_REMOVED lines=14> */
[----:B------:R-:W-:-:S04]  /*2d20*/  ISETP.NE.AND P0, PT, R41, 0xa, PT ;  /* 0x0000000a2900780c */ /* 0x000fc80003f05270 */
[----:B------:R-:W-:Y:S01]  /*2d30*/  SEL R8, R17, R8, !P0 ;  /* 0x0000000811087207 */ /* 0x000fe20004000000 */
[----:B------:R-:W-:Y:S01]  /*2d40*/  IMAD.IADD R17, R40, 0x1, -R39 ;  /* 0x0000000128117824 */ /* 0x000fe200078e0a27 */
[----:B------:R-:W-:-:S04]  /*2d50*/  ISETP.NE.AND P0, PT, R41, 0xb, PT ;  /* 0x0000000b2900780c */ /* 0x000fc80003f05270 */
[----:B------:R-:W-:Y:S02]  /*2d60*/  SEL R8, R18, R8, !P0 ;  /* 0x0000000812087207 */ /* 0x000fe40004000000 */
[----:B------:R-:W-:Y:S01]  /*2d70*/  ISETP.GT.U32.AND P0, PT, R31, 0x1f, PT ;  /* 0x0000001f1f00780c */ /* 0x000fe20003f04070 */
[----:B0-----:R-:W-:Y:S01]  /*2d80*/  IMAD.IADD R11, R19, 0x1, R11 ;  /* 0x00000001130b7824 */ /* 0x001fe200078e020b */
        /* <DEDUP_REMOVED lines=22> */
.L_x_288:
[----:B------:R-:W-:Y:S05]  /*2ef0*/  @!P0 BRA `(.L_x_245) ;  /* 0x0000000000248947 */ /* 0x000fea0003800000 */
[----:B------:R-:W-:-:S07]  /*2f00*/  IMAD.MOV.U32 R14, RZ, RZ, 0x1de ;  /* 0x000001deff0e7424 */ /* 0x000fce00078e00ff */
.L_x_247:
[----:B------:R-:W-:Y:S05]  /*2f10*/  NANOSLEEP R14 ;  /* 0x0000000e0000735d */ /* 0x000fea0003800000 */
[----:B------:R-:W2:Y:S01]  /*2f20*/  LD.E.64.STRONG.GPU R8, desc[UR12][R12.64+0x100] ;  /* 0x0001000c0c087980 */ /* 0x000ea2000c10fb00 */
[----:B------:R-:W-:Y:S01]  /*2f30*/  UMOV UR5, 0xffffffff ;  /* 0xffffffff00057882 */ /* 0x000fe20000000000 */
[----:B------:R-:W-:Y:S02]  /*2f40*/  SHF.R.U32.HI R14, RZ, 0x1, R14 ;  /* 0x00000001ff0e7819 */ /* 0x000fe4000001160e */
[----:B--2---:R-:W-:Y:S01]  /*2f50*/  ISETP.NE.AND P0, PT, R8, 0x63, PT ;  /* 0x000000630800780c */ /* 0x004fe20003f05270 */
[----:B------:R-:W-:-:S12]  /*2f60*/  BRA.DIV UR5, `(.L_x_246) ;  /* 0x0000001a05607947 */ /* 0x000fd8000b800000 */
[----:B------:R-:W-:-:S13]  /*2f70*/  VOTE.ANY P0, !P0 ;  /* 0x0000000000ff7806 */ /* 0x000fda0004000100 */
.L_x_291:
[----:B------:R-:W-:Y:S05]  /*2f80*/  @P0 BRA `(.L_x_247) ;  /* 0xfffffffc00e00947 */ /* 0x000fea000383ffff */
.L_x_245:
[----:B------:R-:W-:Y:S01]  /*2f90*/  UMOV UR5, 0xffffffff ;  /* 0xffffffff00057882 */ /* 0x000fe20000000000 */
[----:B------:R-:W-:Y:S02]  /*2fa0*/  ISETP.NE.AND P2, PT, R8, 0x65, PT ;  /* 0x000000650800780c */ /* 0x000fe40003f45270 */
[----:B------:R-:W-:Y:S11]  /*2fb0*/  BRA.DIV UR5, `(.L_x_248) ;  /* 0x0000001a056c7947 */ /* 0x000ff6000b800000 */
[----:B------:R-:W0:Y:S01]  /*2fc0*/  S2R R19, SR_GEMASK ;  /* 0x0000000000137919 */ /* 0x000e220000003c00 */
[----:B------:R-:W-:-:S04]  /*2fd0*/  VOTE.ANY R10, PT, !P2 ;  /* 0x00000000000a7806 */ /* 0x000fc800050e0100 */
[----:B0-----:R-:W-:-:S05]  /*2fe0*/  LOP3.LUT R10, R10, 0x80000000, R19, 0xec, !PT ;  /* 0x800000000a0a7812 */ /* 0x001fca00078eec13 */
[----:B------:R-:W-:-:S05]  /*2ff0*/  VIADD R13, R10, 0xffffffff ;  /* 0xffffffff0a0d7836 */ /* 0x000fca0000000000 */
[----:B------:R-:W-:Y:S01]  /*3000*/  LOP3.LUT R13, R10, R13, RZ, 0xc, !PT ;  /* 0x0000000d0a0d7212 */ /* 0x000fe200078e0cff */
[----:B------:R-:W-:-:S03]  /*3010*/  VIADD R10, R38, 0x2 ;  /* 0x00000002260a7836 */ /* 0x000fc60000000000 */
[----:B------:R-:W0:Y:S02]  /*3020*/  POPC R15, R13 ;  /* 0x0000000d000f7309 */ /* 0x000e240000000000 */
[----:B0-----:R-:W0:Y:S01]  /*3030*/  SHFL.DOWN PT, R16, R9, 0x1, R15 ;  /* 0x0820000009107989 */ /* 0x001e2200000e000f */
[----:B------:R-:W-:-:S04]  /*3040*/  ISETP.GE.AND P0, PT, R38, R15, PT ;  /* 0x0000000f2600720c */ /* 0x000fc80003f06270 */
[----:B0-----:R-:W-:Y:S02]  /*3050*/  SEL R16, R16, RZ, !P0 ;  /* 0x000000ff10107207 */ /* 0x001fe40004000000 */
[----:B------:R-:W-:Y:S01]  /*3060*/  ISETP.GT.AND P0, PT, R10, R15, PT ;  /* 0x0000000f0a00720c */ /* 0x000fe20003f04270 */
[----:B------:R-:W-:Y:S02]  /*3070*/  VIADD R10, R38, 0x4 ;  /* 0x00000004260a7836 */ /* 0x000fe40000000000 */
[----:B------:R-:W-:-:S05]  /*3080*/  IMAD.IADD R12, R16, 0x1, R9 ;  /* 0x00000001100c7824 */ /* 0x000fca00078e0209 */
[----:B------:R-:W0:Y:S02]  /*3090*/  SHFL.DOWN PT, R16, R12, 0x2, R15 ;  /* 0x084000000c107989 */ /* 0x000e2400000e000f */
[----:B0-----:R-:W-:Y:S02]  /*30a0*/  SEL R39, R16, RZ, !P0 ;  /* 0x000000ff10277207 */ /* 0x001fe40004000000 */
[----:B------:R-:W-:Y:S01]  /*30b0*/  ISETP.GT.AND P0, PT, R10, R15, PT ;  /* 0x0000000f0a00720c */ /* 0x000fe20003f04270 */
[----:B------:R-:W-:Y:S02]  /*30c0*/  VIADD R10, R38, 0x8 ;  /* 0x00000008260a7836 */ /* 0x000fe40000000000 */
[----:B------:R-:W-:Y:S02]  /*30d0*/  IMAD.IADD R40, R12, 0x1, R39 ;  /* 0x000000010c287824 */ /* 0x000fe400078e0227 */
[----:B------:R-:W0:Y:S03]  /*30e0*/  LDC.64 R12, c[0x0][0x390] ;  /* 0x0000e400ff0c7b82 */ /* 0x000e260000000a00 */
[----:B------:R-:W1:Y:S02]  /*30f0*/  SHFL.DOWN PT, R16, R40, 0x4, R15 ;  /* 0x0880000028107989 */ /* 0x000e6400000e000f */
[----:B-1----:R-:W-:-:S02]  /*3100*/  SEL R9, R16, RZ, !P0 ;  /* 0x000000ff10097207 */ /* 0x002fc40004000000 */
[----:B------:R-:W-:-:S03]  /*3110*/  ISETP.GT.AND P0, PT, R10, R15, PT ;  /* 0x0000000f0a00720c */ /* 0x000fc60003f04270 */
[----:B------:R-:W-:Y:S01]  /*3120*/  IMAD.IADD R9, R40, 0x1, R9 ;  /* 0x0000000128097824 */ /* 0x000fe200078e0209 */
[----:B0-----:R-:W-:-:S04]  /*3130*/  IADD3 R40, P3, PT, R12, 0x100, RZ ;  /* 0x000001000c287810 */ /* 0x001fc80007f7e0ff */
[----:B------:R-:W0:Y:S01]  /*3140*/  SHFL.DOWN PT, R16, R9, 0x8, R15 ;  /* 0x0900000009107989 */ /* 0x000e2200000e000f */
[----:B------:R-:W-:Y:S01]  /*3150*/  IMAD.X R41, RZ, RZ, R13, P3 ;  /* 0x000000ffff297224 */ /* 0x000fe200018e060d */
[----:B0-----:R-:W-:Y:S02]  /*3160*/  SEL R16, R16, RZ, !P0 ;  /* 0x000000ff10107207 */ /* 0x001fe40004000000 */
[----:B------:R-:W-:Y:S01]  /*3170*/  ISETP.NE.AND P0, PT, R8, 0x65, PT ;  /* 0x000000650800780c */ /* 0x000fe20003f05270 */
[----:B------:R-:W-:Y:S02]  /*3180*/  VIADD R8, R38, 0x10 ;  /* 0x0000001026087836 */ /* 0x000fe40000000000 */
[----:B------:R-:W-:-:S03]  /*3190*/  IMAD.IADD R44, R9, 0x1, R16 ;  /* 0x00000001092c7824 */ /* 0x000fc600078e0210 */
[----:B------:R-:W-:Y:S02]  /*31a0*/  ISETP.GT.AND P2, PT, R8, R15, PT ;  /* 0x0000000f0800720c */ /* 0x000fe40003f44270 */
[----:B------:R-:W0:Y:S05]  /*31b0*/  SHFL.DOWN PT, R16, R44, 0x10, R15 ;  /* 0x0a0000002c107989 */ /* 0x000e2a00000e000f */
[----:B------:R-:W-:Y:S02]  /*31c0*/  VOTE.ALL P0, P0 ;  /* 0x0000000000ff7806 */ /* 0x000fe40000000000 */
[----:B0-----:R-:W-:-:S05]  /*31d0*/  SEL R9, R16, RZ, !P2 ;  /* 0x000000ff10097207 */ /* 0x001fca0005000000 */
[----:B------:R-:W-:-:S07]  /*31e0*/  IMAD.IADD R12, R44, 0x1, R9 ;  /* 0x000000012c0c7824 */ /* 0x000fce00078e0209 */
.L_x_300:
[----:B------:R-:W-:Y:S05]  /*31f0*/  @!P0 BRA `(.L_x_249) ;  /* 0x0000000000dc8947 */ /* 0x000fea0003800000 */
[----:B------:R-:W-:-:S07]  /*3200*/  IMAD.MOV.U32 R39, RZ, RZ, 0x1de ;  /* 0x000001deff277424 */ /* 0x000fce00078e00ff */
.L_x_255:
        /* <DEDUP_REMOVED lines=8> */
.L_x_303:
[----:B------:R-:W-:Y:S05]  /*3290*/  @!P0 BRA `(.L_x_251) ;  /* 0x0000000000248947 */ /* 0x000fea0003800000 */
[----:B------:R-:W-:-:S07]  /*32a0*/  IMAD.MOV.U32 R13, RZ, RZ, R39 ;  /* 0x000000ffff0d7224 */ /* 0x000fce00078e0027 */
.L_x_253:
[----:B------:R-:W-:Y:S05]  /*32b0*/  NANOSLEEP R13 ;  /* 0x0000000d0000735d */ /* 0x000fea0003800000 */
[----:B------:R-:W2:Y:S01]  /*32c0*/  LD.E.64.STRONG.GPU R8, desc[UR12][R14.64+-0x100] ;  /* 0xffff000c0e087980 */ /* 0x000ea2000c10fb00 */
[----:B------:R-:W-:Y:S01]  /*32d0*/  UMOV UR5, 0xffffffff ;  /* 0xffffffff00057882 */ /* 0x000fe20000000000 */
[----:B------:R-:W-:Y:S02]  /*32e0*/  SHF.R.U32.HI R13, RZ, 0x1, R13 ;  /* 0x00000001ff0d7819 */ /* 0x000fe4000001160d */
[----:B--2---:R-:W-:Y:S01]  /*32f0*/  ISETP.NE.AND P0, PT, R8, 0x63, PT ;  /* 0x000000630800780c */ /* 0x004fe20003f05270 */
[----:B------:R-:W-:-:S12]  /*3300*/  BRA.DIV UR5, `(.L_x_252) ;  /* 0x0000001a05bc7947 */ /* 0x000fd8000b800000 */
[----:B------:R-:W-:-:S13]  /*3310*/  VOTE.ANY P0, !P0 ;  /* 0x0000000000ff7806 */ /* 0x000fda0004000100 */
.L_x_306:
[----:B------:R-:W-:Y:S05]  /*3320*/  @P0 BRA `(.L_x_253) ;  /* 0xfffffffc00e00947 */ /* 0x000fea000383ffff */
.L_x_251:
[----:B------:R-:W-:Y:S01]  /*3330*/  UMOV UR5, 0xffffffff ;  /* 0xffffffff00057882 */ /* 0x000fe20000000000 */
[----:B------:R-:W-:Y:S02]  /*3340*/  ISETP.NE.AND P0, PT, R8, 0x65, PT ;  /* 0x000000650800780c */ /* 0x000fe40003f05270 */
[----:B------:R-:W-:Y:S11]  /*3350*/  BRA.DIV UR5, `(.L_x_254) ;  /* 0x0000001a05c87947 */ /* 0x000ff6000b800000 */
[----:B------:R-:W-:Y:S01]  /*3360*/  VOTE.ANY R10, PT, !P0 ;  /* 0x00000000000a7806 */ /* 0x000fe200040e0100 */
[----:B------:R-:W-:-:S03]  /*3370*/  VIADD R18, R18, 0xffffffe0 ;  /* 0xffffffe012127836 */ /* 0x000fc60000000000 */
[----:B------:R-:W-:-:S05]  /*3380*/  LOP3.LUT R10, R10, 0x80000000, R19, 0xec, !PT ;  /* 0x800000000a0a7812 */ /* 0x000fca00078eec13 */
        /* <DEDUP_REMOVED lines=14> */
[----:B------:R-:W-:-:S05]  /*3470*/  IMAD.IADD R45, R44, 0x1, R45 ;  /* 0x000000012c2d7824 */ /* 0x000fca00078e022d */
[----:B------:R-:W0:Y:S02]  /*3480*/  SHFL.DOWN PT, R16, R45, 0x4, R15 ;  /* 0x088000002d107989 */ /* 0x000e2400000e000f */
[----:B0-----:R-:W-:Y:S02]  /*3490*/  SEL R16, R16, RZ, !P0 ;  /* 0x000000ff10107207 */ /* 0x001fe40004000000 */
[----:B------:R-:W-:-:S03]  /*34a0*/  ISETP.GT.AND P0, PT, R10, R15, PT ;  /* 0x0000000f0a00720c */ /* 0x000fc60003f04270 */
[----:B------:R-:W-:-:S05]  /*34b0*/  IMAD.IADD R9, R45, 0x1, R16 ;  /* 0x000000012d097824 */ /* 0x000fca00078e0210 */
[----:B------:R-:W0:Y:S02]  /*34c0*/  SHFL.DOWN PT, R16, R9, 0x8, R15 ;  /* 0x0900000009107989 */ /* 0x000e2400000e000f */
[----:B0-----:R-:W-:Y:S02]  /*34d0*/  SEL R16, R16, RZ, !P0 ;  /* 0x000000ff10107207 */ /* 0x001fe40004000000 */
[----:B------:R-:W-:Y:S01]  /*34e0*/  ISETP.NE.AND P0, PT, R8, 0x65, PT ;  /* 0x000000650800780c */ /* 0x000fe20003f05270 */
[----:B------:R-:W-:Y:S02]  /*34f0*/  VIADD R8, R38, 0x10 ;  /* 0x0000001026087836 */ /* 0x000fe40000000000 */
[----:B------:R-:W-:-:S03]  /*3500*/  IMAD.IADD R44, R9, 0x1, R16 ;  /* 0x00000001092c7824 */ /* 0x000fc600078e0210 */
[----:B------:R-:W-:Y:S02]  /*3510*/  ISETP.GT.AND P2, PT, R8, R15, PT ;  /* 0x0000000f0800720c */ /* 0x000fe40003f44270 */
[----:B------:R-:W0:Y:S05]  /*3520*/  SHFL.DOWN PT, R16, R44, 0x10, R15 ;  /* 0x0a0000002c107989 */ /* 0x000e2a00000e000f */
[----:B------:R-:W-:Y:S02]  /*3530*/  VOTE.ALL P0, P0 ;  /* 0x0000000000ff7806 */ /* 0x000fe40000000000 */
[----:B0-----:R-:W-:-:S04]  /*3540*/  SEL R13, R16, RZ, !P2 ;  /* 0x000000ff100d7207 */ /* 0x001fc80005000000 */
[----:B------:R-:W-:-:S07]  /*3550*/  IADD3 R12, PT, PT, R44, R13, R12 ;  /* 0x0000000d2c0c7210 */ /* 0x000fce0007ffe00c */
.L_x_315:
[----:B------:R-:W-:Y:S05]  /*3560*/  @P0 BRA `(.L_x_255) ;  /* 0xfffffffc00280947 */ /* 0x000fea000383ffff */
.L_x_249:
[----:B------:R-:W-:Y:S01]  /*3570*/  ISETP.NE.AND P0, PT, R38, RZ, PT ;  /* 0x000000ff2600720c */ /* 0x000fe20003f05270 */
[----:B------:R-:W0:Y:S01]  /*3580*/  @!P1 S2R R9, SR_CgaCtaId ;  /* 0x0000000000099919 */ /* 0x000e220000008800 */
[----:B------:R-:W-:Y:S01]  /*3590*/  @!P1 MOV R8, 0x400 ;  /* 0x0000040000089802 */ /* 0x000fe20000000f00 */
[----:B------:R-:W-:Y:S02]  /*35a0*/  @!P1 IMAD.IADD R11, R11, 0x1, R12 ;  /* 0x000000010b0b9824 */ /* 0x000fe400078e020c */
[----:B------:R-:W-:-:S05]  /*35b0*/  @!P1 IMAD.MOV.U32 R10, RZ, RZ, 0x65 ;  /* 0x00000065ff0a9424 */ /* 0x000fca00078e00ff */
[----:B------:R1:W-:Y:S03]  /*35c0*/  @!P1 ST.E.64.STRONG.GPU desc[UR12][R42.64+0x100], R10 ;  /* 0x0001000a2a009985 */ /* 0x0003e6000c10fb0c */
[----:B------:R-:W-:Y:S01]  /*35d0*/  @!P0 MOV R13, 0x400 ;  /* 0x00000400000d8802 */ /* 0x000fe20000000f00 */
[----:B------:R-:W2:Y:S01]  /*35e0*/  @!P0 S2R R14, SR_CgaCtaId ;  /* 0x00000000000e8919 */ /* 0x000ea20000008800 */
[----:B0-----:R-:W-:Y:S01]  /*35f0*/  @!P1 LEA R9, R9, R8, 0x18 ;  /* 0x0000000809099211 */ /* 0x001fe200078ec0ff */
[----:B------:R-:W-:Y:S02]  /*3600*/  IMAD.MOV.U32 R8, RZ, RZ, R17 ;  /* 0x000000ffff087224 */ /* 0x000fe400078e0011 */
[----:B------:R-:W-:Y:S02]  /*3610*/  @!P0 IMAD.MOV.U32 R8, RZ, RZ, R12 ;  /* 0x000000ffff088224 */ /* 0x000fe400078e000c */
[----:B------:R1:W-:Y:S04]  /*3620*/  @!P1 STS [R9+0x8], R11 ;  /* 0x0000080b09009388 */ /* 0x0003e80000000800 */
[----:B------:R1:W-:Y:S01]  /*3630*/  @!P1 STS [R9+0x4], R12 ;  /* 0x0000040c09009388 */ /* 0x0003e20000000800 */
[----:B--2---:R-:W-:-:S05]  /*3640*/  @!P0 LEA R13, R14, R13, 0x18 ;  /* 0x0000000d0e0d8211 */ /* 0x004fca00078ec0ff */
[----:B------:R1:W-:Y:S02]  /*3650*/  @!P0 STS [R13+0x54], R12 ;  /* 0x0000540c0d008388 */ /* 0x0003e40000000800 */
.L_x_243:
        /* <DEDUP_REMOVED lines=9> */
.L_x_242:
[----:B------:R-:W-:Y:S01]  /*36f0*/  IMAD.IADD R32, R32, 0x1, R39 ;  /* 0x0000000120207824 */ /* 0x000fe200078e0227 */
[----:B------:R-:W0:Y:S01]  /*3700*/  S2R R8, SR_LANEID ;  /* 0x0000000000087919 */ /* 0x000e220000000000 */
[----:B------:R-:W-:Y:S02]  /*3710*/  BAR.SYNC.DEFER_BLOCKING 0x0 ;  /* 0x0000000000007b1d */ /* 0x000fe40000010000 */
[----:B------:R-:W-:Y:S01]  /*3720*/  IMAD.IADD R33, R33, 0x1, R32 ;  /* 0x0000000121217824 */ /* 0x000fe200078e0220 */
[----:B------:R-:W-:Y:S01]  /*3730*/  ISETP.NE.AND P0, PT, R31, RZ, PT ;  /* 0x000000ff1f00720c */ /* 0x000fe20003f05270 */
[----:B------:R-:W-:Y:S02]  /*3740*/  IMAD.U32 R12, RZ, RZ, UR7 ;  /* 0x00000007ff0c7e24 */ /* 0x000fe4000f8e00ff */
[----:B------:R-:W-:Y:S01]  /*3750*/  IMAD.IADD R28, R28, 0x1, R33 ;  /* 0x000000011c1c7824 */ /* 0x000fe200078e0221 */
[----:B------:R-:W1:Y:S03]  /*3760*/  LDCU.64 UR8, c[0x0][0x388] ;  /* 0x00007100ff0877ac */ /* 0x000e660008000a00 */
[----:B------:R-:W-:-:S04]  /*3770*/  IMAD.IADD R27, R27, 0x1, R28 ;  /* 0x000000011b1b7824 */ /* 0x000fc800078e021c */
[----:B------:R-:W-:-:S04]  /*3780*/  IMAD.IADD R26, R26, 0x1, R27 ;  /* 0x000000011a1a7824 */ /* 0x000fc800078e021b */
[----:B------:R-:W-:-:S04]  /*3790*/  IMAD.IADD R25, R25, 0x1, R26 ;  /* 0x0000000119197824 */ /* 0x000fc800078e021a */
[----:B------:R-:W-:-:S04]  /*37a0*/  IMAD.IADD R24, R24, 0x1, R25 ;  /* 0x0000000118187824 */ /* 0x000fc800078e0219 */
[----:B------:R-:W-:Y:S02]  /*37b0*/  IMAD.IADD R23, R23, 0x1, R24 ;  /* 0x0000000117177824 */ /* 0x000fe400078e0218 */
[----:B0-----:R-:W-:Y:S02]  /*37c0*/  IMAD R8, R8, 0x48, R29 ;  /* 0x0000004808087824 */ /* 0x001fe400078e021d */
[----:B------:R-:W-:-:S03]  /*37d0*/  IMAD.IADD R22, R22, 0x1, R23 ;  /* 0x0000000116167824 */ /* 0x000fc600078e0217 */
[----:B------:R-:W-:Y:S01]  /*37e0*/  STS [R8], R39 ;  /* 0x0000002708007388 */ /* 0x000fe20000000800 */
[----:B------:R-:W-:-:S03]  /*37f0*/  IMAD.IADD R21, R21, 0x1, R22 ;  /* 0x0000000115157824 */ /* 0x000fc600078e0216 */
[----:B------:R-:W-:Y:S01]  /*3800*/  STS [R8+0x4], R32 ;  /* 0x0000042008007388 */ /* 0x000fe20000000800 */
        /* <DEDUP_REMOVED lines=24> */
[----:B------:R0:W-:Y:S01]  /*3990*/  STS [R8+0x48], R0 ;  /* 0x0000480008007388 */ /* 0x0001e20000000800 */
[----:B------:R-:W-:-:S03]  /*39a0*/  NOP ;  /* 0x0000000000007918 */ /* 0x000fc60000000000 */
[----:B------:R-:W-:Y:S04]  /*39b0*/  LDS R39, [R29] ;  /* 0x000000001d277984 */ /* 0x000fe80000000800 */
        /* <DEDUP_REMOVED lines=18> */
[----:B------:R2:W-:Y:S01]  /*3ae0*/  @!P0 STS [UR4+0x7b80], R12 ;  /* 0x007b800cff008988 */ /* 0x0005e20008000804 */
[----:B------:R-:W-:Y:S01]  /*3af0*/  BAR.SYNC.DEFER_BLOCKING 0x0 ;  /* 0x0000000000007b1d */ /* 0x000fe20000010000 */
[----:B0-----:R-:W-:-:S05]  /*3b00*/  IADD3 R0, P0, PT, R30, UR10, RZ ;  /* 0x0000000a1e007c10 */ /* 0x001fca000ff1e0ff */
[----:B------:R-:W0:Y:S01]  /*3b10*/  S2R R2, SR_TID.X ;  /* 0x0000000000027919 */ /* 0x000e220000002100 */
[----:B------:R-:W3:Y:S01]  /*3b20*/  LDS R31, [UR4+0x7b80] ;  /* 0x007b8004ff1f7984 */ /* 0x000ee20008000800 */
[C---:B0-----:R-:W-:Y:S02]  /*3b30*/  LOP3.LUT R3, R2.reuse, 0x3e0, RZ, 0xc0, !PT ;  /* 0x000003e002037812 */ /* 0x041fe400078ec0ff */
[----:B------:R-:W-:-:S05]  /*3b40*/  LOP3.LUT R2, R2, 0x1f, RZ, 0xc0, !PT ;  /* 0x0000001f02027812 */ /* 0x000fca00078ec0ff */
[----:B------:R-:W-:Y:S02]  /*3b50*/  IMAD R8, R3, 0x13, R2 ;  /* 0x0000001303087824 */ /* 0x000fe400078e0202 */
[----:B------:R-:W-:Y:S01]  /*3b60*/  IMAD.X R3, RZ, RZ, UR11, P0 ;  /* 0x0000000bff037e24 */ /* 0x000fe200080e06ff */
[----:B-1----:R-:W-:Y:S01]  /*3b70*/  LEA R2, P0, R0, UR8, 0x2 ;  /* 0x0000000800027c11 */ /* 0x002fe2000f8010ff */
[C---:B------:R-:W-:Y:S02]  /*3b80*/  VIADD R10, R8.reuse, 0x20 ;  /* 0x00000020080a7836 */ /* 0x040fe40000000000 */
[----:B--2---:R-:W-:Y:S01]  /*3b90*/  VIADD R12, R8, 0xa0 ;  /* 0x000000a0080c7836 */ /* 0x004fe20000000000 */
[----:B------:R-:W-:Y:S01]  /*3ba0*/  LEA.HI.X R3, R0, UR9, R3, 0x2, P0 ;  /* 0x0000000900037c11 */ /* 0x000fe200080f1403 */
[----:B------:R-:W-:Y:S01]  /*3bb0*/  VIADD R0, R8, 0x40 ;  /* 0x0000004008007836 */ /* 0x000fe20000000000 */
[-C--:B---3--:R-:W-:Y:S02]  /*3bc0*/  ISETP.GE.AND P1, PT, R30, R31.reuse, PT ;  /* 0x0000001f1e00720c */ /* 0x088fe40003f26270 */
        /* <DEDUP_REMOVED lines=9> */
[----:B------:R0:W-:Y:S01]  /*3c60*/  @!P1 STG.E desc[UR12][R2.64], R39 ;  /* 0x0000002702009986 */ /* 0x0001e2000c10190c */
[-C--:B------:R-:W-:Y:S01]  /*3c70*/  ISETP.GE.AND P0, PT, R10, R31.reuse, PT ;  /* 0x0000001f0a00720c */ /* 0x080fe20003f06270 */
[----:B------:R-:W-:Y:S01]  /*3c80*/  VIADD R10, R8, 0x160 ;  /* 0x00000160080a7836 */ /* 0x000fe20000000000 */
[-C--:B------:R-:W-:Y:S01]  /*3c90*/  ISETP.GE.AND P1, PT, R0, R31.reuse, PT ;  /* 0x0000001f0000720c */ /* 0x080fe20003f26270 */
[----:B------:R-:W-:Y:S01]  /*3ca0*/  VIADD R0, R8, 0x140 ;  /* 0x0000014008007836 */ /* 0x000fe20000000000 */
[----:B------:R0:W-:Y:S01]  /*3cb0*/  @!P2 STG.E desc[UR12][R2.64+0x80], R41 ;  /* 0x000080290200a986 */ /* 0x0001e2000c10190c */
[----:B------:R-:W-:-:S03]  /*3cc0*/  ISETP.GE.AND P2, PT, R37, R31, PT ;  /* 0x0000001f2500720c */ /* 0x000fc60003f46270 */
[----:B------:R0:W-:Y:S01]  /*3cd0*/  @!P3 STG.E desc[UR12][R2.64+0x100], R43 ;  /* 0x0001002b0200b986 */ /* 0x0001e2000c10190c */
[----:B------:R-:W-:-:S03]  /*3ce0*/  ISETP.GE.AND P3, PT, R36, R31, PT ;  /* 0x0000001f2400720c */ /* 0x000fc60003f66270 */
        /* <DEDUP_REMOVED lines=32> */
.L_x_229:
[----:B------:R-:W-:Y:S01]  /*3ef0*/  BSSY B1, `(.L_x_256) ;  /* 0x0000006000017945 */ /* 0x000fe20003800000 */
[----:B------:R-:W-:Y:S01]  /*3f00*/  PLOP3.LUT P0, PT, P0, PT, PT, 0x8, 0x80 ;  /* 0x000000000080781c */ /* 0x000fe2000070e170 */
[----:B------:R-:W-:-:S12]  /*3f10*/  IMAD.MOV.U32 R10, RZ, RZ, -0x1 ;  /* 0xffffffffff0a7424 */ /* 0x000fd800078e00ff */
[----:B------:R-:W-:Y:S05]  /*3f20*/  WARPSYNC.COLLECTIVE R10, `(.L_x_257) ;  /* 0x000000000a087348 */ /* 0x000fea0003c00000 */
[----:B------:R-:W-:Y:S01]  /*3f30*/  VOTE.ANY P0, P0 ;  /* 0x0000000000ff7806 */ /* 0x000fe20000000100 */
[----:B------:R-:W-:-:S12]  /*3f40*/  ENDCOLLECTIVE ;  /* 0x000000000000791b */ /* 0x000fd80003800000 */
.L_x_257:
[----:B------:R-:W-:Y:S05]  /*3f50*/  BSYNC B1 ;  /* 0x0000000000017941 */ /* 0x000fea0003800000 */
.L_x_256:
[----:B------:R-:W-:Y:S05]  /*3f60*/  BRA `(.L_x_258) ;  /* 0xffffffd000287947 */ /* 0x000fea000383ffff */
.L_x_231:
[----:B------:R-:W-:Y:S01]  /*3f70*/  BSSY B1, `(.L_x_259) ;  /* 0x0000006000017945 */ /* 0x000fe20003800000 */
[----:B------:R-:W-:Y:S01]  /*3f80*/  PLOP3.LUT P0, PT, P0, PT, PT, 0x8, 0x80 ;  /* 0x000000000080781c */ /* 0x000fe2000070e170 */
[----:B------:R-:W-:-:S12]  /*3f90*/  IMAD.MOV.U32 R10, RZ, RZ, -0x1 ;  /* 0xffffffffff0a7424 */ /* 0x000fd800078e00ff */
[----:B------:R-:W-:Y:S05]  /*3fa0*/  WARPSYNC.COLLECTIVE R10, `(.L_x_260) ;  /* 0x000000000a087348 */ /* 0x000fea0003c00000 */
[----:B------:R-:W-:Y:S01]  /*3fb0*/  VOTE.ANY P0, P0 ;  /* 0x0000000000ff7806 */ /* 0x000fe20000000100 */
[----:B------:R-:W-:-:S12]  /*3fc0*/  ENDCOLLECTIVE ;  /* 0x000000000000791b */ /* 0x000fd80003800000 */
.L_x_260:
[----:B------:R-:W-:Y:S05]  /*3fd0*/  BSYNC B1 ;  /* 0x0000000000017941 */ /* 0x000fea0003800000 */
.L_x_259:
[----:B------:R-:W-:Y:S05]  /*3fe0*/  BRA `(.L_x_261) ;  /* 0xffffffd0002c7947 */ /* 0x000fea000383ffff */
.L_x_233:
[----:B------:R-:W0:Y:S01]  /*3ff0*/  S2R R8, SR_GEMASK ;  /* 0x0000000000087919 */ /* 0x000e220000003c00 */
[----:B------:R-:W-:Y:S01]  /*4000*/  BSSY B1, `(.L_x_262) ;  /* 0x0000006000017945 */ /* 0x000fe20003800000 */
[----:B------:R-:W-:Y:S01]  /*4010*/  PLOP3.LUT P2, PT, P0, PT, PT, 0x8, 0x80 ;  /* 0x000000000080781c */ /* 0x000fe2000074e170 */
[----:B------:R-:W-:-:S12]  /*4020*/  IMAD.MOV.U32 R10, RZ, RZ, -0x1 ;  /* 0xffffffffff0a7424 */ /* 0x000fd800078e00ff */
[----:B0-----:R-:W-:Y:S05]  /*4030*/  WARPSYNC.COLLECTIVE R10, `(.L_x_263) ;  /* 0x000000000a087348 */ /* 0x001fea0003c00000 */
[----:B------:R-:W-:Y:S01]  /*4040*/  VOTE.ANY R10, PT, P2 ;  /* 0x00000000000a7806 */ /* 0x000fe200010e0100 */
[----:B0-----:R-:W-:Y:S06]  /*4050*/  ENDCOLLECTIVE ;  /* 0x000000000000791b */ /* 0x001fec0003800000 */
.L_x_263:
[----:B------:R-:W-:Y:S05]  /*4060*/  BSYNC B1 ;  /* 0x0000000000017941 */ /* 0x000fea0003800000 */
.L_x_262:
[----:B------:R-:W-:Y:S01]  /*4070*/  LOP3.LUT R10, R10, 0x80000000, R8, 0xec, !PT ;  /* 0x800000000a0a7812 */ /* 0x000fe200078eec08 */
[----:B------:R-:W-:Y:S01]  /*4080*/  IMAD.MOV.U32 R14, RZ, RZ, 0x1 ;  /* 0x00000001ff0e7424 */ /* 0x000fe200078e00ff */
[----:B------:R-:W-:Y:S01]  /*4090*/  ISETP.NE.AND P0, PT, R12, 0x65, PT ;  /* 0x000000650c00780c */ /* 0x000fe20003f05270 */
[C---:B------:R-:W-:Y:S02]  /*40a0*/  VIADD R38, R37.reuse, 0x2 ;  /* 0x0000000225267836 */ /* 0x040fe40000000000 */
[C---:B------:R-:W-:Y:S02]  /*40b0*/  VIADD R11, R10.reuse, 0xffffffff ;  /* 0xffffffff0a0b7836 */ /* 0x040fe40000000000 */
[C---:B------:R-:W-:Y:S02]  /*40c0*/  VIADD R19, R37.reuse, 0x4 ;  /* 0x0000000425137836 */ /* 0x040fe40000000000 */
[----:B------:R-:W-:Y:S01]  /*40d0*/  VIADD R39, R37, 0x10 ;  /* 0x0000001025277836 */ /* 0x000fe20000000000 */
[----:B------:R-:W-:Y:S01]  /*40e0*/  LOP3.LUT R11, R10, R11, RZ, 0xc, !PT ;  /* 0x0000000b0a0b7212 */ /* 0x000fe200078e0cff */
[----:B------:R-:W-:-:S03]  /*40f0*/  IMAD.MOV.U32 R10, RZ, RZ, -0x1 ;  /* 0xffffffffff0a7424 */ /* 0x000fc600078e00ff */
[----:B------:R0:W1:Y:S04]  /*4100*/  POPC R15, R11 ;  /* 0x0000000b000f7309 */ /* 0x0000680000000000 */
[----:B01----:R-:W-:Y:S05]  /*4110*/  WARPSYNC.COLLECTIVE R10, `(.L_x_264) ;  /* 0x000000000a087348 */ /* 0x003fea0003c00000 */
[----:B-1----:R1:W2:Y:S02]  /*4120*/  SHFL.DOWN P2, R16, R13, R14, R15 ;  /* 0x0800000e0d107389 */ /* 0x0022a4000004000f */
[----:B012---:R-:W-:Y:S05]  /*4130*/  ENDCOLLECTIVE ;  /* 0x000000000000791b */ /* 0x007fea0003800000 */
.L_x_264:
[----:B------:R-:W-:Y:S01]  /*4140*/  IMAD.MOV.U32 R14, RZ, RZ, 0x2 ;  /* 0x00000002ff0e7424 */ /* 0x000fe200078e00ff */
[----:B------:R-:W-:-:S04]  /*4150*/  ISETP.GE.AND P2, PT, R37, R15, PT ;  /* 0x0000000f2500720c */ /* 0x000fc80003f46270 */
[----:B------:R-:W-:-:S05]  /*4160*/  SEL R16, R16, RZ, !P2 ;  /* 0x000000ff10107207 */ /* 0x000fca0005000000 */
[----:B------:R-:W-:-:S04]  /*4170*/  IMAD.IADD R36, R16, 0x1, R13 ;  /* 0x0000000110247824 */ /* 0x000fc800078e020d */
[----:B------:R-:W-:-:S07]  /*4180*/  IMAD.MOV.U32 R13, RZ, RZ, R36 ;  /* 0x000000ffff0d7224 */ /* 0x000fce00078e0024 */
[----:B------:R-:W-:Y:S05]  /*4190*/  WARPSYNC.COLLECTIVE R10, `(.L_x_265) ;  /* 0x000000000a087348 */ /* 0x000fea0003c00000 */
[----:B------:R0:W1:Y:S02]  /*41a0*/  SHFL.DOWN P2, R16, R13, R14, R15 ;  /* 0x0800000e0d107389 */ /* 0x000064000004000f */
[----:B01----:R-:W-:Y:S05]  /*41b0*/  ENDCOLLECTIVE ;  /* 0x000000000000791b */ /* 0x003fea0003800000 */
.L_x_265:
[----:B------:R-:W-:Y:S01]  /*41c0*/  IMAD.MOV.U32 R14, RZ, RZ, 0x4 ;  /* 0x00000004ff0e7424 */ /* 0x000fe200078e00ff */
[----:B------:R-:W-:-:S04]  /*41d0*/  ISETP.GT.AND P2, PT, R38, R15, PT ;  /* 0x0000000f2600720c */ /* 0x000fc80003f44270 */
[----:B------:R-:W-:-:S05]  /*41e0*/  SEL R11, R16, RZ, !P2 ;  /* 0x000000ff100b7207 */ /* 0x000fca0005000000 */
[----:B------:R-:W-:Y:S02]  /*41f0*/  IMAD.IADD R40, R36, 0x1, R11 ;  /* 0x0000000124287824 */ /* 0x000fe400078e020b */
[----:B------:R-:W-:Y:S02]  /*4200*/  VIADD R36, R37, 0x8 ;  /* 0x0000000825247836 */ /* 0x000fe40000000000 */
[----:B------:R-:W-:-:S07]  /*4210*/  IMAD.MOV.U32 R13, RZ, RZ, R40 ;  /* 0x000000ffff0d7224 */ /* 0x000fce00078e0028 */
[----:B------:R-:W-:Y:S05]  /*4220*/  WARPSYNC.COLLECTIVE R10, `(.L_x_266) ;  /* 0x000000000a087348 */ /* 0x000fea0003c00000 */
[----:B------:R0:W1:Y:S02]  /*4230*/  SHFL.DOWN P2, R16, R13, R14, R15 ;  /* 0x0800000e0d107389 */ /* 0x000064000004000f */
[----:B01----:R-:W-:Y:S05]  /*4240*/  ENDCOLLECTIVE ;  /* 0x000000000000791b */ /* 0x003fea0003800000 */
.L_x_266:
[----:B------:R-:W-:Y:S01]  /*4250*/  IMAD.MOV.U32 R14, RZ, RZ, 0x8 ;  /* 0x00000008ff0e7424 */ /* 0x000fe200078e00ff */
[----:B------:R-:W-:-:S04]  /*4260*/  ISETP.GT.AND P2, PT, R19, R15, PT ;  /* 0x0000000f1300720c */ /* 0x000fc80003f44270 */
[----:B------:R-:W-:-:S05]  /*4270*/  SEL R11, R16, RZ, !P2 ;  /* 0x000000ff100b7207 */ /* 0x000fca0005000000 */
[----:B------:R-:W-:-:S04]  /*4280*/  IMAD.IADD R42, R40, 0x1, R11 ;  /* 0x00000001282a7824 */ /* 0x000fc800078e020b */
[----:B------:R-:W-:-:S07]  /*4290*/  IMAD.MOV.U32 R13, RZ, RZ, R42 ;  /* 0x000000ffff0d7224 */ /* 0x000fce00078e002a */
[----:B------:R-:W-:Y:S05]  /*42a0*/  WARPSYNC.COLLECTIVE R10, `(.L_x_267) ;  /* 0x000000000a087348 */ /* 0x000fea0003c00000 */
[----:B------:R0:W1:Y:S02]  /*42b0*/  SHFL.DOWN P2, R16, R13, R14, R15 ;  /* 0x0800000e0d107389 */ /* 0x000064000004000f */
[----:B01----:R-:W-:Y:S05]  /*42c0*/  ENDCOLLECTIVE ;  /* 0x000000000000791b */ /* 0x003fea0003800000 */
.L_x_267:
        /* <DEDUP_REMOVED lines=8> */
.L_x_268:
[----:B------:R-:W-:Y:S05]  /*4350*/  WARPSYNC.COLLECTIVE R10, `(.L_x_269) ;  /* 0x000000000a087348 */ /* 0x000fea0003c00000 */
[----:B------:R-:W-:Y:S01]  /*4360*/  VOTE.ALL P0, P0 ;  /* 0x0000000000ff7806 */ /* 0x000fe20000000000 */
[----:B------:R-:W-:-:S12]  /*4370*/  ENDCOLLECTIVE ;  /* 0x000000000000791b */ /* 0x000fd80003800000 */
.L_x_269:
[----:B------:R-:W0:Y:S01]  /*4380*/  LDC.64 R12, c[0x0][0x390] ;  /* 0x0000e400ff0c7b82 */ /* 0x000e220000000a00 */
[----:B------:R-:W-:-:S04]  /*4390*/  ISETP.GT.AND P2, PT, R39, R15, PT ;  /* 0x0000000f2700720c */ /* 0x000fc80003f44270 */
[----:B------:R-:W-:-:S05]  /*43a0*/  SEL R16, R16, RZ, !P2 ;  /* 0x000000ff10107207 */ /* 0x000fca0005000000 */
[----:B------:R-:W-:Y:S01]  /*43b0*/  IMAD.IADD R40, R41, 0x1, R16 ;  /* 0x0000000129287824 */ /* 0x000fe200078e0210 */
[----:B0-----:R-:W-:-:S05]  /*43c0*/  IADD3 R42, P2, PT, R12, 0x100, RZ ;  /* 0x000001000c2a7810 */ /* 0x001fca0007f5e0ff */
[----:B------:R-:W-:Y:S01]  /*43d0*/  IMAD.X R43, RZ, RZ, R13, P2 ;  /* 0x000000ffff2b7224 */ /* 0x000fe200010e060d */
[----:B------:R-:W-:Y:S07]  /*43e0*/  BRA `(.L_x_270) ;  /* 0xffffffcc00c87947 */ /* 0x000fee000383ffff */
.L_x_235:
[----:B------:R-:W-:Y:S01]  /*43f0*/  BSSY B1, `(.L_x_271) ;  /* 0x0000006000017945 */ /* 0x000fe20003800000 */
[----:B------:R-:W-:Y:S01]  /*4400*/  PLOP3.LUT P0, PT, P0, PT, PT, 0x8, 0x80 ;  /* 0x000000000080781c */ /* 0x000fe2000070e170 */
[----:B------:R-:W-:-:S12]  /*4410*/  IMAD.MOV.U32 R10, RZ, RZ, -0x1 ;  /* 0xffffffffff0a7424 */ /* 0x000fd800078e00ff */
[----:B------:R-:W-:Y:S05]  /*4420*/  WARPSYNC.COLLECTIVE R10, `(.L_x_272) ;  /* 0x000000000a087348 */ /* 0x000fea0003c00000 */
[----:B------:R-:W-:Y:S01]  /*4430*/  VOTE.ANY P0, P0 ;  /* 0x0000000000ff7806 */ /* 0x000fe20000000100 */
[----:B------:R-:W-:-:S12]  /*4440*/  ENDCOLLECTIVE ;  /* 0x000000000000791b */ /* 0x000fd80003800000 */
.L_x_272:
[----:B------:R-:W-:Y:S05]  /*4450*/  BSYNC B1 ;  /* 0x0000000000017941 */ /* 0x000fea0003800000 */
.L_x_271:
[----:B------:R-:W-:Y:S05]  /*4460*/  BRA `(.L_x_273) ;  /* 0xffffffcc00d07947 */ /* 0x000fea000383ffff */
.L_x_237:
[----:B------:R-:W-:Y:S01]  /*4470*/  BSSY B1, `(.L_x_274) ;  /* 0x0000006000017945 */ /* 0x000fe20003800000 */
[----:B------:R-:W-:Y:S01]  /*4480*/  PLOP3.LUT P0, PT, P0, PT, PT, 0x8, 0x80 ;  /* 0x000000000080781c */ /* 0x000fe2000070e170 */
[----:B------:R-:W-:-:S12]  /*4490*/  IMAD.MOV.U32 R10, RZ, RZ, -0x1 ;  /* 0xffffffffff0a7424 */ /* 0x000fd800078e00ff */
[----:B------:R-:W-:Y:S05]  /*44a0*/  WARPSYNC.COLLECTIVE R10, `(.L_x_275) ;  /* 0x000000000a087348 */ /* 0x000fea0003c00000 */
[----:B------:R-:W-:Y:S01]  /*44b0*/  VOTE.ANY P0, P0 ;  /* 0x0000000000ff7806 */ /* 0x000fe20000000100 */
[----:B------:R-:W-:-:S12]  /*44c0*/  ENDCOLLECTIVE ;  /* 0x000000000000791b */ /* 0x000fd80003800000 */
.L_x_275:
[----:B------:R-:W-:Y:S05]  /*44d0*/  BSYNC B1 ;  /* 0x0000000000017941 */ /* 0x000fea0003800000 */
.L_x_274:
[----:B------:R-:W-:Y:S05]  /*44e0*/  BRA `(.L_x_276) ;  /* 0xffffffcc00d47947 */ /* 0x000fea000383ffff */
.L_x_239:
[----:B------:R-:W-:Y:S01]  /*44f0*/  BSSY B1, `(.L_x_277) ;  /* 0x0000006000017945 */ /* 0x000fe20003800000 */
[----:B------:R-:W-:Y:S01]  /*4500*/  PLOP3.LUT P2, PT, P0, PT, PT, 0x8, 0x80 ;  /* 0x000000000080781c */ /* 0x000fe2000074e170 */
[----:B------:R-:W-:-:S12]  /*4510*/  IMAD.MOV.U32 R10, RZ, RZ, -0x1 ;  /* 0xffffffffff0a7424 */ /* 0x000fd800078e00ff */
[----:B------:R-:W-:Y:S05]  /*4520*/  WARPSYNC.COLLECTIVE R10, `(.L_x_278) ;  /* 0x000000000a087348 */ /* 0x000fea0003c00000 */
[----:B------:R-:W-:Y:S01]  /*4530*/  VOTE.ANY R10, PT, P2 ;  /* 0x00000000000a7806 */ /* 0x000fe200010e0100 */
[----:B------:R-:W-:Y:S06]  /*4540*/  ENDCOLLECTIVE ;  /* 0x000000000000791b */ /* 0x000fec0003800000 */
.L_x_278:
[----:B------:R-:W-:Y:S05]  /*4550*/  BSYNC B1 ;  /* 0x0000000000017941 */ /* 0x000fea0003800000 */
.L_x_277:
[----:B------:R-:W-:Y:S01]  /*4560*/  LOP3.LUT R10, R10, 0x80000000, R8, 0xec, !PT ;  /* 0x800000000a0a7812 */ /* 0x000fe200078eec08 */
[----:B------:R-:W-:Y:S02]  /*4570*/  IMAD.MOV.U32 R14, RZ, RZ, 0x1 ;  /* 0x00000001ff0e7424 */ /* 0x000fe400078e00ff */
[----:B------:R-:W-:Y:S02]  /*4580*/  VIADD R18, R18, 0xffffffe0 ;  /* 0xffffffe012127836 */ /* 0x000fe40000000000 */
[----:B------:R-:W-:-:S05]  /*4590*/  VIADD R15, R10, 0xffffffff ;  /* 0xffffffff0a0f7836 */ /* 0x000fca0000000000 */
[----:B------:R-:W-:Y:S01]  /*45a0*/  LOP3.LUT R15, R10, R15, RZ, 0xc, !PT ;  /* 0x0000000f0a0f7212 */ /* 0x000fe200078e0cff */
[----:B------:R-:W-:-:S05]  /*45b0*/  IMAD.MOV.U32 R10, RZ, RZ, -0x1 ;  /* 0xffffffffff0a7424 */ /* 0x000fca00078e00ff */
[----:B------:R-:W0:Y:S02]  /*45c0*/  POPC R15, R15 ;  /* 0x0000000f000f7309 */ /* 0x000e240000000000 */
[----:B0-----:R-:W-:Y:S05]  /*45d0*/  WARPSYNC.COLLECTIVE R10, `(.L_x_279) ;  /* 0x000000000a087348 */ /* 0x001fea0003c00000 */
[----:B0-----:R0:W1:Y:S02]  /*45e0*/  SHFL.DOWN P2, R16, R13, R14, R15 ;  /* 0x0800000e0d107389 */ /* 0x001064000004000f */
[----:B01----:R-:W-:Y:S05]  /*45f0*/  ENDCOLLECTIVE ;  /* 0x000000000000791b */ /* 0x003fea0003800000 */
.L_x_279:
[----:B------:R-:W-:Y:S01]  /*4600*/  ISETP.GE.AND P0, PT, R37, R15, PT ;  /* 0x0000000f2500720c */ /* 0x000fe20003f06270 */
[----:B------:R-:W-:-:S03]  /*4610*/  IMAD.MOV.U32 R14, RZ, RZ, 0x2 ;  /* 0x00000002ff0e7424 */ /* 0x000fc600078e00ff */
[----:B------:R-:W-:Y:S02]  /*4620*/  SEL R16, R16, RZ, !P0 ;  /* 0x000000ff10107207 */ /* 0x000fe40004000000 */
[----:B------:R-:W-:-:S03]  /*4630*/  ISETP.GT.AND P0, PT, R38, R15, PT ;  /* 0x0000000f2600720c */ /* 0x000fc60003f04270 */
[----:B------:R-:W-:-:S04]  /*4640*/  IMAD.IADD R41, R16, 0x1, R13 ;  /* 0x0000000110297824 */ /* 0x000fc800078e020d */
[----:B------:R-:W-:-:S07]  /*4650*/  IMAD.MOV.U32 R13, RZ, RZ, R41 ;  /* 0x000000ffff0d7224 */ /* 0x000fce00078e0029 */
[----:B------:R-:W-:Y:S05]  /*4660*/  WARPSYNC.COLLECTIVE R10, `(.L_x_280) ;  /* 0x000000000a087348 */ /* 0x000fea0003c00000 */
[----:B------:R0:W1:Y:S02]  /*4670*/  SHFL.DOWN P2, R16, R13, R14, R15 ;  /* 0x0800000e0d107389 */ /* 0x000064000004000f */
[----:B01----:R-:W-:Y:S05]  /*4680*/  ENDCOLLECTIVE ;  /* 0x000000000000791b */ /* 0x003fea0003800000 */
.L_x_280:
[----:B------:R-:W-:Y:S01]  /*4690*/  IMAD.MOV.U32 R14, RZ, RZ, 0x4 ;  /* 0x00000004ff0e7424 */ /* 0x000fe200078e00ff */
[----:B------:R-:W-:Y:S02]  /*46a0*/  SEL R16, R16, RZ, !P0 ;  /* 0x000000ff10107207 */ /* 0x000fe40004000000 */
[----:B------:R-:W-:-:S03]  /*46b0*/  ISETP.GT.AND P0, PT, R19, R15, PT ;  /* 0x0000000f1300720c */ /* 0x000fc60003f04270 */
[----:B------:R-:W-:-:S04]  /*46c0*/  IMAD.IADD R41, R41, 0x1, R16 ;  /* 0x0000000129297824 */ /* 0x000fc800078e0210 */
[----:B------:R-:W-:-:S07]  /*46d0*/  IMAD.MOV.U32 R13, RZ, RZ, R41 ;  /* 0x000000ffff0d7224 */ /* 0x000fce00078e0029 */
[----:B------:R-:W-:Y:S05]  /*46e0*/  WARPSYNC.COLLECTIVE R10, `(.L_x_281) ;  /* 0x000000000a087348 */ /* 0x000fea0003c00000 */
[----:B------:R0:W1:Y:S02]  /*46f0*/  SHFL.DOWN P2, R16, R13, R14, R15 ;  /* 0x0800000e0d107389 */ /* 0x000064000004000f */
[----:B01----:R-:W-:Y:S05]  /*4700*/  ENDCOLLECTIVE ;  /* 0x000000000000791b */ /* 0x003fea0003800000 */
.L_x_281:
[----:B------:R-:W-:Y:S01]  /*4710*/  IMAD.MOV.U32 R14, RZ, RZ, 0x8 ;  /* 0x00000008ff0e7424 */ /* 0x000fe200078e00ff */
[----:B------:R-:W-:Y:S02]  /*4720*/  SEL R16, R16, RZ, !P0 ;  /* 0x000000ff10107207 */ /* 0x000fe40004000000 */
[----:B------:R-:W-:-:S03]  /*4730*/  ISETP.GT.AND P0, PT, R36, R15, PT ;  /* 0x0000000f2400720c */ /* 0x000fc60003f04270 */
[----:B------:R-:W-:-:S10]  /*4740*/  IMAD.IADD R13, R41, 0x1, R16 ;  /* 0x00000001290d7824 */ /* 0x000fd400078e0210 */
[----:B------:R-:W-:Y:S05]  /*4750*/  WARPSYNC.COLLECTIVE R10, `(.L_x_282) ;  /* 0x000000000a087348 */ /* 0x000fea0003c00000 */
[----:B------:R0:W1:Y:S02]  /*4760*/  SHFL.DOWN P2, R16, R13, R14, R15 ;  /* 0x0800000e0d107389 */ /* 0x000064000004000f */
[----:B01----:R-:W-:Y:S05]  /*4770*/  ENDCOLLECTIVE ;  /* 0x000000000000791b */ /* 0x003fea0003800000 */
.L_x_282:
        /* <DEDUP_REMOVED lines=8> */
.L_x_283:
[----:B------:R-:W-:Y:S02]  /*4800*/  SEL R16, R16, RZ, !P0 ;  /* 0x000000ff10107207 */ /* 0x000fe40004000000 */
[----:B------:R-:W-:Y:S02]  /*4810*/  ISETP.NE.AND P0, PT, R12, 0x65, PT ;  /* 0x000000650c00780c */ /* 0x000fe40003f05270 */
[----:B------:R-:W-:-:S11]  /*4820*/  IADD3 R40, PT, PT, R41, R16, R40 ;  /* 0x0000001029287210 */ /* 0x000fd60007ffe028 */
[----:B------:R-:W-:Y:S05]  /*4830*/  WARPSYNC.COLLECTIVE R10, `(.L_x_284) ;  /* 0x000000000a087348 */ /* 0x000fea0003c00000 */
[----:B------:R-:W-:Y:S01]  /*4840*/  VOTE.ALL P0, P0 ;  /* 0x0000000000ff7806 */ /* 0x000fe20000000000 */
[----:B------:R-:W-:-:S12]  /*4850*/  ENDCOLLECTIVE ;  /* 0x000000000000791b */ /* 0x000fd80003800000 */
.L_x_284:
[----:B------:R-:W-:Y:S05]  /*4860*/  BRA `(.L_x_285) ;  /* 0xffffffcc00747947 */ /* 0x000fea000383ffff */
.L_x_244:
[----:B------:R-:W-:Y:S01]  /*4870*/  BSSY B0, `(.L_x_286) ;  /* 0x0000006000007945 */ /* 0x000fe20003800000 */
[----:B------:R-:W-:Y:S01]  /*4880*/  PLOP3.LUT P0, PT, P0, PT, PT, 0x8, 0x80 ;  /* 0x000000000080781c */ /* 0x000fe2000070e170 */
[----:B------:R-:W-:-:S12]  /*4890*/  IMAD.MOV.U32 R10, RZ, RZ, -0x1 ;  /* 0xffffffffff0a7424 */ /* 0x000fd800078e00ff */
[----:B------:R-:W-:Y:S05]  /*48a0*/  WARPSYNC.COLLECTIVE R10, `(.L_x_287) ;  /* 0x000000000a087348 */ /* 0x000fea0003c00000 */
[----:B------:R-:W-:Y:S01]  /*48b0*/  VOTE.ANY P0, P0 ;  /* 0x0000000000ff7806 */ /* 0x000fe20000000100 */
[----:B------:R-:W-:-:S12]  /*48c0*/  ENDCOLLECTIVE ;  /* 0x000000000000791b */ /* 0x000fd80003800000 */
.L_x_287:
[----:B------:R-:W-:Y:S05]  /*48d0*/  BSYNC B0 ;  /* 0x0000000000007941 */ /* 0x000fea0003800000 */
.L_x_286:
[----:B------:R-:W-:Y:S05]  /*48e0*/  BRA `(.L_x_288) ;  /* 0xffffffe400807947 */ /* 0x000fea000383ffff */
.L_x_246:
[----:B------:R-:W-:Y:S01]  /*48f0*/  BSSY B0, `(.L_x_289) ;  /* 0x0000006000007945 */ /* 0x000fe20003800000 */
[----:B------:R-:W-:Y:S01]  /*4900*/  PLOP3.LUT P0, PT, P0, PT, PT, 0x8, 0x80 ;  /* 0x000000000080781c */ /* 0x000fe2000070e170 */
[----:B------:R-:W-:-:S12]  /*4910*/  IMAD.MOV.U32 R10, RZ, RZ, -0x1 ;  /* 0xffffffffff0a7424 */ /* 0x000fd800078e00ff */
[----:B------:R-:W-:Y:S05]  /*4920*/  WARPSYNC.COLLECTIVE R10, `(.L_x_290) ;  /* 0x000000000a087348 */ /* 0x000fea0003c00000 */
[----:B------:R-:W-:Y:S01]  /*4930*/  VOTE.ANY P0, P0 ;  /* 0x0000000000ff7806 */ /* 0x000fe20000000100 */
[----:B------:R-:W-:-:S12]  /*4940*/  ENDCOLLECTIVE ;  /* 0x000000000000791b */ /* 0x000fd80003800000 */
.L_x_290:
[----:B------:R-:W-:Y:S05]  /*4950*/  BSYNC B0 ;  /* 0x0000000000007941 */ /* 0x000fea0003800000 */
.L_x_289:
[----:B------:R-:W-:Y:S05]  /*4960*/  BRA `(.L_x_291) ;  /* 0xffffffe400847947 */ /* 0x000fea000383ffff */
.L_x_248:
[----:B------:R-:W0:Y:S01]  /*4970*/  S2R R19, SR_GEMASK ;  /* 0x0000000000137919 */ /* 0x000e220000003c00 */
[----:B------:R-:W-:Y:S01]  /*4980*/  BSSY B0, `(.L_x_292) ;  /* 0x0000007000007945 */ /* 0x000fe20003800000 */
[----:B------:R-:W-:Y:S01]  /*4990*/  ISETP.NE.AND P0, PT, R8, 0x65, PT ;  /* 0x000000650800780c */ /* 0x000fe20003f05270 */
[----:B------:R-:W-:Y:S01]  /*49a0*/  IMAD.MOV.U32 R10, RZ, RZ, -0x1 ;  /* 0xffffffffff0a7424 */ /* 0x000fe200078e00ff */
[----:B------:R-:W-:-:S13]  /*49b0*/  PLOP3.LUT P2, PT, P2, PT, PT, 0x8, 0x80 ;  /* 0x000000000080781c */ /* 0x000fda000174e170 */
[----:B0-----:R-:W-:Y:S05]  /*49c0*/  WARPSYNC.COLLECTIVE R10, `(.L_x_293) ;  /* 0x000000000a087348 */ /* 0x001fea0003c00000 */
[----:B------:R-:W-:Y:S01]  /*49d0*/  VOTE.ANY R10, PT, P2 ;  /* 0x00000000000a7806 */ /* 0x000fe200010e0100 */
[----:B0-----:R-:W-:Y:S06]  /*49e0*/  ENDCOLLECTIVE ;  /* 0x000000000000791b */ /* 0x001fec0003800000 */
.L_x_293:
[----:B------:R-:W-:Y:S05]  /*49f0*/  BSYNC B0 ;  /* 0x0000000000007941 */ /* 0x000fea0003800000 */
.L_x_292:
[----:B------:R-:W-:Y:S01]  /*4a00*/  LOP3.LUT R10, R10, 0x80000000, R19, 0xec, !PT ;  /* 0x800000000a0a7812 */ /* 0x000fe200078eec13 */
[----:B------:R-:W-:-:S04]  /*4a10*/  IMAD.MOV.U32 R14, RZ, RZ, 0x1 ;  /* 0x00000001ff0e7424 */ /* 0x000fc800078e00ff */
[----:B------:R-:W-:-:S05]  /*4a20*/  VIADD R13, R10, 0xffffffff ;  /* 0xffffffff0a0d7836 */ /* 0x000fca0000000000 */
[----:B------:R-:W-:Y:S01]  /*4a30*/  LOP3.LUT R8, R10, R13, RZ, 0xc, !PT ;  /* 0x0000000d0a087212 */ /* 0x000fe200078e0cff */
[----:B------:R-:W-:Y:S02]  /*4a40*/  IMAD.MOV.U32 R13, RZ, RZ, R9 ;  /* 0x000000ffff0d7224 */ /* 0x000fe400078e0009 */
[----:B------:R-:W-:Y:S01]  /*4a50*/  IMAD.MOV.U32 R10, RZ, RZ, -0x1 ;  /* 0xffffffffff0a7424 */ /* 0x000fe200078e00ff */
[----:B------:R0:W1:Y:S02]  /*4a60*/  POPC R15, R8 ;  /* 0x00000008000f7309 */ /* 0x0000640000000000 */
[----:B0-----:R-:W-:-:S07]  /*4a70*/  VIADD R8, R38, 0x4 ;  /* 0x0000000426087836 */ /* 0x001fce0000000000 */
[----:B-1----:R-:W-:Y:S05]  /*4a80*/  WARPSYNC.COLLECTIVE R10, `(.L_x_294) ;  /* 0x000000000a087348 */ /* 0x002fea0003c00000 */
[----:B-1----:R0:W1:Y:S02]  /*4a90*/  SHFL.DOWN P2, R16, R13, R14, R15 ;  /* 0x0800000e0d107389 */ /* 0x002064000004000f */
[----:B01----:R-:W-:Y:S05]  /*4aa0*/  ENDCOLLECTIVE ;  /* 0x000000000000791b */ /* 0x003fea0003800000 */
.L_x_294:
[----:B------:R-:W-:Y:S01]  /*4ab0*/  IMAD.MOV.U32 R14, RZ, RZ, 0x2 ;  /* 0x00000002ff0e7424 */ /* 0x000fe200078e00ff */
[----:B------:R-:W-:-:S04]  /*4ac0*/  ISETP.GE.AND P2, PT, R38, R15, PT ;  /* 0x0000000f2600720c */ /* 0x000fc80003f46270 */
[----:B------:R-:W-:Y:S01]  /*4ad0*/  SEL R12, R16, RZ, !P2 ;  /* 0x000000ff100c7207 */ /* 0x000fe20005000000 */
[----:B------:R-:W-:-:S04]  /*4ae0*/  VIADD R16, R38, 0x2 ;  /* 0x0000000226107836 */ /* 0x000fc80000000000 */
[----:B------:R-:W-:Y:S01]  /*4af0*/  IMAD.IADD R12, R12, 0x1, R9 ;  /* 0x000000010c0c7824 */ /* 0x000fe200078e0209 */
[----:B------:R-:W-:-:S03]  /*4b00*/  ISETP.GT.AND P3, PT, R16, R15, PT ;  /* 0x0000000f1000720c */ /* 0x000fc60003f64270 */
[----:B------:R-:W-:-:S10]  /*4b10*/  IMAD.MOV.U32 R13, RZ, RZ, R12 ;  /* 0x000000ffff0d7224 */ /* 0x000fd400078e000c */
[----:B------:R-:W-:Y:S05]  /*4b20*/  WARPSYNC.COLLECTIVE R10, `(.L_x_295) ;  /* 0x000000000a087348 */ /* 0x000fea0003c00000 */
[----:B------:R0:W1:Y:S02]  /*4b30*/  SHFL.DOWN P2, R16, R13, R14, R15 ;  /* 0x0800000e0d107389 */ /* 0x000064000004000f */
[----:B01----:R-:W-:Y:S05]  /*4b40*/  ENDCOLLECTIVE ;  /* 0x000000000000791b */ /* 0x003fea0003800000 */
.L_x_295:
[----:B------:R-:W-:Y:S01]  /*4b50*/  IMAD.MOV.U32 R14, RZ, RZ, 0x4 ;  /* 0x00000004ff0e7424 */ /* 0x000fe200078e00ff */
[----:B------:R-:W-:Y:S02]  /*4b60*/  SEL R9, R16, RZ, !P3 ;  /* 0x000000ff10097207 */ /* 0x000fe40005800000 */
[----:B------:R-:W-:Y:S01]  /*4b70*/  ISETP.GT.AND P3, PT, R8, R15, PT ;  /* 0x0000000f0800720c */ /* 0x000fe20003f64270 */
[----:B------:R-:W-:Y:S02]  /*4b80*/  VIADD R8, R38, 0x8 ;  /* 0x0000000826087836 */ /* 0x000fe40000000000 */
[----:B------:R-:W-:-:S04]  /*4b90*/  IMAD.IADD R40, R12, 0x1, R9 ;  /* 0x000000010c287824 */ /* 0x000fc800078e0209 */
[----:B------:R-:W-:-:S07]  /*4ba0*/  IMAD.MOV.U32 R13, RZ, RZ, R40 ;  /* 0x000000ffff0d7224 */ /* 0x000fce00078e0028 */
[----:B------:R-:W-:Y:S05]  /*4bb0*/  WARPSYNC.COLLECTIVE R10, `(.L_x_296) ;  /* 0x000000000a087348 */ /* 0x000fea0003c00000 */
[----:B------:R0:W1:Y:S02]  /*4bc0*/  SHFL.DOWN P2, R16, R13, R14, R15 ;  /* 0x0800000e0d107389 */ /* 0x000064000004000f */
[----:B01----:R-:W-:Y:S05]  /*4bd0*/  ENDCOLLECTIVE ;  /* 0x000000000000791b */ /* 0x003fea0003800000 */
.L_x_296:
        /* <DEDUP_REMOVED lines=9> */
.L_x_297:
[----:B------:R-:W-:Y:S01]  /*4c70*/  IMAD.MOV.U32 R14, RZ, RZ, 0x10 ;  /* 0x00000010ff0e7424 */ /* 0x000fe200078e00ff */
[----:B------:R-:W-:-:S05]  /*4c80*/  SEL R16, R16, RZ, !P3 ;  /* 0x000000ff10107207 */ /* 0x000fca0005800000 */
[----:B------:R-:W-:-:S04]  /*4c90*/  IMAD.IADD R44, R9, 0x1, R16 ;  /* 0x00000001092c7824 */ /* 0x000fc800078e0210 */
[----:B------:R-:W-:-:S07]  /*4ca0*/  IMAD.MOV.U32 R13, RZ, RZ, R44 ;  /* 0x000000ffff0d7224 */ /* 0x000fce00078e002c */
[----:B------:R-:W-:Y:S05]  /*4cb0*/  WARPSYNC.COLLECTIVE R10, `(.L_x_298) ;  /* 0x000000000a087348 */ /* 0x000fea0003c00000 */
[----:B------:R0:W1:Y:S02]  /*4cc0*/  SHFL.DOWN P2, R16, R13, R14, R15 ;  /* 0x0800000e0d107389 */ /* 0x000064000004000f */
[----:B01----:R-:W-:Y:S05]  /*4cd0*/  ENDCOLLECTIVE ;  /* 0x000000000000791b */ /* 0x003fea0003800000 */
.L_x_298:
[----:B------:R-:W-:Y:S05]  /*4ce0*/  WARPSYNC.COLLECTIVE R10, `(.L_x_299) ;  /* 0x000000000a087348 */ /* 0x000fea0003c00000 */
[----:B------:R-:W-:Y:S01]  /*4cf0*/  VOTE.ALL P0, P0 ;  /* 0x0000000000ff7806 */ /* 0x000fe20000000000 */
[----:B------:R-:W-:-:S12]  /*4d00*/  ENDCOLLECTIVE ;  /* 0x000000000000791b */ /* 0x000fd80003800000 */
.L_x_299:
[----:B------:R-:W-:-:S04]  /*4d10*/  ISETP.GT.AND P2, PT, R8, R15, PT ;  /* 0x0000000f0800720c */ /* 0x000fc80003f44270 */
[----:B------:R-:W-:-:S05]  /*4d20*/  SEL R9, R16, RZ, !P2 ;  /* 0x000000ff10097207 */ /* 0x000fca0005000000 */
[----:B------:R-:W-:Y:S02]  /*4d30*/  IMAD.IADD R12, R44, 0x1, R9 ;  /* 0x000000012c0c7824 */ /* 0x000fe400078e0209 */
[----:B------:R-:W0:Y:S02]  /*4d40*/  LDC.64 R8, c[0x0][0x390] ;  /* 0x0000e400ff087b82 */ /* 0x000e240000000a00 */
[----:B0-----:R-:W-:-:S05]  /*4d50*/  IADD3 R40, P2, PT, R8, 0x100, RZ ;  /* 0x0000010008287810 */ /* 0x001fca0007f5e0ff */
[----:B------:R-:W-:Y:S01]  /*4d60*/  IMAD.X R41, RZ, RZ, R9, P2 ;  /* 0x000000ffff297224 */ /* 0x000fe200010e0609 */
[----:B------:R-:W-:Y:S07]  /*4d70*/  BRA `(.L_x_300) ;  /* 0xffffffe4001c7947 */ /* 0x000fee000383ffff */
.L_x_250:
[----:B------:R-:W-:Y:S01]  /*4d80*/  BSSY B0, `(.L_x_301) ;  /* 0x0000006000007945 */ /* 0x000fe20003800000 */
[----:B------:R-:W-:Y:S01]  /*4d90*/  PLOP3.LUT P0, PT, P0, PT, PT, 0x8, 0x80 ;  /* 0x000000000080781c */ /* 0x000fe2000070e170 */
[----:B------:R-:W-:-:S12]  /*4da0*/  IMAD.MOV.U32 R10, RZ, RZ, -0x1 ;  /* 0xffffffffff0a7424 */ /* 0x000fd800078e00ff */
[----:B------:R-:W-:Y:S05]  /*4db0*/  WARPSYNC.COLLECTIVE R10, `(.L_x_302) ;  /* 0x000000000a087348 */ /* 0x000fea0003c00000 */
[----:B------:R-:W-:Y:S01]  /*4dc0*/  VOTE.ANY P0, P0 ;  /* 0x0000000000ff7806 */ /* 0x000fe20000000100 */
[----:B------:R-:W-:-:S12]  /*4dd0*/  ENDCOLLECTIVE ;  /* 0x000000000000791b */ /* 0x000fd80003800000 */
.L_x_302:
[----:B------:R-:W-:Y:S05]  /*4de0*/  BSYNC B0 ;  /* 0x0000000000007941 */ /* 0x000fea0003800000 */
.L_x_301:
[----:B------:R-:W-:Y:S05]  /*4df0*/  BRA `(.L_x_303) ;  /* 0xffffffe400247947 */ /* 0x000fea000383ffff */
.L_x_252:
[----:B------:R-:W-:Y:S01]  /*4e00*/  BSSY B0, `(.L_x_304) ;  /* 0x0000006000007945 */ /* 0x000fe20003800000 */
[----:B------:R-:W-:Y:S01]  /*4e10*/  PLOP3.LUT P0, PT, P0, PT, PT, 0x8, 0x80 ;  /* 0x000000000080781c */ /* 0x000fe2000070e170 */
[----:B------:R-:W-:-:S12]  /*4e20*/  IMAD.MOV.U32 R10, RZ, RZ, -0x1 ;  /* 0xffffffffff0a7424 */ /* 0x000fd800078e00ff */
[----:B------:R-:W-:Y:S05]  /*4e30*/  WARPSYNC.COLLECTIVE R10, `(.L_x_305) ;  /* 0x000000000a087348 */ /* 0x000fea0003c00000 */
[----:B------:R-:W-:Y:S01]  /*4e40*/  VOTE.ANY P0, P0 ;  /* 0x0000000000ff7806 */ /* 0x000fe20000000100 */
[----:B------:R-:W-:-:S12]  /*4e50*/  ENDCOLLECTIVE ;  /* 0x000000000000791b */ /* 0x000fd80003800000 */
.L_x_305:
[----:B------:R-:W-:Y:S05]  /*4e60*/  BSYNC B0 ;  /* 0x0000000000007941 */ /* 0x000fea0003800000 */
.L_x_304:
[----:B------:R-:W-:Y:S05]  /*4e70*/  BRA `(.L_x_306) ;  /* 0xffffffe400287947 */ /* 0x000fea000383ffff */
.L_x_254:
[----:B------:R-:W-:Y:S01]  /*4e80*/  BSSY B0, `(.L_x_307) ;  /* 0x0000006000007945 */ /* 0x000fe20003800000 */
[----:B------:R-:W-:Y:S01]  /*4e90*/  PLOP3.LUT P2, PT, P0, PT, PT, 0x8, 0x80 ;  /* 0x000000000080781c */ /* 0x000fe2000074e170 */
[----:B------:R-:W-:-:S12]  /*4ea0*/  IMAD.MOV.U32 R10, RZ, RZ, -0x1 ;  /* 0xffffffffff0a7424 */ /* 0x000fd800078e00ff */
[----:B------:R-:W-:Y:S05]  /*4eb0*/  WARPSYNC.COLLECTIVE R10, `(.L_x_308) ;  /* 0x000000000a087348 */ /* 0x000fea0003c00000 */
[----:B------:R-:W-:Y:S01]  /*4ec0*/  VOTE.ANY R10, PT, P2 ;  /* 0x00000000000a7806 */ /* 0x000fe200010e0100 */
[----:B------:R-:W-:Y:S06]  /*4ed0*/  ENDCOLLECTIVE ;  /* 0x000000000000791b */ /* 0x000fec0003800000 */
.L_x_308:
[----:B------:R-:W-:Y:S05]  /*4ee0*/  BSYNC B0 ;  /* 0x0000000000007941 */ /* 0x000fea0003800000 */
.L_x_307:
[----:B------:R-:W-:Y:S01]  /*4ef0*/  LOP3.LUT R10, R10, 0x80000000, R19, 0xec, !PT ;  /* 0x800000000a0a7812 */ /* 0x000fe200078eec13 */
[----:B------:R-:W-:Y:S02]  /*4f00*/  IMAD.MOV.U32 R14, RZ, RZ, 0x1 ;  /* 0x00000001ff0e7424 */ /* 0x000fe400078e00ff */
[----:B------:R-:W-:Y:S02]  /*4f10*/  VIADD R18, R18, 0xffffffe0 ;  /* 0xffffffe012127836 */ /* 0x000fe40000000000 */
[----:B------:R-:W-:-:S05]  /*4f20*/  VIADD R13, R10, 0xffffffff ;  /* 0xffffffff0a0d7836 */ /* 0x000fca0000000000 */
[----:B------:R-:W-:Y:S01]  /*4f30*/  LOP3.LUT R45, R10, R13, RZ, 0xc, !PT ;  /* 0x0000000d0a2d7212 */ /* 0x000fe200078e0cff */
[----:B------:R-:W-:Y:S02]  /*4f40*/  IMAD.MOV.U32 R13, RZ, RZ, R9 ;  /* 0x000000ffff0d7224 */ /* 0x000fe400078e0009 */
[----:B------:R-:W-:Y:S01]  /*4f50*/  IMAD.MOV.U32 R10, RZ, RZ, -0x1 ;  /* 0xffffffffff0a7424 */ /* 0x000fe200078e00ff */
[----:B------:R0:W1:Y:S06]  /*4f60*/  POPC R15, R45 ;  /* 0x0000002d000f7309 */ /* 0x00006c0000000000 */
[----:B01----:R-:W-:Y:S05]  /*4f70*/  WARPSYNC.COLLECTIVE R10, `(.L_x_309) ;  /* 0x000000000a087348 */ /* 0x003fea0003c00000 */
[----:B-1----:R1:W2:Y:S02]  /*4f80*/  SHFL.DOWN P2, R16, R13, R14, R15 ;  /* 0x0800000e0d107389 */ /* 0x0022a4000004000f */
[----:B012---:R-:W-:Y:S05]  /*4f90*/  ENDCOLLECTIVE ;  /* 0x000000000000791b */ /* 0x007fea0003800000 */
.L_x_309:
[----:B------:R-:W-:Y:S01]  /*4fa0*/  ISETP.GE.AND P0, PT, R38, R15, PT ;  /* 0x0000000f2600720c */ /* 0x000fe20003f06270 */
[----:B------:R-:W-:-:S03]  /*4fb0*/  IMAD.MOV.U32 R14, RZ, RZ, 0x2 ;  /* 0x00000002ff0e7424 */ /* 0x000fc600078e00ff */
[----:B------:R-:W-:-:S05]  /*4fc0*/  SEL R16, R16, RZ, !P0 ;  /* 0x000000ff10107207 */ /* 0x000fca0004000000 */
[----:B------:R-:W-:Y:S02]  /*4fd0*/  IMAD.IADD R44, R16, 0x1, R9 ;  /* 0x00000001102c7824 */ /* 0x000fe400078e0209 */
[----:B------:R-:W-:Y:S02]  /*4fe0*/  VIADD R16, R38, 0x2 ;  /* 0x0000000226107836 */ /* 0x000fe40000000000 */
[----:B------:R-:W-:-:S03]  /*4ff0*/  IMAD.MOV.U32 R13, RZ, RZ, R44 ;  /* 0x000000ffff0d7224 */ /* 0x000fc600078e002c */
[----:B------:R-:W-:-:S13]  /*5000*/  ISETP.GT.AND P0, PT, R16, R15, PT ;  /* 0x0000000f1000720c */ /* 0x000fda0003f04270 */
[----:B------:R-:W-:Y:S05]  /*5010*/  WARPSYNC.COLLECTIVE R10, `(.L_x_310) ;  /* 0x000000000a087348 */ /* 0x000fea0003c00000 */
[----:B------:R0:W1:Y:S02]  /*5020*/  SHFL.DOWN P2, R16, R13, R14, R15 ;  /* 0x0800000e0d107389 */ /* 0x000064000004000f */
[----:B01----:R-:W-:Y:S05]  /*5030*/  ENDCOLLECTIVE ;  /* 0x000000000000791b */ /* 0x003fea0003800000 */
.L_x_310:
[----:B------:R-:W-:Y:S01]  /*5040*/  IMAD.MOV.U32 R14, RZ, RZ, 0x4 ;  /* 0x00000004ff0e7424 */ /* 0x000fe200078e00ff */
        /* <DEDUP_REMOVED lines=8> */
.L_x_311:
[----:B------:R-:W-:Y:S01]  /*50d0*/  IMAD.MOV.U32 R14, RZ, RZ, 0x8 ;  /* 0x00000008ff0e7424 */ /* 0x000fe200078e00ff */
        /* <DEDUP_REMOVED lines=8> */
.L_x_312:
        /* <DEDUP_REMOVED lines=9> */
.L_x_313:
[----:B------:R-:W-:Y:S02]  /*51f0*/  SEL R9, R16, RZ, !P0 ;  /* 0x000000ff10097207 */ /* 0x000fe40004000000 */
[----:B------:R-:W-:Y:S02]  /*5200*/  ISETP.NE.AND P0, PT, R8, 0x65, PT ;  /* 0x000000650800780c */ /* 0x000fe40003f05270 */
[----:B------:R-:W-:-:S11]  /*5210*/  IADD3 R12, PT, PT, R44, R9, R12 ;  /* 0x000000092c0c7210 */ /* 0x000fd60007ffe00c */
[----:B------:R-:W-:Y:S05]  /*5220*/  WARPSYNC.COLLECTIVE R10, `(.L_x_314) ;  /* 0x000000000a087348 */ /* 0x000fea0003c00000 */
[----:B------:R-:W-:Y:S01]  /*5230*/  VOTE.ALL P0, P0 ;  /* 0x0000000000ff7806 */ /* 0x000fe20000000000 */
[----:B------:R-:W-:-:S12]  /*5240*/  ENDCOLLECTIVE ;  /* 0x000000000000791b */ /* 0x000fd80003800000 */
.L_x_314:
[----:B------:R-:W-:Y:S05]  /*5250*/  BRA `(.L_x_315) ;  /* 0xffffffe000c07947 */ /* 0x000fea000383ffff */
.L_x_316:
        /* <DEDUP_REMOVED lines=10> */
.L_x_5122:


//--------------------- .text._ZN3cub18CUB_300001_SM_10006detail4scan16DeviceScanKernelINS2_10policy_hubIiiijN4cuda3std3__44plusIvEEE10Policy1000EN6thrust24THRUST_300001_SM_1000_NS10device_ptrIiEESF_NS0_13ScanTileStateIiLb1EEES9_NS1_10InputValueIiPiEEjiLb0EiEEvT0_T1_T2_iT3_T4_T5_ --------------------------
	.section	.text._ZN3cub18CUB_300001_SM_10006detail4scan16DeviceScanKernelINS2_10policy_hubIiiijN4cuda3std3__44plusIvEEE10Policy1000EN6thrust24THRUST_300001_SM_1000_NS10device_ptrIiEESF_NS0_13ScanTileStateIiLb1EEES9_NS1_10InputValueIiPiEEjiLb0EiEEvT0_T1_T2_iT3_T4_T5_,"ax",@progbits
	.align	128
        .global         _ZN3cub18CUB_300001_SM_10006detail4scan16DeviceScanKernelINS2_10policy_hubIiiijN4cuda3std3__44plusIvEEE10Policy1000EN6thrust24THRUST_300001_SM_1000_NS10device_ptrIiEESF_NS0_13ScanTileStateIiLb1EEES9_NS1_10InputValueIiPiEEjiLb0EiEEvT0_T1_T2_iT3_T4_T5_
        .type           _ZN3cub18CUB_300001_SM_10006detail4scan16DeviceScanKernelINS2_10policy_hubIiiijN4cuda3std3__44plusIvEEE10Policy1000EN6thrust24THRUST_300001_SM_1000_NS10device_ptrIiEESF_NS0_13ScanTileStateIiLb1EEES9_NS1_10InputValueIiPiEEjiLb0EiEEvT0_T1_T2_iT3_T4_T5_,@function
        .size           _ZN3cub18CUB_300001_SM_10006detail4scan16DeviceScanKernelINS2_10policy_hubIiiijN4cuda3std3__44plusIvEEE10Policy1000EN6thrust24THRUST_300001_SM_1000_NS10device_ptrIiEESF_NS0_13ScanTileStateIiLb1EEES9_NS1_10InputValueIiPiEEjiLb0EiEEvT0_T1_T2_iT3_T4_T5_,(.L_x_5123 - _ZN3cub18CUB_300001_SM_10006detail4scan16DeviceScanKernelINS2_10policy_hubIiiijN4cuda3std3__44plusIvEEE10Policy1000EN6thrust24THRUST_300001_SM_1000_NS10device_ptrIiEESF_NS0_13ScanTileStateIiLb1EEES9_NS1_10InputValueIiPiEEjiLb0EiEEvT0_T1_T2_iT3_T4_T5_)
        .other          _ZN3cub18CUB_300001_SM_10006detail4scan16DeviceScanKernelINS2_10policy_hubIiiijN4cuda3std3__44plusIvEEE10Policy1000EN6thrust24THRUST_300001_SM_1000_NS10device_ptrIiEESF_NS0_13ScanTileStateIiLb1EEES9_NS1_10InputValueIiPiEEjiLb0EiEEvT0_T1_T2_iT3_T4_T5_,@"STO_CUDA_ENTRY STV_DEFAULT"
_ZN3cub18CUB_300001_SM_10006detail4scan16DeviceScanKernelINS2_10policy_hubIiiijN4cuda3std3__44plusIvEEE10Policy1000EN6thrust24THRUST_300001_SM_1000_NS10device_ptrIiEESF_NS0_13ScanTileStateIiLb1EEES9_NS1_10InputValueIiPiEEjiLb0EiEEvT0_T1_T2_iT3_T4_T5_:
.text._ZN3cub18CUB_300001_SM_10006detail4scan16DeviceScanKernelINS2_10policy_hubIiiijN4cuda3std3__44plusIvEEE10Policy1000EN6thrust24THRUST_300001_SM_1000_NS10device_ptrIiEESF_NS0_13ScanTileStateIiLb1EEES9_NS1_10InputValueIiPiEEjiLb0EiEEvT0_T1_T2_iT3_T4_T5_:
[----:B------:R-:W-:Y:S01]  /*0000*/  LDC R1, c[0x0][0x37c] ;  /* 0x0000df00ff017b82 */ /* 0x000fe20000000800 */
[----:B------:R-:W0:Y:S07]  /*0010*/  LDCU UR4, c[0x0][0x3a0] ;  /* 0x00007400ff0477ac */ /* 0x000e2e0008000800 */
[----:B------:R-:W1:Y:S01]  /*0020*/  LDC R42, c[0x0][0x398] ;  /* 0x0000e600ff2a7b82 */ /* 0x000e620000000800 */
[----:B------:R-:W2:Y:S01]  /*0030*/  LDCU.64 UR8, c[0x0][0x358] ;  /* 0x00006b00ff0877ac */ /* 0x000ea20008000a00 */
[----:B------:R-:W3:Y:S01]  /*0040*/  LDCU UR5, c[0x0][0x3b0] ;  /* 0x00007600ff0577ac */ /* 0x000ee20008000800 */
[----:B0-----:R-:W-:-:S06]  /*0050*/  UPRMT UR4, UR4, 0x7770, URZ ;  /* 0x0000777004047896 */ /* 0x001fcc00080000ff */
[----:B------:R-:W-:-:S13]  /*0060*/  ISETP.NE.AND P0, PT, RZ, UR4, PT ;  /* 0x00000004ff007c0c */ /* 0x000fda000bf05270 */
[----:B------:R-:W2:Y:S02]  /*0070*/  @P0 LDC.64 R2, c[0x0][0x3a8] ;  /* 0x0000ea00ff020b82 */ /* 0x000ea40000000a00 */
[----:B--2---:R0:W5:Y:S06]  /*0080*/  @P0 LDG.E R44, desc[UR8][R2.64] ;  /* 0x00000008022c0981 */ /* 0x00416c000c1e1900 */
[----:B------:R-:W1:Y:S02]  /*0090*/  S2UR UR4, SR_CTAID.X ;  /* 0x00000000000479c3 */ /* 0x000e640000002500 */
[----:B-1----:R-:W-:-:S04]  /*00a0*/  VIADD R42, R42, UR4 ;  /* 0x000000042a2a7c36 */ /* 0x002fc80008000000 */
[----:B------:R-:W-:-:S05]  /*00b0*/  IMAD R7, R42, 0x2100, RZ ;  /* 0x000021002a077824 */ /* 0x000fca00078e02ff */
[----:B---3--:R-:W-:Y:S01]  /*00c0*/  IADD3 R0, PT, PT, -R7, UR5, RZ ;  /* 0x0000000507007c10 */ /* 0x008fe2000fffe1ff */
[----:B------:R-:W1:Y:S03]  /*00d0*/  @!P0 LDC R44, c[0x0][0x3a8] ;  /* 0x0000ea00ff2c8b82 */ /* 0x000e660000000800 */
[----:B------:R-:W-:-:S13]  /*00e0*/  ISETP.GE.U32.AND P0, PT, R0, 0x2101, PT ;  /* 0x000021010000780c */ /* 0x000fda0003f06070 */
[----:B0-----:R-:W-:Y:S05]  /*00f0*/  @!P0 BRA `(.L_x_317) ;  /* 0x0000001c00ac8947 */ /* 0x001fea0003800000 */
[----:B------:R-:W0:Y:S01]  /*0100*/  S2R R16, SR_TID.X ;  /* 0x0000000000107919 */ /* 0x000e220000002100 */
[----:B------:R-:W2:Y:S01]  /*0110*/  LDCU.64 UR4, c[0x0][0x380] ;  /* 0x00007000ff0477ac */ /* 0x000ea20008000a00 */
[C---:B0-----:R-:W-:Y:S02]  /*0120*/  LOP3.LUT R0, R16.reuse, 0x1f, RZ, 0xc0, !PT ;  /* 0x0000001f10007812 */ /* 0x041fe400078ec0ff */
[----:B------:R-:W-:-:S05]  /*0130*/  LOP3.LUT R3, R16, 0x3e0, RZ, 0xc0, !PT ;  /* 0x000003e010037812 */ /* 0x000fca00078ec0ff */
[----:B------:R-:W-:-:S05]  /*0140*/  IMAD R0, R3, 0x16, R0 ;  /* 0x0000001603007824 */ /* 0x000fca00078e0200 */
[----:B------:R-:W-:-:S05]  /*0150*/  IADD3 R0, P0, PT, R7, R0, RZ ;  /* 0x0000000007007210 */ /* 0x000fca0007f1e0ff */
[----:B------:R-:W-:Y:S02]  /*0160*/  IMAD.X R3, RZ, RZ, RZ, P0 ;  /* 0x000000ffff037224 */ /* 0x000fe400000e06ff */
        /* <DEDUP_REMOVED lines=30> */
[----:B------:R-:W-:Y:S01]  /*0350*/  ISETP.NE.AND P0, PT, R42, RZ, PT ;  /* 0x000000ff2a00720c */ /* 0x000fe20003f05270 */
        /* <DEDUP_REMOVED lines=28> */
[----:B------:R0:W1:Y:S04]  /*0520*/  LDS.64 R36, [R27] ;  /* 0x000000001b247984 */ /* 0x0000680000000a00 */
[----:B------:R0:W2:Y:S04]  /*0530*/  LDS.64 R34, [R27+0x8] ;  /* 0x000008001b227984 */ /* 0x0000a80000000a00 */
[----:B------:R0:W3:Y:S04]  /*0540*/  LDS.64 R32, [R27+0x10] ;  /* 0x000010001b207984 */ /* 0x0000e80000000a00 */
[----:B------:R0:W4:Y:S04]  /*0550*/  LDS.64 R18, [R27+0x18] ;  /* 0x000018001b127984 */ /* 0x0001280000000a00 */
[----:B------:R0:W0:Y:S04]  /*0560*/  LDS.64 R14, [R27+0x20] ;  /* 0x000020001b0e7984 */ /* 0x0000280000000a00 */
[----:B------:R0:W0:Y:S04]  /*0570*/  LDS.64 R12, [R27+0x28] ;  /* 0x000028001b0c7984 */ /* 0x0000280000000a00 */
[----:B------:R0:W0:Y:S04]  /*0580*/  LDS.64 R10, [R27+0x30] ;  /* 0x000030001b0a7984 */ /* 0x0000280000000a00 */
[----:B------:R0:W0:Y:S04]  /*0590*/  LDS.64 R8, [R27+0x38] ;  /* 0x000038001b087984 */ /* 0x0000280000000a00 */
[----:B------:R0:W0:Y:S04]  /*05a0*/  LDS.64 R6, [R27+0x40] ;  /* 0x000040001b067984 */ /* 0x0000280000000a00 */
[----:B------:R0:W0:Y:S04]  /*05b0*/  LDS.64 R4, [R27+0x48] ;  /* 0x000048001b047984 */ /* 0x0000280000000a00 */
[----:B------:R0:W0:Y:S01]  /*05c0*/  LDS.64 R2, [R27+0x50] ;  /* 0x000050001b027984 */ /* 0x0000220000000a00 */
[----:B------:R-:W-:Y:S06]  /*05d0*/  BAR.SYNC.DEFER_BLOCKING 0x0 ;  /* 0x0000000000007b1d */ /* 0x000fec0000010000 */
[----:B-1----:R-:W-:Y:S05]  /*05e0*/  @P0 BRA `(.L_x_319) ;  /* 0x00000004001c0947 */ /* 0x002fea0003800000 */
[----:B0-2---:R-:W-:Y:S02]  /*05f0*/  IADD3 R17, PT, PT, R34, R37, R36 ;  /* 0x0000002522117210 */ /* 0x005fe40007ffe024 */
[C---:B------:R-:W-:Y:S02]  /*0600*/  ISETP.NE.AND P1, PT, R39.reuse, 0x1f, PT ;  /* 0x0000001f2700780c */ /* 0x040fe40003f25270 */
[----:B---3--:R-:W-:Y:S02]  /*0610*/  IADD3 R17, PT, PT, R32, R35, R17 ;  /* 0x0000002320117210 */ /* 0x008fe40007ffe011 */
[----:B------:R-:W-:Y:S02]  /*0620*/  ISETP.NE.AND P2, PT, R39, RZ, PT ;  /* 0x000000ff2700720c */ /* 0x000fe40003f45270 */
[----:B----4-:R-:W-:-:S04]  /*0630*/  IADD3 R17, PT, PT, R18, R33, R17 ;  /* 0x0000002112117210 */ /* 0x010fc80007ffe011 */
[----:B------:R-:W-:-:S03]  /*0640*/  IADD3 R17, PT, PT, R14, R19, R17 ;  /* 0x000000130e117210 */ /* 0x000fc60007ffe011 */
[----:B------:R-:W-:Y:S02]  /*0650*/  @!P1 LEA R43, R40, UR4, 0x2 ;  /* 0x00000004282b9c11 */ /* 0x000fe4000f8e10ff */
[----:B------:R-:W-:-:S04]  /*0660*/  IADD3 R17, PT, PT, R12, R15, R17 ;  /* 0x0000000f0c117210 */ /* 0x000fc80007ffe011 */
[----:B------:R-:W-:-:S04]  /*0670*/  IADD3 R17, PT, PT, R10, R13, R17 ;  /* 0x0000000d0a117210 */ /* 0x000fc80007ffe011 */
[----:B------:R-:W-:-:S04]  /*0680*/  IADD3 R17, PT, PT, R8, R11, R17 ;  /* 0x0000000b08117210 */ /* 0x000fc80007ffe011 */
[----:B------:R-:W-:-:S04]  /*0690*/  IADD3 R17, PT, PT, R6, R9, R17 ;  /* 0x0000000906117210 */ /* 0x000fc80007ffe011 */
[----:B------:R-:W-:-:S04]  /*06a0*/  IADD3 R17, PT, PT, R4, R7, R17 ;  /* 0x0000000704117210 */ /* 0x000fc80007ffe011 */
[----:B------:R-:W-:-:S05]  /*06b0*/  IADD3 R20, PT, PT, R2, R5, R17 ;  /* 0x0000000502147210 */ /* 0x000fca0007ffe011 */
        /* <DEDUP_REMOVED lines=38> */
[----:B------:R-:W-:Y:S02]  /*0920*/  SEL R20, R26, R20, !P0 ;  /* 0x000000141a147207 */ /* 0x000fe40004000000 */
[----:B------:R-:W-:-:S04]  /*0930*/  ISETP.NE.AND P0, PT, R40, 0x8, PT ;  /* 0x000000082800780c */ /* 0x000fc80003f05270 */
[----:B------:R-:W-:Y:S02]  /*0940*/  SEL R20, R27, R20, !P0 ;  /* 0x000000141b147207 */ /* 0x000fe40004000000 */
[----:B------:R-:W-:Y:S02]  /*0950*/  ISETP.NE.AND P0, PT, R40, 0xa, PT ;  /* 0x0000000a2800780c */ /* 0x000fe40003f05270 */
[----:B------:R-:W-:Y:S02]  /*0960*/  SEL R20, R28, R20, !P1 ;  /* 0x000000141c147207 */ /* 0x000fe40004800000 */
[----:B------:R-:W-:Y:S02]  /*0970*/  ISETP.NE.AND P1, PT, R40, 0xb, PT ;  /* 0x0000000b2800780c */ /* 0x000fe40003f25270 */
[----:B------:R-:W-:Y:S01]  /*0980*/  SEL R20, R29, R20, !P0 ;  /* 0x000000141d147207 */ /* 0x000fe20004000000 */
[----:B------:R-:W-:Y:S01]  /*0990*/  IMAD.IADD R29, R30, 0x1, R29 ;  /* 0x000000011e1d7824 */ /* 0x000fe200078e021d */
[----:B------:R-:W-:-:S04]  /*09a0*/  ISETP.GE.U32.AND P0, PT, R16, 0x20, PT ;  /* 0x000000201000780c */ /* 0x000fc80003f06070 */
[----:B------:R-:W-:Y:S02]  /*09b0*/  SEL R20, R29, R20, !P1 ;  /* 0x000000141d147207 */ /* 0x000fe40004800000 */
[----:B------:R-:W-:Y:S02]  /*09c0*/  ISETP.NE.AND P1, PT, R16, RZ, PT ;  /* 0x000000ff1000720c */ /* 0x000fe40003f25270 */
[----:B------:R-:W-:Y:S02]  /*09d0*/  SEL R16, R3, RZ, P2 ;  /* 0x000000ff03107207 */ /* 0x000fe40001000000 */
[----:B------:R-:W-:Y:S02]  /*09e0*/  SEL R3, R20, RZ, P0 ;  /* 0x000000ff14037207 */ /* 0x000fe40000000000 */
[--C-:B-----5:R-:W-:Y:S02]  /*09f0*/  IADD3 R31, PT, PT, R29, R31, R44.reuse ;  /* 0x0000001f1d1f7210 */ /* 0x120fe40007ffe02c */
[----:B------:R-:W-:-:S05]  /*0a00*/  IADD3 R44, PT, PT, R3, R16, R44 ;  /* 0x00000010032c7210 */ /* 0x000fca0007ffe02c */
[----:B------:R-:W-:Y:S05]  /*0a10*/  @P1 BRA `(.L_x_320) ;  /* 0x0000000c00f41947 */ /* 0x000fea0003800000 */
[----:B------:R-:W0:Y:S01]  /*0a20*/  LDC.64 R16, c[0x0][0x390] ;  /* 0x0000e400ff107b82 */ /* 0x000e220000000a00 */
[----:B------:R-:W-:-:S05]  /*0a30*/  IMAD.MOV.U32 R30, RZ, RZ, 0x65 ;  /* 0x00000065ff1e7424 */ /* 0x000fca00078e00ff */
[----:B0-----:R0:W-:Y:S01]  /*0a40*/  ST.E.64.STRONG.GPU desc[UR8][R16.64+0x100], R30 ;  /* 0x0001001e10007985 */ /* 0x0011e2000c10fb08 */
[----:B------:R-:W-:Y:S05]  /*0a50*/  BRA `(.L_x_320) ;  /* 0x0000000c00e47947 */ /* 0x000fea0003800000 */
.L_x_319:
        /* <DEDUP_REMOVED lines=57> */
[----:B------:R-:W-:Y:S02]  /*0df0*/  ISETP.NE.AND P0, PT, R40, 0xa, PT ;  /* 0x0000000a2800780c */ /* 0x000fe40003f05270 */
[----:B------:R-:W-:Y:S02]  /*0e00*/  SEL R20, R28, R20, !P1 ;  /* 0x000000141c147207 */ /* 0x000fe40004800000 */
[----:B------:R-:W-:Y:S02]  /*0e10*/  ISETP.NE.AND P1, PT, R40, 0xb, PT ;  /* 0x0000000b2800780c */ /* 0x000fe40003f25270 */
[----:B------:R-:W-:Y:S02]  /*0e20*/  SEL R20, R29, R20, !P0 ;  /* 0x000000141d147207 */ /* 0x000fe40004000000 */
[----:B------:R-:W-:-:S02]  /*0e30*/  ISETP.GT.U32.AND P0, PT, R16, 0x1f, PT ;  /* 0x0000001f1000780c */ /* 0x000fc40003f04070 */
[----:B------:R-:W-:Y:S02]  /*0e40*/  SEL R20, R30, R20, !P1 ;  /* 0x000000141e147207 */ /* 0x000fe40004800000 */
[----:B------:R-:W-:-:S03]  /*0e50*/  ISETP.GE.U32.AND P1, PT, R16, 0x20, PT ;  /* 0x000000201000780c */ /* 0x000fc60003f26070 */
[----:B------:R-:W-:-:S05]  /*0e60*/  IMAD.IADD R20, R20, 0x1, R17 ;  /* 0x0000000114147824 */ /* 0x000fca00078e0211 */
[----:B------:R-:W-:Y:S01]  /*0e70*/  SEL R23, R3, R20, !P1 ;  /* 0x0000001403177207 */ /* 0x000fe20004800000 */
[----:B------:R-:W-:Y:S06]  /*0e80*/  @P0 BRA `(.L_x_321) ;  /* 0x0000000800b00947 */ /* 0x000fec0003800000 */
[----:B------:R-:W0:Y:S01]  /*0e90*/  LDC.64 R20, c[0x0][0x390] ;  /* 0x0000e400ff147b82 */ /* 0x000e220000000a00 */
[----:B------:R-:W-:Y:S02]  /*0ea0*/  ISETP.NE.AND P1, PT, R16, RZ, PT ;  /* 0x000000ff1000720c */ /* 0x000fe40003f25270 */
[----:B------:R-:W-:-:S05]  /*0eb0*/  LOP3.LUT R3, RZ, R16, RZ, 0x33, !PT ;  /* 0x00000010ff037212 */ /* 0x000fca00078e33ff */
[----:B------:R-:W-:-:S06]  /*0ec0*/  IMAD.IADD R40, R42, 0x1, R3 ;  /* 0x000000012a287824 */ /* 0x000fcc00078e0203 */
        /* <DEDUP_REMOVED lines=11> */
.L_x_351:
[----:B------:R-:W-:Y:S05]  /*0f80*/  @!P0 BRA `(.L_x_323) ;  /* 0x0000000000748947 */ /* 0x000fea0003800000 */
[----:B------:R-:W-:-:S07]  /*0f90*/  IMAD.MOV.U32 R3, RZ, RZ, 0x3b8 ;  /* 0x000003b8ff037424 */ /* 0x000fce00078e00ff */
.L_x_325:
[----:B------:R-:W-:Y:S02]  /*0fa0*/  VIADD R27, R3, 0x1 ;  /* 0x00000001031b7836 */ /* 0x000fe40000000000 */
[----:B------:R-:W-:Y:S02]  /*0fb0*/  IMAD R42, R42, 0x41a7, RZ ;  /* 0x000041a72a2a7824 */ /* 0x000fe400078e02ff */
[----:B------:R-:W0:Y:S01]  /*0fc0*/  I2F.U32.RP R22, R27 ;  /* 0x0000001b00167306 */ /* 0x000e220000209000 */
[----:B------:R-:W-:Y:S01]  /*0fd0*/  IMAD.MOV R29, RZ, RZ, -R27 ;  /* 0x000000ffff1d7224 */ /* 0x000fe200078e0a1b */
[----:B------:R-:W-:Y:S02]  /*0fe0*/  ISETP.NE.U32.AND P2, PT, R27, RZ, PT ;  /* 0x000000ff1b00720c */ /* 0x000fe40003f45070 */
[----:B------:R-:W-:-:S04]  /*0ff0*/  LOP3.LUT R42, R42, 0x7fffffff, RZ, 0xc0, !PT ;  /* 0x7fffffff2a2a7812 */ /* 0x000fc800078ec0ff */
[----:B0-----:R-:W0:Y:S02]  /*1000*/  MUFU.RCP R22, R22 ;  /* 0x0000001600167308 */ /* 0x001e240000001000 */
[----:B0-----:R-:W-:-:S06]  /*1010*/  VIADD R20, R22, 0xffffffe ;  /* 0x0ffffffe16147836 */ /* 0x001fcc0000000000 */
[----:B------:R0:W1:Y:S02]  /*1020*/  F2I.FTZ.U32.TRUNC.NTZ R21, R20 ;  /* 0x0000001400157305 */ /* 0x000064000021f000 */
[----:B0-----:R-:W-:Y:S02]  /*1030*/  IMAD.MOV.U32 R20, RZ, RZ, RZ ;  /* 0x000000ffff147224 */ /* 0x001fe400078e00ff */
[----:B-1----:R-:W-:-:S04]  /*1040*/  IMAD R29, R29, R21, RZ ;  /* 0x000000151d1d7224 */ /* 0x002fc800078e02ff */
[----:B------:R-:W-:-:S06]  /*1050*/  IMAD.HI.U32 R21, R21, R29, R20 ;  /* 0x0000001d15157227 */ /* 0x000fcc00078e0014 */
[----:B------:R-:W-:-:S04]  /*1060*/  IMAD.HI.U32 R21, R21, R42, RZ ;  /* 0x0000002a15157227 */ /* 0x000fc800078e00ff */
[----:B------:R-:W-:-:S04]  /*1070*/  IMAD.MOV R21, RZ, RZ, -R21 ;  /* 0x000000ffff157224 */ /* 0x000fc800078e0a15 */
[----:B------:R-:W-:-:S05]  /*1080*/  IMAD R22, R27, R21, R42 ;  /* 0x000000151b167224 */ /* 0x000fca00078e022a */
[----:B------:R-:W-:-:S13]  /*1090*/  ISETP.GE.U32.AND P0, PT, R22, R27, PT ;  /* 0x0000001b1600720c */ /* 0x000fda0003f06070 */
[----:B------:R-:W-:-:S05]  /*10a0*/  @P0 IMAD.IADD R22, R22, 0x1, -R27 ;  /* 0x0000000116160824 */ /* 0x000fca00078e0a1b */
[----:B------:R-:W-:-:S13]  /*10b0*/  ISETP.GE.U32.AND P0, PT, R22, R27, PT ;  /* 0x0000001b1600720c */ /* 0x000fda0003f06070 */
[----:B------:R-:W-:Y:S01]  /*10c0*/  @P0 IMAD.IADD R22, R22, 0x1, -R27 ;  /* 0x0000000116160824 */ /* 0x000fe200078e0a1b */
[----:B------:R-:W-:-:S04]  /*10d0*/  @!P2 LOP3.LUT R22, RZ, R27, RZ, 0x33, !PT ;  /* 0x0000001bff16a212 */ /* 0x000fc800078e33ff */
[----:B------:R-:W-:Y:S05]  /*10e0*/  NANOSLEEP R22 ;  /* 0x000000160000735d */ /* 0x000fea0003800000 */
[----:B------:R-:W2:Y:S01]  /*10f0*/  LD.E.64.STRONG.GPU R26, desc[UR8][R16.64+0x100] ;  /* 0x00010008101a7980 */ /* 0x000ea2000c10fb00 */
[----:B------:R-:W-:Y:S01]  /*1100*/  UMOV UR5, 0xffffffff ;  /* 0xffffffff00057882 */ /* 0x000fe20000000000 */
[----:B------:R-:W-:Y:S02]  /*1110*/  SHF.R.U32.HI R3, RZ, 0x1, R3 ;  /* 0x00000001ff037819 */ /* 0x000fe40000011603 */
[----:B--2---:R-:W-:Y:S01]  /*1120*/  ISETP.NE.AND P0, PT, R26, 0x63, PT ;  /* 0x000000631a00780c */ /* 0x004fe20003f05270 */
[----:B------:R-:W-:-:S12]  /*1130*/  BRA.DIV UR5, `(.L_x_324) ;  /* 0x0000003605187947 */ /* 0x000fd8000b800000 */
[----:B------:R-:W-:-:S13]  /*1140*/  VOTE.ANY P0, !P0 ;  /* 0x0000000000ff7806 */ /* 0x000fda0004000100 */
.L_x_354:
[----:B------:R-:W-:Y:S05]  /*1150*/  @P0 BRA `(.L_x_325) ;  /* 0xfffffffc00900947 */ /* 0x000fea000383ffff */
.L_x_323:
[----:B------:R-:W-:Y:S01]  /*1160*/  UMOV UR5, 0xffffffff ;  /* 0xffffffff00057882 */ /* 0x000fe20000000000 */
[----:B------:R-:W-:Y:S02]  /*1170*/  ISETP.NE.AND P0, PT, R26, 0x65, PT ;  /* 0x000000651a00780c */ /* 0x000fe40003f05270 */
[----:B------:R-:W-:Y:S11]  /*1180*/  BRA.DIV UR5, `(.L_x_326) ;  /* 0x0000003605247947 */ /* 0x000ff6000b800000 */
[----:B------:R-:W0:Y:S01]  /*1190*/  S2R R30, SR_GEMASK ;  /* 0x00000000001e7919 */ /* 0x000e220000003c00 */
[----:B------:R-:W-:Y:S01]  /*11a0*/  VOTE.ANY R21, PT, !P0 ;  /* 0x0000000000157806 */ /* 0x000fe200040e0100 */
[C---:B------:R-:W-:Y:S02]  /*11b0*/  VIADD R41, R39.reuse, 0x2 ;  /* 0x0000000227297836 */ /* 0x040fe40000000000 */
[C---:B------:R-:W-:Y:S02]  /*11c0*/  VIADD R43, R39.reuse, 0x4 ;  /* 0x00000004272b7836 */ /* 0x040fe40000000000 */
[C---:B------:R-:W-:Y:S02]  /*11d0*/  VIADD R44, R39.reuse, 0x8 ;  /* 0x00000008272c7836 */ /* 0x040fe40000000000 */
[----:B------:R-:W-:Y:S01]  /*11e0*/  VIADD R45, R39, 0x10 ;  /* 0x00000010272d7836 */ /* 0x000fe20000000000 */
[----:B0-----:R-:W-:-:S05]  /*11f0*/  LOP3.LUT R21, R21, 0x80000000, R30, 0xec, !PT ;  /* 0x8000000015157812 */ /* 0x001fca00078eec1e */
[----:B------:R-:W-:-:S05]  /*1200*/  VIADD R16, R21, 0xffffffff ;  /* 0xffffffff15107836 */ /* 0x000fca0000000000 */
[----:B------:R-:W-:-:S04]  /*1210*/  LOP3.LUT R16, R21, R16, RZ, 0xc, !PT ;  /* 0x0000001015107212 */ /* 0x000fc800078e0cff */
[----:B------:R0:W1:Y:S02]  /*1220*/  POPC R20, R16 ;  /* 0x0000001000147309 */ /* 0x0000640000000000 */
[----:B0-----:R-:W0:Y:S01]  /*1230*/  LDC.64 R16, c[0x0][0x390] ;  /* 0x0000e400ff107b82 */ /* 0x001e220000000a00 */
[----:B-1----:R-:W1:Y:S01]  /*1240*/  SHFL.DOWN PT, R22, R27, 0x1, R20 ;  /* 0x082000001b167989 */ /* 0x002e6200000e0014 */
[-C--:B------:R-:W-:Y:S02]  /*1250*/  ISETP.GE.AND P0, PT, R39, R20.reuse, PT ;  /* 0x000000142700720c */ /* 0x080fe40003f06270 */
[----:B------:R-:W-:Y:S02]  /*1260*/  ISETP.GT.AND P2, PT, R45, R20, PT ;  /* 0x000000142d00720c */ /* 0x000fe40003f44270 */
[----:B0-----:R-:W-:Y:S02]  /*1270*/  IADD3 R28, P3, PT, R16, 0x100, RZ ;  /* 0x00000100101c7810 */ /* 0x001fe40007f7e0ff */
[----:B-1----:R-:W-:-:S02]  /*1280*/  SEL R22, R22, RZ, !P0 ;  /* 0x000000ff16167207 */ /* 0x002fc40004000000 */
[----:B------:R-:W-:-:S03]  /*1290*/  ISETP.GT.AND P0, PT, R41, R20, PT ;  /* 0x000000142900720c */ /* 0x000fc60003f04270 */
[----:B------:R-:W-:-:S05]  /*12a0*/  IMAD.IADD R3, R22, 0x1, R27 ;  /* 0x0000000116037824 */ /* 0x000fca00078e021b */
[----:B------:R-:W0:Y:S02]  /*12b0*/  SHFL.DOWN PT, R22, R3, 0x2, R20 ;  /* 0x0840000003167989 */ /* 0x000e2400000e0014 */
[----:B0-----:R-:W-:Y:S02]  /*12c0*/  SEL R22, R22, RZ, !P0 ;  /* 0x000000ff16167207 */ /* 0x001fe40004000000 */
[----:B------:R-:W-:-:S03]  /*12d0*/  ISETP.GT.AND P0, PT, R43, R20, PT ;  /* 0x000000142b00720c */ /* 0x000fc60003f04270 */
[----:B------:R-:W-:Y:S02]  /*12e0*/  IMAD.IADD R29, R3, 0x1, R22 ;  /* 0x00000001031d7824 */ /* 0x000fe400078e0216 */
[----:B------:R-:W-:-:S03]  /*12f0*/  IMAD.X R3, RZ, RZ, R17, P3 ;  /* 0x000000ffff037224 */ /* 0x000fc600018e0611 */
        /* <DEDUP_REMOVED lines=10> */
[----:B0-----:R-:W-:-:S05]  /*13a0*/  SEL R22, R22, RZ, !P2 ;  /* 0x000000ff16167207 */ /* 0x001fca0005000000 */
[----:B------:R-:W-:-:S07]  /*13b0*/  IMAD.IADD R46, R47, 0x1, R22 ;  /* 0x000000012f2e7824 */ /* 0x000fce00078e0216 */
.L_x_363:
[----:B------:R-:W-:Y:S05]  /*13c0*/  @!P0 BRA `(.L_x_327) ;  /* 0x0000000400248947 */ /* 0x000fea0003800000 */
[----:B------:R-:W-:-:S07]  /*13d0*/  IMAD.MOV.U32 R29, RZ, RZ, 0x3b8 ;  /* 0x000003b8ff1d7424 */ /* 0x000fce00078e00ff */
.L_x_333:
[----:B------:R-:W-:Y:S02]  /*13e0*/  IMAD.MOV.U32 R16, RZ, RZ, R28 ;  /* 0x000000ffff107224 */ /* 0x000fe400078e001c */
[----:B------:R-:W-:Y:S02]  /*13f0*/  IMAD.MOV.U32 R17, RZ, RZ, R3 ;  /* 0x000000ffff117224 */ /* 0x000fe400078e0003 */
        /* <DEDUP_REMOVED lines=8> */
.L_x_366:
[----:B------:R-:W-:Y:S05]  /*1480*/  @!P0 BRA `(.L_x_329) ;  /* 0x0000000000748947 */ /* 0x000fea0003800000 */
[----:B------:R-:W-:-:S07]  /*1490*/  IMAD.MOV.U32 R22, RZ, RZ, R29 ;  /* 0x000000ffff167224 */ /* 0x000fce00078e001d */
.L_x_331:
        /* <DEDUP_REMOVED lines=27> */
.L_x_369:
[----:B------:R-:W-:Y:S05]  /*1650*/  @P0 BRA `(.L_x_331) ;  /* 0xfffffffc00900947 */ /* 0x000fea000383ffff */
.L_x_329:
[----:B------:R-:W-:Y:S01]  /*1660*/  UMOV UR5, 0xffffffff ;  /* 0xffffffff00057882 */ /* 0x000fe20000000000 */
[----:B------:R-:W-:Y:S02]  /*1670*/  ISETP.NE.AND P0, PT, R26, 0x65, PT ;  /* 0x000000651a00780c */ /* 0x000fe40003f05270 */
[----:B------:R-:W-:Y:S11]  /*1680*/  BRA.DIV UR5, `(.L_x_332) ;  /* 0x0000003605287947 */ /* 0x000ff6000b800000 */
[----:B------:R-:W-:Y:S01]  /*1690*/  VOTE.ANY R21, PT, !P0 ;  /* 0x0000000000157806 */ /* 0x000fe200040e0100 */
[----:B------:R-:W-:-:S03]  /*16a0*/  VIADD R40, R40, 0xffffffe0 ;  /* 0xffffffe028287836 */ /* 0x000fc60000000000 */
[----:B------:R-:W-:-:S05]  /*16b0*/  LOP3.LUT R21, R21, 0x80000000, R30, 0xec, !PT ;  /* 0x8000000015157812 */ /* 0x000fca00078eec1e */
        /* <DEDUP_REMOVED lines=25> */
.L_x_378:
[----:B------:R-:W-:Y:S05]  /*1850*/  @P0 BRA `(.L_x_333) ;  /* 0xfffffff800e00947 */ /* 0x000fea000383ffff */
.L_x_327:
        /* <DEDUP_REMOVED lines=8> */
[----:B0-----:R-:W-:-:S05]  /*18e0*/  @!P1 LEA R3, R16, R3, 0x18 ;  /* 0x0000000310039211 */ /* 0x001fca00078ec0ff */
[----:B------:R1:W-:Y:S04]  /*18f0*/  @!P1 STS [R3+0x8], R31 ;  /* 0x0000081f03009388 */ /* 0x0003e80000000800 */
[----:B------:R1:W-:Y:S01]  /*1900*/  @!P1 STS [R3+0x4], R46 ;  /* 0x0000042e03009388 */ /* 0x0003e20000000800 */
[----:B--2---:R-:W-:Y:S01]  /*1910*/  @!P0 LEA R17, R20, R17, 0x18 ;  /* 0x0000001114118211 */ /* 0x004fe200078ec0ff */
[----:B------:R-:W-:Y:S02]  /*1920*/  IMAD.MOV.U32 R20, RZ, RZ, R23 ;  /* 0x000000ffff147224 */ /* 0x000fe400078e0017 */
[----:B------:R-:W-:Y:S02]  /*1930*/  @!P0 IMAD.MOV.U32 R20, RZ, RZ, R46 ;  /* 0x000000ffff148224 */ /* 0x000fe400078e002e */
[----:B------:R1:W-:Y:S05]  /*1940*/  @!P0 STS [R17+0x4c], R46 ;  /* 0x00004c2e11008388 */ /* 0x0003ea0000000800 */
.L_x_321:
[----:B------:R-:W-:Y:S05]  /*1950*/  WARPSYNC.ALL ;  /* 0x0000000000007948 */ /* 0x000fea0003800000 */
[----:B------:R-:W0:Y:S08]  /*1960*/  S2UR UR6, SR_CgaCtaId ;  /* 0x00000000000679c3 */ /* 0x000e300000008800 */
[----:B------:R-:W-:Y:S06]  /*1970*/  BAR.SYNC.DEFER_BLOCKING 0x0 ;  /* 0x0000000000007b1d */ /* 0x000fec0000010000 */
[----:B------:R-:W-:Y:S01]  /*1980*/  UMOV UR5, 0x400 ;  /* 0x0000040000057882 */ /* 0x000fe20000000000 */
[----:B------:R-:W2:Y:S01]  /*1990*/  S2R R16, SR_TID.X ;  /* 0x0000000000107919 */ /* 0x000ea20000002100 */
[----:B0-----:R-:W-:-:S09]  /*19a0*/  ULEA UR5, UR6, UR5, 0x18 ;  /* 0x0000000506057291 */ /* 0x001fd2000f8ec0ff */
[----:B-1----:R-:W0:Y:S01]  /*19b0*/  LDS R3, [UR5+0x4c] ;  /* 0x00004c05ff037984 */ /* 0x002e220008000800 */
[----:B--2---:R-:W-:-:S04]  /*19c0*/  ISETP.NE.AND P0, PT, R16, RZ, PT ;  /* 0x000000ff1000720c */ /* 0x004fc80003f05270 */
[----:B0-----:R-:W-:-:S05]  /*19d0*/  SEL R3, R3, RZ, P0 ;  /* 0x000000ff03037207 */ /* 0x001fca0000000000 */
[----:B------:R-:W-:-:S07]  /*19e0*/  IMAD.IADD R44, R3, 0x1, R20 ;  /* 0x00000001032c7824 */ /* 0x000fce00078e0214 */
.L_x_320:
[----:B------:R-:W-:Y:S05]  /*19f0*/  BSYNC.RECONVERGENT B0 ;  /* 0x0000000000007941 */ /* 0x000fea0003800200 */
.L_x_318:
[----:B------:R-:W-:Y:S01]  /*1a00*/  IMAD.IADD R45, R36, 0x1, R44 ;  /* 0x00000001242d7824 */ /* 0x000fe200078e022c */
[----:B------:R-:W1:Y:S01]  /*1a10*/  S2R R3, SR_TID.X ;  /* 0x0000000000037919 */ /* 0x000e620000002100 */
[----:B------:R-:W2:Y:S01]  /*1a20*/  S2UR UR6, SR_CgaCtaId ;  /* 0x00000000000679c3 */ /* 0x000ea20000008800 */
[----:B------:R-:W-:Y:S01]  /*1a30*/  UMOV UR5, 0x400 ;  /* 0x0000040000057882 */ /* 0x000fe20000000000 */
[----:B0-----:R-:W-:Y:S01]  /*1a40*/  IMAD.IADD R16, R37, 0x1, R45 ;  /* 0x0000000125107824 */ /* 0x001fe200078e022d */
[----:B------:R-:W0:Y:S03]  /*1a50*/  S2R R24, SR_LANEID ;  /* 0x0000000000187919 */ /* 0x000e260000000000 */
[----:B------:R-:W-:Y:S02]  /*1a60*/  IMAD.IADD R17, R34, 0x1, R16 ;  /* 0x0000000122117824 */ /* 0x000fe400078e0210 */
[----:B------:R-:W-:Y:S02]  /*1a70*/  BAR.SYNC.DEFER_BLOCKING 0x0 ;  /* 0x0000000000007b1d */ /* 0x000fe40000010000 */
[----:B------:R-:W-:-:S04]  /*1a80*/  IMAD.IADD R22, R35, 0x1, R17 ;  /* 0x0000000123167824 */ /* 0x000fc800078e0211 */
[----:B------:R-:W-:-:S04]  /*1a90*/  IMAD.IADD R23, R32, 0x1, R22 ;  /* 0x0000000120177824 */ /* 0x000fc800078e0216 */
[----:B------:R-:W-:-:S04]  /*1aa0*/  IMAD.IADD R20, R33, 0x1, R23 ;  /* 0x0000000121147824 */ /* 0x000fc800078e0217 */
[----:B------:R-:W-:Y:S01]  /*1ab0*/  IMAD.IADD R21, R18, 0x1, R20 ;  /* 0x0000000112157824 */ /* 0x000fe200078e0214 */
[----:B--2---:R-:W-:-:S03]  /*1ac0*/  ULEA UR5, UR6, UR5, 0x18 ;  /* 0x0000000506057291 */ /* 0x004fc6000f8ec0ff */
[----:B------:R-:W-:Y:S01]  /*1ad0*/  IMAD.IADD R18, R19, 0x1, R21 ;  /* 0x0000000113127824 */ /* 0x000fe200078e0215 */
[----:B------:R-:W2:Y:S03]  /*1ae0*/  LDCU.64 UR6, c[0x0][0x388] ;  /* 0x00007100ff0677ac */ /* 0x000ea60008000a00 */
[----:B------:R-:W-:Y:S01]  /*1af0*/  IMAD.IADD R19, R14, 0x1, R18 ;  /* 0x000000010e137824 */ /* 0x000fe200078e0212 */
[----:B-1----:R-:W-:-:S03]  /*1b00*/  SHF.R.U32.HI R3, RZ, 0x5, R3 ;  /* 0x00000005ff037819 */ /* 0x002fc60000011603 */
[----:B------:R-:W-:Y:S02]  /*1b10*/  IMAD.IADD R14, R15, 0x1, R19 ;  /* 0x000000010f0e7824 */ /* 0x000fe400078e0213 */
[----:B0-----:R-:W-:Y:S02]  /*1b20*/  IMAD R3, R3, 0x2c0, R24 ;  /* 0x000002c003037824 */ /* 0x001fe400078e0218 */
[----:B------:R-:W-:-:S03]  /*1b30*/  IMAD.IADD R15, R12, 0x1, R14 ;  /* 0x000000010c0f7824 */ /* 0x000fc600078e020e */
[----:B------:R-:W-:Y:S01]  /*1b40*/  LEA R49, R3, UR5, 0x2 ;  /* 0x0000000503317c11 */ /* 0x000fe2000f8e10ff */
[----:B------:R-:W-:Y:S01]  /*1b50*/  IMAD.IADD R12, R13, 0x1, R15 ;  /* 0x000000010d0c7824 */ /* 0x000fe200078e020f */
[----:B--2---:R-:W-:-:S03]  /*1b60*/  IADD3 R38, P0, PT, R38, UR6, RZ ;  /* 0x0000000626267c10 */ /* 0x004fc6000ff1e0ff */
[----:B------:R-:W-:Y:S02]  /*1b70*/  IMAD.IADD R13, R10, 0x1, R12 ;  /* 0x000000010a0d7824 */ /* 0x000fe400078e020c */
[----:B------:R-:W-:Y:S01]  /*1b80*/  IMAD R24, R24, 0x54, R49 ;  /* 0x0000005418187824 */ /* 0x000fe200078e0231 */
[----:B------:R-:W-:Y:S01]  /*1b90*/  IADD3.X R39, PT, PT, R0, UR7, RZ, P0, !PT ;  /* 0x0000000700277c10 */ /* 0x000fe200087fe4ff */
[----:B------:R-:W-:-:S03]  /*1ba0*/  IMAD.IADD R10, R11, 0x1, R13 ;  /* 0x000000010b0a7824 */ /* 0x000fc600078e020d */
[----:B------:R-:W-:Y:S01]  /*1bb0*/  STS.64 [R24], R44 ;  /* 0x0000002c18007388 */ /* 0x000fe20000000a00 */
[----:B------:R-:W-:-:S03]  /*1bc0*/  IMAD.IADD R11, R8, 0x1, R10 ;  /* 0x00000001080b7824 */ /* 0x000fc600078e020a */
[----:B------:R-:W-:Y:S01]  /*1bd0*/  STS.64 [R24+0x8], R16 ;  /* 0x0000081018007388 */ /* 0x000fe20000000a00 */
        /* <DEDUP_REMOVED lines=11> */
[----:B------:R-:W-:Y:S04]  /*1c90*/  STS.64 [R24+0x38], R10 ;  /* 0x0000380a18007388 */ /* 0x000fe80000000a00 */
[----:B------:R-:W-:Y:S04]  /*1ca0*/  STS.64 [R24+0x40], R8 ;  /* 0x0000400818007388 */ /* 0x000fe80000000a00 */
[----:B------:R-:W-:Y:S04]  /*1cb0*/  STS.64 [R24+0x48], R6 ;  /* 0x0000480618007388 */ /* 0x000fe80000000a00 */
[----:B------:R-:W-:Y:S01]  /*1cc0*/  STS.64 [R24+0x50], R4 ;  /* 0x0000500418007388 */ /* 0x000fe20000000a00 */
[----:B------:R-:W-:-:S03]  /*1cd0*/  NOP ;  /* 0x0000000000007918 */ /* 0x000fc60000000000 */
        /* <DEDUP_REMOVED lines=45> */
.L_x_317:
[----:B------:R-:W-:-:S13]  /*1fb0*/  ISETP.NE.AND P0, PT, R0, RZ, PT ;  /* 0x000000ff0000720c */ /* 0x000fda0003f05270 */
[----:B------:R-:W-:Y:S05]  /*1fc0*/  @!P0 EXIT ;  /* 0x000000000000894d */ /* 0x000fea0003800000 */
[----:B------:R-:W0:Y:S02]  /*1fd0*/  LDC.64 R4, c[0x0][0x380] ;  /* 0x0000e000ff047b82 */ /* 0x000e240000000a00 */
[----:B0-----:R-:W-:-:S05]  /*1fe0*/  IMAD.WIDE.U32 R4, R7, 0x4, R4 ;  /* 0x0000000407047825 */ /* 0x001fca00078e0004 */
[----:B------:R0:W2:Y:S01]  /*1ff0*/  LDG.E R6, desc[UR8][R4.64] ;  /* 0x0000000804067981 */ /* 0x0000a2000c1e1900 */
[----:B------:R-:W3:Y:S02]  /*2000*/  S2R R2, SR_TID.X ;  /* 0x0000000000027919 */ /* 0x000ee40000002100 */
[C---:B---3--:R-:W-:Y:S02]  /*2010*/  LOP3.LUT R3, R2.reuse, 0x1f, RZ, 0xc0, !PT ;  /* 0x0000001f02037812 */ /* 0x048fe400078ec0ff */
[----:B------:R-:W-:-:S05]  /*2020*/  LOP3.LUT R8, R2, 0x3e0, RZ, 0xc0, !PT ;  /* 0x000003e002087812 */ /* 0x000fca00078ec0ff */
[----:B------:R-:W-:-:S04]  /*2030*/  IMAD R3, R8, 0x16, R3 ;  /* 0x0000001608037824 */ /* 0x000fc800078e0203 */
[C---:B------:R-:W-:Y:S01]  /*2040*/  VIADD R7, R3.reuse, 0x20 ;  /* 0x0000002003077836 */ /* 0x040fe20000000000 */
[C---:B------:R-:W-:Y:S01]  /*2050*/  ISETP.GE.U32.AND P6, PT, R3.reuse, R0, PT ;  /* 0x000000000300720c */ /* 0x040fe20003fc6070 */
[C---:B------:R-:W-:Y:S01]  /*2060*/  VIADD R9, R3.reuse, 0x40 ;  /* 0x0000004003097836 */ /* 0x040fe20000000000 */
[C---:B0-----:R-:W-:Y:S01]  /*2070*/  LEA R4, P1, R3.reuse, R4, 0x2 ;  /* 0x0000000403047211 */ /* 0x041fe200078210ff */
[----:B------:R-:W-:Y:S01]  /*2080*/  VIADD R11, R3, 0x60 ;  /* 0x00000060030b7836 */ /* 0x000fe20000000000 */
[-C--:B------:R-:W-:Y:S01]  /*2090*/  ISETP.GE.U32.AND P5, PT, R7, R0.reuse, PT ;  /* 0x000000000700720c */ /* 0x080fe20003fa6070 */
[----:B------:R-:W-:Y:S01]  /*20a0*/  VIADD R7, R3, 0x80 ;  /* 0x0000008003077836 */ /* 0x000fe20000000000 */
[-C--:B------:R-:W-:Y:S01]  /*20b0*/  ISETP.GE.U32.AND P0, PT, R9, R0.reuse, PT ;  /* 0x000000000900720c */ /* 0x080fe20003f06070 */
[----:B------:R-:W-:Y:S01]  /*20c0*/  IMAD.X R5, RZ, RZ, R5, P1 ;  /* 0x000000ffff057224 */ /* 0x000fe200008e0605 */
[-C--:B------:R-:W-:Y:S01]  /*20d0*/  ISETP.GE.U32.AND P4, PT, R11, R0.reuse, PT ;  /* 0x000000000b00720c */ /* 0x080fe20003f86070 */
[----:B------:R-:W-:Y:S01]  /*20e0*/  VIADD R9, R3, 0xa0 ;  /* 0x000000a003097836 */ /* 0x000fe20000000000 */
[----:B------:R-:W-:Y:S01]  /*20f0*/  ISETP.GE.U32.AND P3, PT, R7, R0, PT ;  /* 0x000000000700720c */ /* 0x000fe20003f66070 */
[----:B------:R-:W-:-:S03]  /*2100*/  VIADD R7, R3, 0xc0 ;  /* 0x000000c003077836 */ /* 0x000fc60000000000 */
[-C--:B------:R-:W-:Y:S01]  /*2110*/  ISETP.GE.U32.AND P2, PT, R9, R0.reuse, PT ;  /* 0x000000000900720c */ /* 0x080fe20003f46070 */
[----:B------:R-:W-:Y:S01]  /*2120*/  VIADD R9, R3, 0x100 ;  /* 0x0000010003097836 */ /* 0x000fe20000000000 */
[-C--:B------:R-:W-:Y:S01]  /*2130*/  ISETP.GE.U32.AND P1, PT, R7, R0.reuse, PT ;  /* 0x000000000700720c */ /* 0x080fe20003f26070 */
[C---:B------:R-:W-:Y:S02]  /*2140*/  VIADD R7, R3.reuse, 0xe0 ;  /* 0x000000e003077836 */ /* 0x040fe40000000000 */
[----:B------:R-:W-:Y:S02]  /*2150*/  VIADD R39, R3, 0x2a0 ;  /* 0x000002a003277836 */ /* 0x000fe40000000000 */
[----:B--2---:R-:W-:Y:S02]  /*2160*/  IMAD.MOV.U32 R16, RZ, RZ, R6 ;  /* 0x000000ffff107224 */ /* 0x004fe400078e0006 */
[----:B------:R-:W2:Y:S01]  /*2170*/  @!P6 LDG.E R6, desc[UR8][R4.64] ;  /* 0x000000080406e981 */ /* 0x000ea2000c1e1900 */
[----:B------:R-:W-:Y:S01]  /*2180*/  ISETP.GE.U32.AND P6, PT, R7, R0, PT ;  /* 0x000000000700720c */ /* 0x000fe20003fc6070 */
[----:B------:R-:W-:-:S02]  /*2190*/  IMAD.MOV.U32 R10, RZ, RZ, R16 ;  /* 0x000000ffff0a7224 */ /* 0x000fc400078e0010 */
[----:B------:R-:W-:Y:S02]  /*21a0*/  VIADD R7, R3, 0x120 ;  /* 0x0000012003077836 */ /* 0x000fe40000000000 */
[--C-:B------:R-:W-:Y:S02]  /*21b0*/  IMAD.MOV.U32 R12, RZ, RZ, R16.reuse ;  /* 0x000000ffff0c7224 */ /* 0x100fe400078e0010 */
[----:B------:R-:W3:Y:S01]  /*21c0*/  @!P0 LDG.E R10, desc[UR8][R4.64+0x100] ;  /* 0x00010008040a8981 */ /* 0x000ee2000c1e1900 */
[-C--:B------:R-:W-:Y:S01]  /*21d0*/  ISETP.GE.U32.AND P0, PT, R7, R0.reuse, PT ;  /* 0x000000000700720c */ /* 0x080fe20003f06070 */
[----:B------:R-:W-:Y:S02]  /*21e0*/  VIADD R7, R3, 0x140 ;  /* 0x0000014003077836 */ /* 0x000fe40000000000 */
[--C-:B------:R-:W-:Y:S01]  /*21f0*/  IMAD.MOV.U32 R8, RZ, RZ, R16.reuse ;  /* 0x000000ffff087224 */ /* 0x100fe200078e0010 */
[----:B------:R-:W4:Y:S01]  /*2200*/  @!P4 LDG.E R12, desc[UR8][R4.64+0x180] ;  /* 0x00018008040cc981 */ /* 0x000f22000c1e1900 */
[----:B------:R-:W-:Y:S01]  /*2210*/  IMAD.MOV.U32 R18, RZ, RZ, R16 ;  /* 0x000000ffff127224 */ /* 0x000fe200078e0010 */
[----:B------:R-:W-:Y:S01]  /*2220*/  ISETP.GE.U32.AND P4, PT, R7, R0, PT ;  /* 0x000000000700720c */ /* 0x000fe20003f86070 */
[----:B------:R-:W-:-:S02]  /*2230*/  VIADD R7, R3, 0x180 ;  /* 0x0000018003077836 */ /* 0x000fc40000000000 */
[----:B------:R-:W4:Y:S01]  /*2240*/  @!P5 LDG.E R8, desc[UR8][R4.64+0x80] ;  /* 0x000080080408d981 */ /* 0x000f22000c1e1900 */
[-C--:B------:R-:W-:Y:S01]  /*2250*/  ISETP.GE.U32.AND P5, PT, R9, R0.reuse, PT ;  /* 0x000000000900720c */ /* 0x080fe20003fa6070 */
[--C-:B------:R-:W-:Y:S02]  /*2260*/  IMAD.MOV.U32 R20, RZ, RZ, R16.reuse ;  /* 0x000000ffff147224 */ /* 0x100fe400078e0010 */
[----:B------:R-:W4:Y:S01]  /*2270*/  @!P2 LDG.E R18, desc[UR8][R4.64+0x280] ;  /* 0x000280080412a981 */ /* 0x000f22000c1e1900 */
[-C--:B------:R-:W-:Y:S01]  /*2280*/  ISETP.GE.U32.AND P2, PT, R7, R0.reuse, PT ;  /* 0x000000000700720c */ /* 0x080fe20003f46070 */
[C---:B------:R-:W-:Y:S02]  /*2290*/  VIADD R7, R3.reuse, 0x1a0 ;  /* 0x000001a003077836 */ /* 0x040fe40000000000 */
[--C-:B------:R-:W-:Y:S01]  /*22a0*/  IMAD.MOV.U32 R14, RZ, RZ, R16.reuse ;  /* 0x000000ffff0e7224 */ /* 0x100fe200078e0010 */
[----:B------:R-:W4:Y:S01]  /*22b0*/  @!P1 LDG.E R20, desc[UR8][R4.64+0x300] ;  /* 0x0003000804149981 */ /* 0x000f22000c1e1900 */
[----:B------:R-:W-:Y:S01]  /*22c0*/  VIADD R9, R3, 0x160 ;  /* 0x0000016003097836 */ /* 0x000fe20000000000 */
[----:B------:R-:W-:Y:S01]  /*22d0*/  ISETP.GE.U32.AND P1, PT, R7, R0, PT ;  /* 0x000000000700720c */ /* 0x000fe20003f26070 */
[----:B------:R-:W-:-:S02]  /*22e0*/  IMAD.MOV.U32 R24, RZ, RZ, R16 ;  /* 0x000000ffff187224 */ /* 0x000fc400078e0010 */
[----:B------:R-:W-:Y:S01]  /*22f0*/  VIADD R7, R3, 0x1e0 ;  /* 0x000001e003077836 */ /* 0x000fe20000000000 */
[----:B------:R-:W4:Y:S01]  /*2300*/  @!P3 LDG.E R14, desc[UR8][R4.64+0x200] ;  /* 0x00020008040eb981 */ /* 0x000f22000c1e1900 */
[--C-:B------:R-:W-:Y:S01]  /*2310*/  IMAD.MOV.U32 R22, RZ, RZ, R16.reuse ;  /* 0x000000ffff167224 */ /* 0x100fe200078e0010 */
[-C--:B------:R-:W-:Y:S01]  /*2320*/  ISETP.GE.U32.AND P3, PT, R9, R0.reuse, PT ;  /* 0x000000000900720c */ /* 0x080fe20003f66070 */
[----:B------:R-:W-:Y:S01]  /*2330*/  VIADD R9, R3, 0x1c0 ;  /* 0x000001c003097836 */ /* 0x000fe20000000000 */
[----:B------:R-:W4:Y:S01]  /*2340*/  @!P5 LDG.E R24, desc[UR8][R4.64+0x400] ;  /* 0x000400080418d981 */ /* 0x000f22000c1e1900 */
[--C-:B------:R-:W-:Y:S01]  /*2350*/  IMAD.MOV.U32 R26, RZ, RZ, R16.reuse ;  /* 0x000000ffff1a7224 */ /* 0x100fe200078e0010 */
[-C--:B------:R-:W-:Y:S01]  /*2360*/  ISETP.GE.U32.AND P5, PT, R7, R0.reuse, PT ;  /* 0x000000000700720c */ /* 0x080fe20003fa6070 */
[----:B------:R-:W-:Y:S01]  /*2370*/  VIADD R7, R3, 0x200 ;  /* 0x0000020003077836 */ /* 0x000fe20000000000 */
[----:B------:R-:W4:Y:S01]  /*2380*/  @!P6 LDG.E R22, desc[UR8][R4.64+0x380] ;  /* 0x000380080416e981 */ /* 0x000f22000c1e1900 */
[----:B------:R-:W-:Y:S01]  /*2390*/  ISETP.GE.U32.AND P6, PT, R9, R0, PT ;  /* 0x000000000900720c */ /* 0x000fe20003fc6070 */
[----:B------:R-:W-:-:S02]  /*23a0*/  IMAD.MOV.U32 R28, RZ, RZ, R16 ;  /* 0x000000ffff1c7224 */ /* 0x000fc400078e0010 */
[--C-:B------:R-:W-:Y:S01]  /*23b0*/  IMAD.MOV.U32 R30, RZ, RZ, R16.reuse ;  /* 0x000000ffff1e7224 */ /* 0x100fe200078e0010 */
[----:B------:R-:W4:Y:S01]  /*23c0*/  @!P0 LDG.E R26, desc[UR8][R4.64+0x480] ;  /* 0x00048008041a8981 */ /* 0x000f22000c1e1900 */
[-C--:B------:R-:W-:Y:S01]  /*23d0*/  ISETP.GE.U32.AND P0, PT, R7, R0.reuse, PT ;  /* 0x000000000700720c */ /* 0x080fe20003f06070 */
[C---:B------:R-:W-:Y:S02]  /*23e0*/  VIADD R9, R3.reuse, 0x220 ;  /* 0x0000022003097836 */ /* 0x040fe40000000000 */
[----:B------:R-:W-:Y:S01]  /*23f0*/  VIADD R7, R3, 0x240 ;  /* 0x0000024003077836 */ /* 0x000fe20000000000 */
[----:B------:R-:W4:Y:S01]  /*2400*/  @!P4 LDG.E R28, desc[UR8][R4.64+0x500] ;  /* 0x00050008041cc981 */ /* 0x000f22000c1e1900 */
[--C-:B------:R-:W-:Y:S01]  /*2410*/  IMAD.MOV.U32 R32, RZ, RZ, R16.reuse ;  /* 0x000000ffff207224 */ /* 0x100fe200078e0010 */
[-C--:B------:R-:W-:Y:S01]  /*2420*/  ISETP.GE.U32.AND P4, PT, R9, R0.reuse, PT ;  /* 0x000000000900720c */ /* 0x080fe20003f86070 */
[--C-:B------:R-:W-:Y:S01]  /*2430*/  IMAD.MOV.U32 R34, RZ, RZ, R16.reuse ;  /* 0x000000ffff227224 */ /* 0x100fe200078e0010 */
[----:B------:R-:W4:Y:S01]  /*2440*/  @!P3 LDG.E R30, desc[UR8][R4.64+0x580] ;  /* 0x00058008041eb981 */ /* 0x000f22000c1e1900 */
[----:B------:R-:W-:Y:S01]  /*2450*/  IMAD.MOV.U32 R36, RZ, RZ, R16 ;  /* 0x000000ffff247224 */ /* 0x000fe200078e0010 */
[----:B------:R-:W-:Y:S01]  /*2460*/  ISETP.GE.U32.AND P3, PT, R7, R0, PT ;  /* 0x000000000700720c */ /* 0x000fe20003f66070 */
[C---:B------:R-:W-:Y:S01]  /*2470*/  VIADD R7, R3.reuse, 0x260 ;  /* 0x0000026003077836 */ /* 0x040fe20000000000 */
[----:B------:R-:W4:Y:S01]  /*2480*/  @!P2 LDG.E R32, desc[UR8][R4.64+0x600] ;  /* 0x000600080420a981 */ /* 0x000f22000c1e1900 */
[----:B------:R-:W-:-:S03]  /*2490*/  VIADD R9, R3, 0x280 ;  /* 0x0000028003097836 */ /* 0x000fc60000000000 */
[----:B------:R-:W4:Y:S01]  /*24a0*/  @!P1 LDG.E R34, desc[UR8][R4.64+0x680] ;  /* 0x0006800804229981 */ /* 0x000f22000c1e1900 */
[-C--:B------:R-:W-:Y:S02]  /*24b0*/  ISETP.GE.U32.AND P2, PT, R7, R0.reuse, PT ;  /* 0x000000000700720c */ /* 0x080fe40003f46070 */
[-C--:B------:R-:W-:Y:S01]  /*24c0*/  ISETP.GE.U32.AND P1, PT, R9, R0.reuse, PT ;  /* 0x000000000900720c */ /* 0x080fe20003f26070 */
[----:B------:R-:W4:Y:S01]  /*24d0*/  @!P6 LDG.E R36, desc[UR8][R4.64+0x700] ;  /* 0x000700080424e981 */ /* 0x000f22000c1e1900 */
[----:B------:R-:W-:Y:S01]  /*24e0*/  ISETP.GE.U32.AND P6, PT, R39, R0, PT ;  /* 0x000000002700720c */ /* 0x000fe20003fc6070 */
[--C-:B------:R-:W-:Y:S02]  /*24f0*/  IMAD.MOV.U32 R46, RZ, RZ, R16.reuse ;  /* 0x000000ffff2e7224 */ /* 0x100fe400078e0010 */
[--C-:B------:R-:W-:Y:S02]  /*2500*/  IMAD.MOV.U32 R48, RZ, RZ, R16.reuse ;  /* 0x000000ffff307224 */ /* 0x100fe400078e0010 */
[----:B------:R-:W-:-:S02]  /*2510*/  IMAD.MOV.U32 R50, RZ, RZ, R16 ;  /* 0x000000ffff327224 */ /* 0x000fc400078e0010 */
        /* <DEDUP_REMOVED lines=13> */
[----:B------:R-:W-:Y:S01]  /*25f0*/  UMOV UR4, 0x400 ;  /* 0x0000040000047882 */ /* 0x000fe20000000000 */
[----:B------:R-:W-:Y:S01]  /*2600*/  ISETP.NE.AND P0, PT, R42, RZ, PT ;  /* 0x000000ff2a00720c */ /* 0x000fe20003f05270 */
[----:B-1----:R-:W-:-:S02]  /*2610*/  ULEA UR4, UR5, UR4, 0x18 ;  /* 0x0000000405047291 */ /* 0x002fc4000f8ec0ff */
[----:B0-----:R-:W-:-:S05]  /*2620*/  IMAD R41, R43, 0x2c0, R38 ;  /* 0x000002c02b297824 */ /* 0x001fca00078e0226 */
        /* <DEDUP_REMOVED lines=39> */
[----:B------:R-:W-:Y:S02]  /*28a0*/  ISETP.NE.AND P1, PT, R38, 0x1f, PT ;  /* 0x0000001f2600780c */ /* 0x000fe40003f25270 */
[----:B---3--:R-:W-:Y:S02]  /*28b0*/  IADD3 R16, PT, PT, R8, R7, R16 ;  /* 0x0000000708107210 */ /* 0x008fe40007ffe010 */
[----:B------:R-:W-:Y:S02]  /*28c0*/  ISETP.NE.AND P2, PT, R43, 0xb, PT ;  /* 0x0000000b2b00780c */ /* 0x000fe40003f45270 */
        /* <DEDUP_REMOVED lines=52> */
[----:B------:R-:W-:Y:S02]  /*2c10*/  ISETP.NE.AND P1, PT, R38, RZ, PT ;  /* 0x000000ff2600720c */ /* 0x000fe40003f25270 */
[----:B------:R-:W-:Y:S01]  /*2c20*/  SEL R16, R25, R16, !P0 ;  /* 0x0000001019107207 */ /* 0x000fe20004000000 */
[----:B------:R-:W-:Y:S01]  /*2c30*/  @!P2 IMAD.IADD R16, R26, 0x1, R25 ;  /* 0x000000011a10a824 */ /* 0x000fe200078e0219 */
[----:B------:R-:W-:-:S02]  /*2c40*/  ISETP.GE.U32.AND P0, PT, R2, 0x20, PT ;  /* 0x000000200200780c */ /* 0x000fc40003f06070 */
[----:B------:R-:W-:Y:S02]  /*2c50*/  SEL R37, R37, RZ, P1 ;  /* 0x000000ff25257207 */ /* 0x000fe40000800000 */
[----:B------:R-:W-:-:S04]  /*2c60*/  SEL R17, R16, RZ, P0 ;  /* 0x000000ff10117207 */ /* 0x000fc80000000000 */
[----:B-----5:R-:W-:Y:S01]  /*2c70*/  IADD3 R44, PT, PT, R17, R37, R44 ;  /* 0x00000025112c7210 */ /* 0x020fe20007ffe02c */
[----:B------:R-:W-:Y:S06]  /*2c80*/  BRA `(.L_x_335) ;  /* 0x0000000c00e87947 */ /* 0x000fec0003800000 */
.L_x_334:
[----:B0-2---:R-:W-:Y:S02]  /*2c90*/  IADD3 R16, PT, PT, R6, R5, R4 ;  /* 0x0000000506107210 */ /* 0x005fe40007ffe004 */
[----:B------:R-:W-:Y:S02]  /*2ca0*/  ISETP.NE.AND P1, PT, R38, 0x1f, PT ;  /* 0x0000001f2600780c */ /* 0x000fe40003f25270 */
        /* <DEDUP_REMOVED lines=52> */
[----:B------:R-:W-:Y:S01]  /*2ff0*/  SEL R16, R23, R16, !P0 ;  /* 0x0000001017107207 */ /* 0x000fe20004000000 */
[----:B------:R-:W-:Y:S01]  /*3000*/  IMAD.IADD R23, R44, 0x1, -R37 ;  /* 0x000000012c177824 */ /* 0x000fe200078e0a25 */
[C---:B------:R-:W-:Y:S02]  /*3010*/  ISETP.NE.AND P0, PT, R43.reuse, 0xa, PT ;  /* 0x0000000a2b00780c */ /* 0x040fe40003f05270 */
[----:B------:R-:W-:Y:S02]  /*3020*/  SEL R16, R24, R16, !P1 ;  /* 0x0000001018107207 */ /* 0x000fe40004800000 */
[----:B------:R-:W-:Y:S02]  /*3030*/  ISETP.NE.AND P1, PT, R43, 0xb, PT ;  /* 0x0000000b2b00780c */ /* 0x000fe40003f25270 */
[----:B------:R-:W-:Y:S02]  /*3040*/  SEL R16, R25, R16, !P0 ;  /* 0x0000001019107207 */ /* 0x000fe40004000000 */
[----:B------:R-:W-:-:S02]  /*3050*/  ISETP.GT.U32.AND P0, PT, R2, 0x1f, PT ;  /* 0x0000001f0200780c */ /* 0x000fc40003f04070 */
[----:B------:R-:W-:Y:S02]  /*3060*/  SEL R17, R23, RZ, P2 ;  /* 0x000000ff17117207 */ /* 0x000fe40001000000 */
        /* <DEDUP_REMOVED lines=20> */
.L_x_381:
[----:B------:R-:W-:Y:S05]  /*31b0*/  @!P0 BRA `(.L_x_338) ;  /* 0x0000000000748947 */ /* 0x000fea0003800000 */
[----:B------:R-:W-:-:S07]  /*31c0*/  IMAD.MOV.U32 R20, RZ, RZ, 0x3b8 ;  /* 0x000003b8ff147424 */ /* 0x000fce00078e00ff */
.L_x_340:
        /* <DEDUP_REMOVED lines=27> */
.L_x_384:
[----:B------:R-:W-:Y:S05]  /*3380*/  @P0 BRA `(.L_x_340) ;  /* 0xfffffffc00900947 */ /* 0x000fea000383ffff */
.L_x_338:
[----:B------:R-:W-:Y:S01]  /*3390*/  UMOV UR5, 0xffffffff ;  /* 0xffffffff00057882 */ /* 0x000fe20000000000 */
[----:B------:R-:W-:Y:S02]  /*33a0*/  ISETP.NE.AND P0, PT, R18, 0x65, PT ;  /* 0x000000651200780c */ /* 0x000fe40003f05270 */
[----:B------:R-:W-:Y:S11]  /*33b0*/  BRA.DIV UR5, `(.L_x_341) ;  /* 0x0000001e05047947 */ /* 0x000ff6000b800000 */
[----:B------:R-:W0:Y:S01]  /*33c0*/  S2R R26, SR_GEMASK ;  /* 0x00000000001a7919 */ /* 0x000e220000003c00 */
[----:B------:R-:W-:Y:S01]  /*33d0*/  VOTE.ANY R21, PT, !P0 ;  /* 0x0000000000157806 */ /* 0x000fe200040e0100 */
[----:B------:R-:W-:-:S03]  /*33e0*/  VIADD R17, R38, 0x2 ;  /* 0x0000000226117836 */ /* 0x000fc60000000000 */
[----:B0-----:R-:W-:-:S05]  /*33f0*/  LOP3.LUT R21, R21, 0x80000000, R26, 0xec, !PT ;  /* 0x8000000015157812 */ /* 0x001fca00078eec1a */
[----:B------:R-:W-:-:S05]  /*3400*/  VIADD R16, R21, 0xffffffff ;  /* 0xffffffff15107836 */ /* 0x000fca0000000000 */
[----:B------:R-:W-:Y:S01]  /*3410*/  LOP3.LUT R16, R21, R16, RZ, 0xc, !PT ;  /* 0x0000001015107212 */ /* 0x000fe200078e0cff */
[----:B------:R-:W-:-:S03]  /*3420*/  VIADD R21, R38, 0x10 ;  /* 0x0000001026157836 */ /* 0x000fc60000000000 */
[----:B------:R-:W0:Y:S02]  /*3430*/  POPC R20, R16 ;  /* 0x0000001000147309 */ /* 0x000e240000000000 */
[----:B0-----:R-:W0:Y:S01]  /*3440*/  SHFL.DOWN PT, R22, R19, 0x1, R20 ;  /* 0x0820000013167989 */ /* 0x001e2200000e0014 */
[-C--:B------:R-:W-:Y:S02]  /*3450*/  ISETP.GE.AND P0, PT, R38, R20.reuse, PT ;  /* 0x000000142600720c */ /* 0x080fe40003f06270 */
[-C--:B------:R-:W-:Y:S02]  /*3460*/  ISETP.GT.AND P2, PT, R21, R20.reuse, PT ;  /* 0x000000141500720c */ /* 0x080fe40003f44270 */
[----:B0-----:R-:W-:Y:S02]  /*3470*/  SEL R22, R22, RZ, !P0 ;  /* 0x000000ff16167207 */ /* 0x001fe40004000000 */
[----:B------:R-:W-:Y:S01]  /*3480*/  ISETP.GT.AND P0, PT, R17, R20, PT ;  /* 0x000000141100720c */ /* 0x000fe20003f04270 */
[----:B------:R-:W-:-:S02]  /*3490*/  VIADD R17, R38, 0x4 ;  /* 0x0000000426117836 */ /* 0x000fc40000000000 */
        /* <DEDUP_REMOVED lines=8> */
[----:B------:R-:W-:Y:S02]  /*3520*/  ISETP.GT.AND P0, PT, R17, R20, PT ;  /* 0x000000141100720c */ /* 0x000fe40003f04270 */
[----:B------:R-:W0:Y:S01]  /*3530*/  LDC.64 R16, c[0x0][0x390] ;  /* 0x0000e400ff107b82 */ /* 0x000e220000000a00 */
[----:B------:R-:W-:-:S05]  /*3540*/  IMAD.IADD R19, R45, 0x1, R22 ;  /* 0x000000012d137824 */ /* 0x000fca00078e0216 */
[----:B------:R-:W1:Y:S01]  /*3550*/  SHFL.DOWN PT, R22, R19, 0x8, R20 ;  /* 0x0900000013167989 */ /* 0x000e6200000e0014 */
[----:B0-----:R-:W-:-:S05]  /*3560*/  IADD3 R44, P3, PT, R16, 0x100, RZ ;  /* 0x00000100102c7810 */ /* 0x001fca0007f7e0ff */
[----:B------:R-:W-:Y:S01]  /*3570*/  IMAD.X R45, RZ, RZ, R17, P3 ;  /* 0x000000ffff2d7224 */ /* 0x000fe200018e0611 */
[----:B-1----:R-:W-:Y:S02]  /*3580*/  SEL R22, R22, RZ, !P0 ;  /* 0x000000ff16167207 */ /* 0x002fe40004000000 */
[----:B------:R-:W-:-:S03]  /*3590*/  ISETP.NE.AND P0, PT, R18, 0x65, PT ;  /* 0x000000651200780c */ /* 0x000fc60003f05270 */
[----:B------:R-:W-:-:S05]  /*35a0*/  IMAD.IADD R43, R19, 0x1, R22 ;  /* 0x00000001132b7824 */ /* 0x000fca00078e0216 */
[----:B------:R-:W0:Y:S05]  /*35b0*/  SHFL.DOWN PT, R22, R43, 0x10, R20 ;  /* 0x0a0000002b167989 */ /* 0x000e2a00000e0014 */
[----:B------:R-:W-:Y:S02]  /*35c0*/  VOTE.ALL P0, P0 ;  /* 0x0000000000ff7806 */ /* 0x000fe40000000000 */
[----:B0-----:R-:W-:-:S05]  /*35d0*/  SEL R22, R22, RZ, !P2 ;  /* 0x000000ff16167207 */ /* 0x001fca0005000000 */
[----:B------:R-:W-:-:S07]  /*35e0*/  IMAD.IADD R46, R43, 0x1, R22 ;  /* 0x000000012b2e7824 */ /* 0x000fce00078e0216 */
.L_x_393:
[----:B------:R-:W-:Y:S05]  /*35f0*/  @!P0 BRA `(.L_x_342) ;  /* 0x00000004002c8947 */ /* 0x000fea0003800000 */
[----:B------:R-:W-:-:S07]  /*3600*/  IMAD.MOV.U32 R43, RZ, RZ, 0x3b8 ;  /* 0x000003b8ff2b7424 */ /* 0x000fce00078e00ff */
.L_x_348:
        /* <DEDUP_REMOVED lines=8> */
.L_x_396:
[----:B------:R-:W-:Y:S05]  /*3690*/  @!P0 BRA `(.L_x_344) ;  /* 0x0000000000748947 */ /* 0x000fea0003800000 */
[----:B------:R-:W-:-:S07]  /*36a0*/  IMAD.MOV.U32 R20, RZ, RZ, R43 ;  /* 0x000000ffff147224 */ /* 0x000fce00078e002b */
.L_x_346:
        /* <DEDUP_REMOVED lines=27> */
.L_x_399:
[----:B------:R-:W-:Y:S05]  /*3860*/  @P0 BRA `(.L_x_346) ;  /* 0xfffffffc00900947 */ /* 0x000fea000383ffff */
.L_x_344:
[----:B------:R-:W-:Y:S01]  /*3870*/  UMOV UR5, 0xffffffff ;  /* 0xffffffff00057882 */ /* 0x000fe20000000000 */
[----:B------:R-:W-:Y:S02]  /*3880*/  ISETP.NE.AND P0, PT, R18, 0x65, PT ;  /* 0x000000651200780c */ /* 0x000fe40003f05270 */
[----:B------:R-:W-:Y:S11]  /*3890*/  BRA.DIV UR5, `(.L_x_347) ;  /* 0x0000001e05107947 */ /* 0x000ff6000b800000 */
[----:B------:R-:W-:Y:S01]  /*38a0*/  VOTE.ANY R21, PT, !P0 ;  /* 0x0000000000157806 */ /* 0x000fe200040e0100 */
[----:B------:R-:W-:Y:S02]  /*38b0*/  VIADD R17, R38, 0x2 ;  /* 0x0000000226117836 */ /* 0x000fe40000000000 */
[----:B------:R-:W-:Y:S01]  /*38c0*/  VIADD R37, R37, 0xffffffe0 ;  /* 0xffffffe025257836 */ /* 0x000fe20000000000 */
[----:B------:R-:W-:-:S05]  /*38d0*/  LOP3.LUT R21, R21, 0x80000000, R26, 0xec, !PT ;  /* 0x8000000015157812 */ /* 0x000fca00078eec1a */
[----:B------:R-:W-:-:S05]  /*38e0*/  VIADD R16, R21, 0xffffffff ;  /* 0xffffffff15107836 */ /* 0x000fca0000000000 */
[----:B------:R-:W-:-:S04]  /*38f0*/  LOP3.LUT R16, R21, R16, RZ, 0xc, !PT ;  /* 0x0000001015107212 */ /* 0x000fc800078e0cff */
        /* <DEDUP_REMOVED lines=16> */
[----:B------:R-:W-:-:S03]  /*3a00*/  IMAD.IADD R19, R49, 0x1, R22 ;  /* 0x0000000131137824 */ /* 0x000fc600078e0216 */
[----:B------:R-:W-:Y:S02]  /*3a10*/  ISETP.GT.AND P2, PT, R17, R20, PT ;  /* 0x000000141100720c */ /* 0x000fe40003f44270 */
        /* <DEDUP_REMOVED lines=8> */
.L_x_408:
[----:B------:R-:W-:Y:S05]  /*3aa0*/  @P0 BRA `(.L_x_348) ;  /* 0xfffffff800d80947 */ /* 0x000fea000383ffff */
.L_x_342:
        /* <DEDUP_REMOVED lines=15> */
.L_x_336:
        /* <DEDUP_REMOVED lines=9> */
.L_x_335:
[----:B------:R-:W-:Y:S01]  /*3c30*/  IMAD.IADD R45, R4, 0x1, R44 ;  /* 0x00000001042d7824 */ /* 0x000fe200078e022c */
[----:B------:R-:W-:Y:S01]  /*3c40*/  BAR.SYNC.DEFER_BLOCKING 0x0 ;  /* 0x0000000000007b1d */ /* 0x000fe20000010000 */
[----:B------:R-:W-:Y:S02]  /*3c50*/  ISETP.NE.AND P0, PT, R2, RZ, PT ;  /* 0x000000ff0200720c */ /* 0x000fe40003f05270 */
[----:B------:R-:W-:-:S05]  /*3c60*/  IMAD.IADD R4, R5, 0x1, R45 ;  /* 0x0000000105047824 */ /* 0x000fca00078e022d */
[----:B------:R-:W0:Y:S01]  /*3c70*/  S2UR UR5, SR_CTAID.X ;  /* 0x00000000000579c3 */ /* 0x000e220000002500 */
[----:B------:R-:W-:Y:S01]  /*3c80*/  IMAD.IADD R5, R6, 0x1, R4 ;  /* 0x0000000106057824 */ /* 0x000fe200078e0204 */
[----:B------:R-:W1:Y:S03]  /*3c90*/  LDCU.64 UR6, c[0x0][0x388] ;  /* 0x00007100ff0677ac */ /* 0x000e660008000a00 */
[----:B------:R-:W-:-:S04]  /*3ca0*/  IMAD.IADD R6, R7, 0x1, R5 ;  /* 0x0000000107067824 */ /* 0x000fc800078e0205 */
[----:B------:R-:W-:-:S04]  /*3cb0*/  IMAD.IADD R7, R8, 0x1, R6 ;  /* 0x0000000108077824 */ /* 0x000fc800078e0206 */
[----:B------:R-:W-:-:S04]  /*3cc0*/  IMAD.IADD R8, R9, 0x1, R7 ;  /* 0x0000000109087824 */ /* 0x000fc800078e0207 */
[----:B------:R-:W-:Y:S01]  /*3cd0*/  IMAD.IADD R9, R10, 0x1, R8 ;  /* 0x000000010a097824 */ /* 0x000fe200078e0208 */
[----:B------:R-:W-:Y:S03]  /*3ce0*/  STS.64 [R40], R44 ;  /* 0x0000002c28007388 */ /* 0x000fe60000000a00 */
[----:B------:R-:W-:Y:S01]  /*3cf0*/  IMAD.IADD R10, R11, 0x1, R9 ;  /* 0x000000010b0a7824 */ /* 0x000fe200078e0209 */
[----:B------:R2:W-:Y:S03]  /*3d00*/  STS.64 [R40+0x8], R4 ;  /* 0x0000080428007388 */ /* 0x0005e60000000a00 */
[----:B------:R-:W-:Y:S01]  /*3d10*/  IMAD.IADD R11, R12, 0x1, R10 ;  /* 0x000000010c0b7824 */ /* 0x000fe200078e020a */
[----:B------:R3:W-:Y:S03]  /*3d20*/  STS.64 [R40+0x10], R6 ;  /* 0x0000100628007388 */ /* 0x0007e60000000a00 */
[----:B------:R-:W-:Y:S01]  /*3d30*/  IMAD.IADD R12, R13, 0x1, R11 ;  /* 0x000000010d0c7824 */ /* 0x000fe200078e020b */
[----:B------:R-:W-:Y:S03]  /*3d40*/  STS.64 [R40+0x18], R8 ;  /* 0x0000180828007388 */ /* 0x000fe60000000a00 */
[----:B------:R-:W-:Y:S01]  /*3d50*/  IMAD.IADD R13, R14, 0x1, R12 ;  /* 0x000000010e0d7824 */ /* 0x000fe200078e020c */
[----:B------:R-:W-:Y:S01]  /*3d60*/  STS.64 [R40+0x20], R10 ;  /* 0x0000200a28007388 */ /* 0x000fe20000000a00 */
[----:B--2---:R-:W0:Y:S02]  /*3d70*/  LDC R4, c[0x0][0x398] ;  /* 0x0000e600ff047b82 */ /* 0x004e240000000800 */
[----:B------:R-:W-:Y:S01]  /*3d80*/  IMAD.IADD R14, R15, 0x1, R13 ;  /* 0x000000010f0e7824 */ /* 0x000fe200078e020d */
[----:B------:R2:W-:Y:S03]  /*3d90*/  STS.64 [R40+0x28], R12 ;  /* 0x0000280c28007388 */ /* 0x0005e60000000a00 */
[----:B------:R-:W-:Y:S01]  /*3da0*/  IMAD.IADD R15, R28, 0x1, R14 ;  /* 0x000000011c0f7824 */ /* 0x000fe200078e020e */
[----:B------:R-:W4:Y:S03]  /*3db0*/  S2R R5, SR_TID.X ;  /* 0x0000000000057919 */ /* 0x000f260000002100 */
[----:B------:R-:W-:Y:S01]  /*3dc0*/  IMAD.IADD R16, R29, 0x1, R15 ;  /* 0x000000011d107824 */ /* 0x000fe200078e020f */
[----:B------:R-:W-:Y:S03]  /*3dd0*/  STS.64 [R40+0x30], R14 ;  /* 0x0000300e28007388 */ /* 0x000fe60000000a00 */
[----:B------:R-:W-:Y:S01]  /*3de0*/  IMAD.IADD R17, R30, 0x1, R16 ;  /* 0x000000011e117824 */ /* 0x000fe200078e0210 */
[----:B---3--:R-:W3:Y:S03]  /*3df0*/  S2R R6, SR_TID.X ;  /* 0x0000000000067919 */ /* 0x008ee60000002100 */
[----:B------:R-:W-:Y:S01]  /*3e00*/  IMAD.IADD R18, R31, 0x1, R17 ;  /* 0x000000011f127824 */ /* 0x000fe200078e0211 */
[----:B------:R-:W-:Y:S03]  /*3e10*/  STS.64 [R40+0x38], R16 ;  /* 0x0000381028007388 */ /* 0x000fe60000000a00 */
[----:B------:R-:W-:-:S02]  /*3e20*/  IMAD.IADD R19, R32, 0x1, R18 ;  /* 0x0000000120137824 */ /* 0x000fc400078e0212 */
[----:B0-----:R-:W-:Y:S02]  /*3e30*/  VIADD R4, R4, UR5 ;  /* 0x0000000504047c36 */ /* 0x001fe40008000000 */
[----:B------:R-:W-:Y:S01]  /*3e40*/  IMAD.IADD R20, R33, 0x1, R19 ;  /* 0x0000000121147824 */ /* 0x000fe200078e0213 */
[----:B------:R-:W-:Y:S01]  /*3e50*/  STS.64 [R40+0x40], R18 ;  /* 0x0000401228007388 */ /* 0x000fe20000000a00 */
[----:B--2---:R-:W-:Y:S02]  /*3e60*/  IMAD R12, R4, 0x2100, RZ ;  /* 0x00002100040c7824 */ /* 0x004fe400078e02ff */
[----:B------:R-:W-:-:S04]  /*3e70*/  IMAD.IADD R21, R34, 0x1, R20 ;  /* 0x0000000122157824 */ /* 0x000fc800078e0214 */
[----:B------:R-:W-:Y:S01]  /*3e80*/  IMAD.IADD R22, R35, 0x1, R21 ;  /* 0x0000000123167824 */ /* 0x000fe200078e0215 */
[----:B------:R-:W-:Y:S03]  /*3e90*/  STS.64 [R40+0x48], R20 ;  /* 0x0000481428007388 */ /* 0x000fe60000000a00 */
[----:B------:R-:W-:Y:S01]  /*3ea0*/  IMAD.IADD R23, R36, 0x1, R22 ;  /* 0x0000000124177824 */ /* 0x000fe200078e0216 */
[C---:B----4-:R-:W-:Y:S02]  /*3eb0*/  LOP3.LUT R4, R5.reuse, 0x1f, RZ, 0xc0, !PT ;  /* 0x0000001f05047812 */ /* 0x050fe400078ec0ff */
[----:B------:R-:W-:Y:S02]  /*3ec0*/  LOP3.LUT R10, R5, 0x3e0, RZ, 0xc0, !PT ;  /* 0x000003e0050a7812 */ /* 0x000fe400078ec0ff */
[----:B------:R-:W-:Y:S01]  /*3ed0*/  STS.64 [R40+0x50], R22 ;  /* 0x0000501628007388 */ /* 0x000fe20000000a00 */
[----:B------:R-:W-:-:S03]  /*3ee0*/  NOP ;  /* 0x0000000000007918 */ /* 0x000fc60000000000 */
[----:B------:R-:W-:Y:S01]  /*3ef0*/  LDS R45, [R41] ;  /* 0x00000000292d7984 */ /* 0x000fe20000000800 */
[----:B---3--:R-:W-:Y:S01]  /*3f00*/  LOP3.LUT R8, R6, 0x3e0, RZ, 0xc0, !PT ;  /* 0x000003e006087812 */ /* 0x008fe200078ec0ff */
[----:B------:R-:W-:Y:S02]  /*3f10*/  IMAD R10, R10, 0x16, R4 ;  /* 0x000000160a0a7824 */ /* 0x000fe400078e0204 */
        /* <DEDUP_REMOVED lines=20> */
[----:B------:R0:W-:Y:S04]  /*4060*/  LDS R25, [R41+0xa80] ;  /* 0x000a800029197984 */ /* 0x0001e80000000800 */
[----:B------:R2:W-:Y:S01]  /*4070*/  @!P0 STS [UR4+0x8400], R0 ;  /* 0x00840000ff008988 */ /* 0x0005e20008000804 */
[----:B------:R-:W-:Y:S01]  /*4080*/  BAR.SYNC.DEFER_BLOCKING 0x0 ;  /* 0x0000000000007b1d */ /* 0x000fe20000010000 */
[----:B0-----:R-:W-:Y:S01]  /*4090*/  LOP3.LUT R41, R6, 0x1f, RZ, 0xc0, !PT ;  /* 0x0000001f06297812 */ /* 0x001fe200078ec0ff */
[----:B------:R-:W-:Y:S01]  /*40a0*/  VIADD R6, R10, 0x60 ;  /* 0x000000600a067836 */ /* 0x000fe20000000000 */
[----:B------:R-:W-:-:S03]  /*40b0*/  IADD3 R5, P0, PT, R12, R3, RZ ;  /* 0x000000030c057210 */ /* 0x000fc60007f1e0ff */
[----:B------:R-:W-:Y:S02]  /*40c0*/  IMAD R8, R8, 0x16, R41 ;  /* 0x0000001608087824 */ /* 0x000fe400078e0229 */
[----:B--2---:R-:W-:Y:S01]  /*40d0*/  IMAD.X R0, RZ, RZ, RZ, P0 ;  /* 0x000000ffff007224 */ /* 0x004fe200000e06ff */
[----:B-1----:R-:W-:Y:S01]  /*40e0*/  LEA R4, P0, R5, UR6, 0x2 ;  /* 0x0000000605047c11 */ /* 0x002fe2000f8010ff */
[----:B------:R-:W-:-:S03]  /*40f0*/  VIADD R41, R10, 0x20 ;  /* 0x000000200a297836 */ /* 0x000fc60000000000 */
[----:B------:R-:W-:Y:S01]  /*4100*/  LEA.HI.X R5, R5, UR7, R0, 0x2, P0 ;  /* 0x0000000705057c11 */ /* 0x000fe200080f1400 */
[C---:B------:R-:W-:Y:S01]  /*4110*/  VIADD R0, R8.reuse, 0xc0 ;  /* 0x000000c008007836 */ /* 0x040fe20000000000 */
[----:B------:R-:W0:Y:S02]  /*4120*/  LDS R2, [UR4+0x8400] ;  /* 0x00840004ff027984 */ /* 0x000e240008000800 */
[-C--:B0-----:R-:W-:Y:S01]  /*4130*/  ISETP.GE.AND P6, PT, R3, R2.reuse, PT ;  /* 0x000000020300720c */ /* 0x081fe20003fc6270 */
[C---:B------:R-:W-:Y:S01]  /*4140*/  VIADD R3, R8.reuse, 0x80 ;  /* 0x0000008008037836 */ /* 0x040fe20000000000 */
[-C--:B------:R-:W-:Y:S01]  /*4150*/  ISETP.GE.AND P5, PT, R41, R2.reuse, PT ;  /* 0x000000022900720c */ /* 0x080fe20003fa6270 */
[----:B------:R-:W-:Y:S01]  /*4160*/  VIADD R41, R8, 0xa0 ;  /* 0x000000a008297836 */ /* 0x000fe20000000000 */
[-C--:B------:R-:W-:Y:S01]  /*4170*/  ISETP.GE.AND P0, PT, R6, R2.reuse, PT ;  /* 0x000000020600720c */ /* 0x080fe20003f06270 */
[C---:B------:R-:W-:Y:S01]  /*4180*/  VIADD R6, R8.reuse, 0xe0 ;  /* 0x000000e008067836 */ /* 0x040fe20000000000 */
[-C--:B------:R-:W-:Y:S01]  /*4190*/  ISETP.GE.AND P3, PT, R3, R2.reuse, PT ;  /* 0x000000020300720c */ /* 0x080fe20003f66270 */
[----:B------:R-:W-:Y:S01]  /*41a0*/  VIADD R3, R8, 0x100 ;  /* 0x0000010008037836 */ /* 0x000fe20000000000 */
[-C--:B------:R-:W-:Y:S01]  /*41b0*/  ISETP.GE.AND P2, PT, R0, R2.reuse, PT ;  /* 0x000000020000720c */ /* 0x080fe20003f46270 */
[----:B------:R-:W-:Y:S01]  /*41c0*/  VIADD R0, R10, 0x40 ;  /* 0x000000400a007836 */ /* 0x000fe20000000000 */
[-C--:B------:R-:W-:Y:S01]  /*41d0*/  ISETP.GE.AND P4, PT, R41, R2.reuse, PT ;  /* 0x000000022900720c */ /* 0x080fe20003f86270 */
[----:B------:R-:W-:Y:S01]  /*41e0*/  VIADD R41, R8, 0x120 ;  /* 0x0000012008297836 */ /* 0x000fe20000000000 */
[-C--:B------:R-:W-:Y:S01]  /*41f0*/  ISETP.GE.AND P1, PT, R6, R2.reuse, PT ;  /* 0x000000020600720c */ /* 0x080fe20003f26270 */
[----:B------:R-:W-:Y:S01]  /*4200*/  @!P6 STG.E desc[UR8][R4.64], R45 ;  /* 0x0000002d0400e986 */ /* 0x000fe2000c101908 */
[----:B------:R-:W-:Y:S01]  /*4210*/  ISETP.GE.AND P6, PT, R3, R2, PT ;  /* 0x000000020300720c */ /* 0x000fe20003fc6270 */
[----:B------:R-:W-:-:S02]  /*4220*/  VIADD R3, R10, 0x140 ;  /* 0x000001400a037836 */ /* 0x000fc40000000000 */
[----:B------:R-:W-:Y:S01]  /*4230*/  @!P5 STG.E desc[UR8][R4.64+0x80], R47 ;  /* 0x0000802f0400d986 */ /* 0x000fe2000c101908 */
[-C--:B------:R-:W-:Y:S01]  /*4240*/  ISETP.GE.AND P5, PT, R41, R2.reuse, PT ;  /* 0x000000022900720c */ /* 0x080fe20003fa6270 */
[C---:B------:R-:W-:Y:S02]  /*4250*/  VIADD R41, R10.reuse, 0x160 ;  /* 0x000001600a297836 */ /* 0x040fe40000000000 */
[----:B------:R-:W-:Y:S01]  /*4260*/  @!P0 STG.E desc[UR8][R4.64+0x180], R49 ;  /* 0x0001803104008986 */ /* 0x000fe2000c101908 */
[-C--:B------:R-:W-:Y:S01]  /*4270*/  ISETP.GE.AND P0, PT, R3, R2.reuse, PT ;  /* 0x000000020300720c */ /* 0x080fe20003f06270 */
[C---:B------:R-:W-:Y:S02]  /*4280*/  VIADD R3, R10.reuse, 0x180 ;  /* 0x000001800a037836 */ /* 0x040fe40000000000 */
[----:B------:R-:W-:Y:S01]  /*4290*/  @!P3 STG.E desc[UR8][R4.64+0x200], R51 ;  /* 0x000200330400b986 */ /* 0x000fe2000c101908 */
[----:B------:R-:W-:Y:S01]  /*42a0*/  ISETP.GE.AND P3, PT, R41, R2, PT ;  /* 0x000000022900720c */ /* 0x000fe20003f66270 */
[----:B------:R-:W-:-:S02]  /*42b0*/  VIADD R41, R10, 0x1a0 ;  /* 0x000001a00a297836 */ /* 0x000fc40000000000 */
[----:B------:R-:W-:Y:S01]  /*42c0*/  @!P2 STG.E desc[UR8][R4.64+0x300], R43 ;  /* 0x0003002b0400a986 */ /* 0x000fe2000c101908 */
[-C--:B------:R-:W-:Y:S01]  /*42d0*/  ISETP.GE.AND P2, PT, R3, R2.reuse, PT ;  /* 0x000000020300720c */ /* 0x080fe20003f46270 */
[----:B------:R-:W-:Y:S02]  /*42e0*/  VIADD R3, R8, 0x1c0 ;  /* 0x000001c008037836 */ /* 0x000fe40000000000 */
[----:B------:R-:W-:Y:S01]  /*42f0*/  @!P4 STG.E desc[UR8][R4.64+0x280], R53 ;  /* 0x000280350400c986 */ /* 0x000fe2000c101908 */
[----:B------:R-:W-:-:S03]  /*4300*/  ISETP.GE.AND P4, PT, R0, R2, PT ;  /* 0x000000020000720c */ /* 0x000fc60003f86270 */
[----:B------:R0:W-:Y:S01]  /*4310*/  @!P1 STG.E desc[UR8][R4.64+0x380], R37 ;  /* 0x0003802504009986 */ /* 0x0001e2000c101908 */
[-C--:B------:R-:W-:Y:S01]  /*4320*/  ISETP.GE.AND P1, PT, R41, R2.reuse, PT ;  /* 0x000000022900720c */ /* 0x080fe20003f26270 */
[C---:B------:R-:W-:Y:S02]  /*4330*/  VIADD R41, R8.reuse, 0x1e0 ;  /* 0x000001e008297836 */ /* 0x040fe40000000000 */
[----:B------:R-:W-:Y:S01]  /*4340*/  @!P6 STG.E desc[UR8][R4.64+0x400], R35 ;  /* 0x000400230400e986 */ /* 0x000fe2000c101908 */
[-C--:B------:R-:W-:Y:S01]  /*4350*/  ISETP.GE.AND P6, PT, R3, R2.reuse, PT ;  /* 0x000000020300720c */ /* 0x080fe20003fc6270 */
[----:B------:R-:W-:Y:S02]  /*4360*/  VIADD R3, R8, 0x200 ;  /* 0x0000020008037836 */ /* 0x000fe40000000000 */
[----:B------:R1:W-:Y:S01]  /*4370*/  @!P5 STG.E desc[UR8][R4.64+0x480], R33 ;  /* 0x000480210400d986 */ /* 0x0003e2000c101908 */
[----:B------:R-:W-:Y:S01]  /*4380*/  ISETP.GE.AND P5, PT, R41, R2, PT ;  /* 0x000000022900720c */ /* 0x000fe20003fa6270 */
[----:B------:R-:W-:-:S02]  /*4390*/  VIADD R41, R10, 0x220 ;  /* 0x000002200a297836 */ /* 0x000fc40000000000 */
[----:B------:R2:W-:Y:S01]  /*43a0*/  @!P0 STG.E desc[UR8][R4.64+0x500], R31 ;  /* 0x0005001f04008986 */ /* 0x0005e2000c101908 */
[-C--:B------:R-:W-:Y:S01]  /*43b0*/  ISETP.GE.AND P0, PT, R3, R2.reuse, PT ;  /* 0x000000020300720c */ /* 0x080fe20003f06270 */
[----:B0-----:R-:W-:Y:S02]  /*43c0*/  VIADD R37, R10, 0x240 ;  /* 0x000002400a257836 */ /* 0x001fe40000000000 */
[C---:B------:R-:W-:Y:S01]  /*43d0*/  VIADD R3, R8.reuse, 0x260 ;  /* 0x0000026008037836 */ /* 0x040fe20000000000 */
[----:B------:R2:W-:Y:S01]  /*43e0*/  @!P4 STG.E desc[UR8][R4.64+0x100], R29 ;  /* 0x0001001d0400c986 */ /* 0x0005e2000c101908 */
[-C--:B------:R-:W-:Y:S01]  /*43f0*/  ISETP.GE.AND P4, PT, R41, R2.reuse, PT ;  /* 0x000000022900720c */ /* 0x080fe20003f86270 */
[----:B-1----:R-:W-:Y:S02]  /*4400*/  VIADD R33, R8, 0x280 ;  /* 0x0000028008217836 */ /* 0x002fe40000000000 */
        /* <DEDUP_REMOVED lines=17> */
.L_x_322:
[----:B------:R-:W-:Y:S01]  /*4520*/  BSSY B1, `(.L_x_349) ;  /* 0x0000006000017945 */ /* 0x000fe20003800000 */
[----:B------:R-:W-:Y:S01]  /*4530*/  PLOP3.LUT P0, PT, P0, PT, PT, 0x8, 0x80 ;  /* 0x000000000080781c */ /* 0x000fe2000070e170 */
[----:B------:R-:W-:-:S12]  /*4540*/  IMAD.MOV.U32 R21, RZ, RZ, -0x1 ;  /* 0xffffffffff157424 */ /* 0x000fd800078e00ff */
[----:B------:R-:W-:Y:S05]  /*4550*/  WARPSYNC.COLLECTIVE R21, `(.L_x_350) ;  /* 0x0000000015087348 */ /* 0x000fea0003c00000 */
[----:B------:R-:W-:Y:S01]  /*4560*/  VOTE.ANY P0, P0 ;  /* 0x0000000000ff7806 */ /* 0x000fe20000000100 */
[----:B------:R-:W-:-:S12]  /*4570*/  ENDCOLLECTIVE ;  /* 0x000000000000791b */ /* 0x000fd80003800000 */
.L_x_350:
[----:B------:R-:W-:Y:S05]  /*4580*/  BSYNC B1 ;  /* 0x0000000000017941 */ /* 0x000fea0003800000 */
.L_x_349:
[----:B------:R-:W-:Y:S05]  /*4590*/  BRA `(.L_x_351) ;  /* 0xffffffc800787947 */ /* 0x000fea000383ffff */
.L_x_324:
[----:B------:R-:W-:Y:S01]  /*45a0*/  BSSY B1, `(.L_x_352) ;  /* 0x0000006000017945 */ /* 0x000fe20003800000 */
[----:B------:R-:W-:Y:S01]  /*45b0*/  PLOP3.LUT P0, PT, P0, PT, PT, 0x8, 0x80 ;  /* 0x000000000080781c */ /* 0x000fe2000070e170 */
[----:B------:R-:W-:-:S12]  /*45c0*/  IMAD.MOV.U32 R21, RZ, RZ, -0x1 ;  /* 0xffffffffff157424 */ /* 0x000fd800078e00ff */
[----:B------:R-:W-:Y:S05]  /*45d0*/  WARPSYNC.COLLECTIVE R21, `(.L_x_353) ;  /* 0x0000000015087348 */ /* 0x000fea0003c00000 */
[----:B------:R-:W-:Y:S01]  /*45e0*/  VOTE.ANY P0, P0 ;  /* 0x0000000000ff7806 */ /* 0x000fe20000000100 */
[----:B------:R-:W-:-:S12]  /*45f0*/  ENDCOLLECTIVE ;  /* 0x000000000000791b */ /* 0x000fd80003800000 */
.L_x_353:
[----:B------:R-:W-:Y:S05]  /*4600*/  BSYNC B1 ;  /* 0x0000000000017941 */ /* 0x000fea0003800000 */
.L_x_352:
[----:B------:R-:W-:Y:S05]  /*4610*/  BRA `(.L_x_354) ;  /* 0xffffffc800cc7947 */ /* 0x000fea000383ffff */
.L_x_326:
[----:B------:R-:W0:Y:S01]  /*4620*/  S2R R30, SR_GEMASK ;  /* 0x00000000001e7919 */ /* 0x000e220000003c00 */
[----:B------:R-:W-:Y:S01]  /*4630*/  BSSY B1, `(.L_x_355) ;  /* 0x0000006000017945 */ /* 0x000fe20003800000 */
[----:B------:R-:W-:Y:S01]  /*4640*/  PLOP3.LUT P0, PT, P0, PT, PT, 0x8, 0x80 ;  /* 0x000000000080781c */ /* 0x000fe2000070e170 */
[----:B------:R-:W-:-:S12]  /*4650*/  IMAD.MOV.U32 R21, RZ, RZ, -0x1 ;  /* 0xffffffffff157424 */ /* 0x000fd800078e00ff */
[----:B0-----:R-:W-:Y:S05]  /*4660*/  WARPSYNC.COLLECTIVE R21, `(.L_x_356) ;  /* 0x0000000015087348 */ /* 0x001fea0003c00000 */
[----:B------:R-:W-:Y:S01]  /*4670*/  VOTE.ANY R21, PT, P0 ;  /* 0x0000000000157806 */ /* 0x000fe200000e0100 */
[----:B0-----:R-:W-:Y:S06]  /*4680*/  ENDCOLLECTIVE ;  /* 0x000000000000791b */ /* 0x001fec0003800000 */
.L_x_356:
[----:B------:R-:W-:Y:S05]  /*4690*/  BSYNC B1 ;  /* 0x0000000000017941 */ /* 0x000fea0003800000 */
.L_x_355:
[----:B------:R-:W-:Y:S01]  /*46a0*/  LOP3.LUT R21, R21, 0x80000000, R30, 0xec, !PT ;  /* 0x8000000015157812 */ /* 0x000fe200078eec1e */
[----:B------:R-:W-:Y:S02]  /*46b0*/  IMAD.MOV.U32 R17, RZ, RZ, 0x1 ;  /* 0x00000001ff117424 */ /* 0x000fe400078e00ff */
[----:B------:R-:W-:Y:S02]  /*46c0*/  VIADD R41, R39, 0x2 ;  /* 0x0000000227297836 */ /* 0x000fe40000000000 */
[----:B------:R-:W-:Y:S02]  /*46d0*/  VIADD R16, R21, 0xffffffff ;  /* 0xffffffff15107836 */ /* 0x000fe40000000000 */
[C---:B------:R-:W-:Y:S02]  /*46e0*/  VIADD R43, R39.reuse, 0x4 ;  /* 0x00000004272b7836 */ /* 0x040fe40000000000 */
[----:B------:R-:W-:Y:S01]  /*46f0*/  VIADD R44, R39, 0x8 ;  /* 0x00000008272c7836 */ /* 0x000fe20000000000 */
[----:B------:R-:W-:Y:S01]  /*4700*/  LOP3.LUT R28, R21, R16, RZ, 0xc, !PT ;  /* 0x00000010151c7212 */ /* 0x000fe200078e0cff */
[----:B------:R-:W-:-:S02]  /*4710*/  IMAD.MOV.U32 R16, RZ, RZ, R27 ;  /* 0x000000ffff107224 */ /* 0x000fc400078e001b */
[----:B------:R-:W-:Y:S01]  /*4720*/  IMAD.MOV.U32 R21, RZ, RZ, -0x1 ;  /* 0xffffffffff157424 */ /* 0x000fe200078e00ff */
[----:B------:R0:W1:Y:S01]  /*4730*/  POPC R20, R28 ;  /* 0x0000001c00147309 */ /* 0x0000620000000000 */
[----:B------:R-:W-:-:S07]  /*4740*/  VIADD R45, R39, 0x10 ;  /* 0x00000010272d7836 */ /* 0x000fce0000000000 */
[----:B01----:R-:W-:Y:S05]  /*4750*/  WARPSYNC.COLLECTIVE R21, `(.L_x_357) ;  /* 0x0000000015087348 */ /* 0x003fea0003c00000 */
[----:B-1----:R1:W2:Y:S02]  /*4760*/  SHFL.DOWN P3, R22, R16, R17, R20 ;  /* 0x0800001110167389 */ /* 0x0022a40000060014 */
[----:B012---:R-:W-:Y:S05]  /*4770*/  ENDCOLLECTIVE ;  /* 0x000000000000791b */ /* 0x007fea0003800000 */
.L_x_357:
[-C--:B------:R-:W-:Y:S02]  /*4780*/  ISETP.GE.AND P0, PT, R39, R20.reuse, PT ;  /* 0x000000142700720c */ /* 0x080fe40003f06270 */
[-C--:B------:R-:W-:Y:S01]  /*4790*/  ISETP.GT.AND P2, PT, R45, R20.reuse, PT ;  /* 0x000000142d00720c */ /* 0x080fe20003f44270 */
        /* <DEDUP_REMOVED lines=8> */
.L_x_358:
        /* <DEDUP_REMOVED lines=8> */
.L_x_359:
[----:B------:R-:W-:Y:S01]  /*48a0*/  IMAD.MOV.U32 R17, RZ, RZ, 0x8 ;  /* 0x00000008ff117424 */ /* 0x000fe200078e00ff */
[----:B------:R-:W-:Y:S02]  /*48b0*/  SEL R22, R22, RZ, !P0 ;  /* 0x000000ff16167207 */ /* 0x000fe40004000000 */
[----:B------:R-:W-:-:S03]  /*48c0*/  ISETP.GT.AND P0, PT, R44, R20, PT ;  /* 0x000000142c00720c */ /* 0x000fc60003f04270 */
[----:B------:R-:W-:Y:S02]  /*48d0*/  IMAD.IADD R27, R29, 0x1, R22 ;  /* 0x000000011d1b7824 */ /* 0x000fe400078e0216 */
[----:B------:R-:W0:Y:S02]  /*48e0*/  LDC.64 R28, c[0x0][0x390] ;  /* 0x0000e400ff1c7b82 */ /* 0x000e240000000a00 */
[----:B------:R-:W-:-:S07]  /*48f0*/  IMAD.MOV.U32 R16, RZ, RZ, R27 ;  /* 0x000000ffff107224 */ /* 0x000fce00078e001b */
[----:B0-----:R-:W-:Y:S05]  /*4900*/  WARPSYNC.COLLECTIVE R21, `(.L_x_360) ;  /* 0x0000000015087348 */ /* 0x001fea0003c00000 */
[----:B------:R1:W2:Y:S02]  /*4910*/  SHFL.DOWN P3, R22, R16, R17, R20 ;  /* 0x0800001110167389 */ /* 0x0002a40000060014 */
[----:B012---:R-:W-:Y:S05]  /*4920*/  ENDCOLLECTIVE ;  /* 0x000000000000791b */ /* 0x007fea0003800000 */
.L_x_360:
[----:B------:R-:W-:Y:S01]  /*4930*/  IMAD.MOV.U32 R17, RZ, RZ, 0x10 ;  /* 0x00000010ff117424 */ /* 0x000fe200078e00ff */
[----:B------:R-:W-:Y:S02]  /*4940*/  SEL R22, R22, RZ, !P0 ;  /* 0x000000ff16167207 */ /* 0x000fe40004000000 */
[----:B------:R-:W-:-:S03]  /*4950*/  ISETP.NE.AND P0, PT, R26, 0x65, PT ;  /* 0x000000651a00780c */ /* 0x000fc60003f05270 */
[----:B------:R-:W-:-:S04]  /*4960*/  IMAD.IADD R47, R27, 0x1, R22 ;  /* 0x000000011b2f7824 */ /* 0x000fc800078e0216 */
[----:B------:R-:W-:-:S07]  /*4970*/  IMAD.MOV.U32 R16, RZ, RZ, R47 ;  /* 0x000000ffff107224 */ /* 0x000fce00078e002f */
[----:B------:R-:W-:Y:S05]  /*4980*/  WARPSYNC.COLLECTIVE R21, `(.L_x_361) ;  /* 0x0000000015087348 */ /* 0x000fea0003c00000 */
[----:B------:R0:W1:Y:S02]  /*4990*/  SHFL.DOWN P3, R22, R16, R17, R20 ;  /* 0x0800001110167389 */ /* 0x0000640000060014 */
[----:B01----:R-:W-:Y:S05]  /*49a0*/  ENDCOLLECTIVE ;  /* 0x000000000000791b */ /* 0x003fea0003800000 */
.L_x_361:
[----:B------:R-:W-:Y:S05]  /*49b0*/  WARPSYNC.COLLECTIVE R21, `(.L_x_362) ;  /* 0x0000000015087348 */ /* 0x000fea0003c00000 */
[----:B------:R-:W-:Y:S01]  /*49c0*/  VOTE.ALL P0, P0 ;  /* 0x0000000000ff7806 */ /* 0x000fe20000000000 */
[----:B------:R-:W-:-:S12]  /*49d0*/  ENDCOLLECTIVE ;  /* 0x000000000000791b */ /* 0x000fd80003800000 */
.L_x_362:
[----:B------:R-:W-:Y:S02]  /*49e0*/  IADD3 R28, P3, PT, R28, 0x100, RZ ;  /* 0x000001001c1c7810 */ /* 0x000fe40007f7e0ff */
[----:B------:R-:W-:-:S03]  /*49f0*/  SEL R22, R22, RZ, !P2 ;  /* 0x000000ff16167207 */ /* 0x000fc60005000000 */
[----:B------:R-:W-:Y:S02]  /*4a00*/  IMAD.X R3, RZ, RZ, R29, P3 ;  /* 0x000000ffff037224 */ /* 0x000fe400018e061d */
[----:B------:R-:W-:Y:S01]  /*4a10*/  IMAD.IADD R46, R47, 0x1, R22 ;  /* 0x000000012f2e7824 */ /* 0x000fe200078e0216 */
[----:B------:R-:W-:Y:S06]  /*4a20*/  BRA `(.L_x_363) ;  /* 0xffffffc800647947 */ /* 0x000fec000383ffff */
.L_x_328:
[----:B------:R-:W-:Y:S01]  /*4a30*/  BSSY B1, `(.L_x_364) ;  /* 0x0000006000017945 */ /* 0x000fe20003800000 */
[----:B------:R-:W-:Y:S01]  /*4a40*/  PLOP3.LUT P0, PT, P0, PT, PT, 0x8, 0x80 ;  /* 0x000000000080781c */ /* 0x000fe2000070e170 */
[----:B------:R-:W-:-:S12]  /*4a50*/  IMAD.MOV.U32 R21, RZ, RZ, -0x1 ;  /* 0xffffffffff157424 */ /* 0x000fd800078e00ff */
[----:B------:R-:W-:Y:S05]  /*4a60*/  WARPSYNC.COLLECTIVE R21, `(.L_x_365) ;  /* 0x0000000015087348 */ /* 0x000fea0003c00000 */
[----:B------:R-:W-:Y:S01]  /*4a70*/  VOTE.ANY P0, P0 ;  /* 0x0000000000ff7806 */ /* 0x000fe20000000100 */
[----:B------:R-:W-:-:S12]  /*4a80*/  ENDCOLLECTIVE ;  /* 0x000000000000791b */ /* 0x000fd80003800000 */
.L_x_365:
[----:B------:R-:W-:Y:S05]  /*4a90*/  BSYNC B1 ;  /* 0x0000000000017941 */ /* 0x000fea0003800000 */
.L_x_364:
[----:B------:R-:W-:Y:S05]  /*4aa0*/  BRA `(.L_x_366) ;  /* 0xffffffc800747947 */ /* 0x000fea000383ffff */
.L_x_330:
[----:B------:R-:W-:Y:S01]  /*4ab0*/  BSSY B1, `(.L_x_367) ;  /* 0x0000006000017945 */ /* 0x000fe20003800000 */
[----:B------:R-:W-:Y:S01]  /*4ac0*/  PLOP3.LUT P0, PT, P0, PT, PT, 0x8, 0x80 ;  /* 0x000000000080781c */ /* 0x000fe2000070e170 */
[----:B------:R-:W-:-:S12]  /*4ad0*/  IMAD.MOV.U32 R21, RZ, RZ, -0x1 ;  /* 0xffffffffff157424 */ /* 0x000fd800078e00ff */
[----:B------:R-:W-:Y:S05]  /*4ae0*/  WARPSYNC.COLLECTIVE R21, `(.L_x_368) ;  /* 0x0000000015087348 */ /* 0x000fea0003c00000 */
[----:B------:R-:W-:Y:S01]  /*4af0*/  VOTE.ANY P0, P0 ;  /* 0x0000000000ff7806 */ /* 0x000fe20000000100 */
[----:B------:R-:W-:-:S12]  /*4b00*/  ENDCOLLECTIVE ;  /* 0x000000000000791b */ /* 0x000fd80003800000 */
.L_x_368:
[----:B------:R-:W-:Y:S05]  /*4b10*/  BSYNC B1 ;  /* 0x0000000000017941 */ /* 0x000fea0003800000 */
.L_x_367:
[----:B------:R-:W-:Y:S05]  /*4b20*/  BRA `(.L_x_369) ;  /* 0xffffffc800c87947 */ /* 0x000fea000383ffff */
.L_x_332:
[----:B------:R-:W-:Y:S01]  /*4b30*/  BSSY B1, `(.L_x_370) ;  /* 0x0000006000017945 */ /* 0x000fe20003800000 */
[----:B------:R-:W-:Y:S01]  /*4b40*/  PLOP3.LUT P0, PT, P0, PT, PT, 0x8, 0x80 ;  /* 0x000000000080781c */ /* 0x000fe2000070e170 */
[----:B------:R-:W-:-:S12]  /*4b50*/  IMAD.MOV.U32 R21, RZ, RZ, -0x1 ;  /* 0xffffffffff157424 */ /* 0x000fd800078e00ff */
[----:B------:R-:W-:Y:S05]  /*4b60*/  WARPSYNC.COLLECTIVE R21, `(.L_x_371) ;  /* 0x0000000015087348 */ /* 0x000fea0003c00000 */
[----:B------:R-:W-:Y:S01]  /*4b70*/  VOTE.ANY R21, PT, P0 ;  /* 0x0000000000157806 */ /* 0x000fe200000e0100 */
[----:B------:R-:W-:Y:S06]  /*4b80*/  ENDCOLLECTIVE ;  /* 0x000000000000791b */ /* 0x000fec0003800000 */
.L_x_371:
[----:B------:R-:W-:Y:S05]  /*4b90*/  BSYNC B1 ;  /* 0x0000000000017941 */ /* 0x000fea0003800000 */
.L_x_370:
        /* <DEDUP_REMOVED lines=11> */
.L_x_372:
        /* <DEDUP_REMOVED lines=9> */
.L_x_373:
        /* <DEDUP_REMOVED lines=8> */
.L_x_374:
        /* <DEDUP_REMOVED lines=8> */
.L_x_375:
        /* <DEDUP_REMOVED lines=8> */
.L_x_376:
[----:B------:R-:W-:Y:S02]  /*4e60*/  SEL R22, R22, RZ, !P0 ;  /* 0x000000ff16167207 */ /* 0x000fe40004000000 */
[----:B------:R-:W-:Y:S02]  /*4e70*/  ISETP.NE.AND P0, PT, R26, 0x65, PT ;  /* 0x000000651a00780c */ /* 0x000fe40003f05270 */
[----:B------:R-:W-:-:S11]  /*4e80*/  IADD3 R46, PT, PT, R47, R22, R46 ;  /* 0x000000162f2e7210 */ /* 0x000fd60007ffe02e */
[----:B------:R-:W-:Y:S05]  /*4e90*/  WARPSYNC.COLLECTIVE R21, `(.L_x_377) ;  /* 0x0000000015087348 */ /* 0x000fea0003c00000 */
[----:B------:R-:W-:Y:S01]  /*4ea0*/  VOTE.ALL P0, P0 ;  /* 0x0000000000ff7806 */ /* 0x000fe20000000000 */
[----:B------:R-:W-:-:S12]  /*4eb0*/  ENDCOLLECTIVE ;  /* 0x000000000000791b */ /* 0x000fd80003800000 */
.L_x_377:
[----:B------:R-:W-:Y:S05]  /*4ec0*/  BRA `(.L_x_378) ;  /* 0xffffffc800607947 */ /* 0x000fea000383ffff */
.L_x_337:
[----:B------:R-:W-:Y:S01]  /*4ed0*/  BSSY B0, `(.L_x_379) ;  /* 0x0000006000007945 */ /* 0x000fe20003800000 */
[----:B------:R-:W-:Y:S01]  /*4ee0*/  PLOP3.LUT P0, PT, P0, PT, PT, 0x8, 0x80 ;  /* 0x000000000080781c */ /* 0x000fe2000070e170 */
[----:B------:R-:W-:-:S12]  /*4ef0*/  IMAD.MOV.U32 R21, RZ, RZ, -0x1 ;  /* 0xffffffffff157424 */ /* 0x000fd800078e00ff */
[----:B------:R-:W-:Y:S05]  /*4f00*/  WARPSYNC.COLLECTIVE R21, `(.L_x_380) ;  /* 0x0000000015087348 */ /* 0x000fea0003c00000 */
[----:B------:R-:W-:Y:S01]  /*4f10*/  VOTE.ANY P0, P0 ;  /* 0x0000000000ff7806 */ /* 0x000fe20000000100 */
[----:B------:R-:W-:-:S12]  /*4f20*/  ENDCOLLECTIVE ;  /* 0x000000000000791b */ /* 0x000fd80003800000 */
.L_x_380:
[----:B------:R-:W-:Y:S05]  /*4f30*/  BSYNC B0 ;  /* 0x0000000000007941 */ /* 0x000fea0003800000 */
.L_x_379:
[----:B------:R-:W-:Y:S05]  /*4f40*/  BRA `(.L_x_381) ;  /* 0xffffffe000987947 */ /* 0x000fea000383ffff */
.L_x_339:
[----:B------:R-:W-:Y:S01]  /*4f50*/  BSSY B0, `(.L_x_382) ;  /* 0x0000006000007945 */ /* 0x000fe20003800000 */
[----:B------:R-:W-:Y:S01]  /*4f60*/  PLOP3.LUT P0, PT, P0, PT, PT, 0x8, 0x80 ;  /* 0x000000000080781c */ /* 0x000fe2000070e170 */
[----:B------:R-:W-:-:S12]  /*4f70*/  IMAD.MOV.U32 R21, RZ, RZ, -0x1 ;  /* 0xffffffffff157424 */ /* 0x000fd800078e00ff */
[----:B------:R-:W-:Y:S05]  /*4f80*/  WARPSYNC.COLLECTIVE R21, `(.L_x_383) ;  /* 0x0000000015087348 */ /* 0x000fea0003c00000 */
[----:B------:R-:W-:Y:S01]  /*4f90*/  VOTE.ANY P0, P0 ;  /* 0x0000000000ff7806 */ /* 0x000fe20000000100 */
[----:B------:R-:W-:-:S12]  /*4fa0*/  ENDCOLLECTIVE ;  /* 0x000000000000791b */ /* 0x000fd80003800000 */
.L_x_383:
[----:B------:R-:W-:Y:S05]  /*4fb0*/  BSYNC B0 ;  /* 0x0000000000007941 */ /* 0x000fea0003800000 */
.L_x_382:
[----:B------:R-:W-:Y:S05]  /*4fc0*/  BRA `(.L_x_384) ;  /* 0xffffffe000ec7947 */ /* 0x000fea000383ffff */
.L_x_341:
[----:B------:R-:W0:Y:S01]  /*4fd0*/  S2R R26, SR_GEMASK ;  /* 0x00000000001a7919 */ /* 0x000e220000003c00 */
[----:B------:R-:W-:Y:S01]  /*4fe0*/  BSSY B0, `(.L_x_385) ;  /* 0x0000006000007945 */ /* 0x000fe20003800000 */
[----:B------:R-:W-:Y:S01]  /*4ff0*/  PLOP3.LUT P0, PT, P0, PT, PT, 0x8, 0x80 ;  /* 0x000000000080781c */ /* 0x000fe2000070e170 */
[----:B------:R-:W-:-:S12]  /*5000*/  IMAD.MOV.U32 R21, RZ, RZ, -0x1 ;  /* 0xffffffffff157424 */ /* 0x000fd800078e00ff */
[----:B0-----:R-:W-:Y:S05]  /*5010*/  WARPSYNC.COLLECTIVE R21, `(.L_x_386) ;  /* 0x0000000015087348 */ /* 0x001fea0003c00000 */
[----:B------:R-:W-:Y:S01]  /*5020*/  VOTE.ANY R21, PT, P0 ;  /* 0x0000000000157806 */ /* 0x000fe200000e0100 */
[----:B0-----:R-:W-:Y:S06]  /*5030*/  ENDCOLLECTIVE ;  /* 0x000000000000791b */ /* 0x001fec0003800000 */
.L_x_386:
[----:B------:R-:W-:Y:S05]  /*5040*/  BSYNC B0 ;  /* 0x0000000000007941 */ /* 0x000fea0003800000 */
.L_x_385:
[----:B------:R-:W-:Y:S01]  /*5050*/  LOP3.LUT R21, R21, 0x80000000, R26, 0xec, !PT ;  /* 0x8000000015157812 */ /* 0x000fe200078eec1a */
[----:B------:R-:W-:-:S04]  /*5060*/  IMAD.MOV.U32 R17, RZ, RZ, 0x1 ;  /* 0x00000001ff117424 */ /* 0x000fc800078e00ff */
        /* <DEDUP_REMOVED lines=8> */
.L_x_387:
[----:B------:R-:W-:Y:S01]  /*50f0*/  ISETP.GE.AND P0, PT, R38, R20, PT ;  /* 0x000000142600720c */ /* 0x000fe20003f06270 */
[----:B------:R-:W-:-:S03]  /*5100*/  IMAD.MOV.U32 R17, RZ, RZ, 0x2 ;  /* 0x00000002ff117424 */ /* 0x000fc600078e00ff */
[----:B------:R-:W-:-:S05]  /*5110*/  SEL R22, R22, RZ, !P0 ;  /* 0x000000ff16167207 */ /* 0x000fca0004000000 */
[----:B------:R-:W-:Y:S02]  /*5120*/  IMAD.IADD R43, R22, 0x1, R19 ;  /* 0x00000001162b7824 */ /* 0x000fe400078e0213 */
[----:B------:R-:W-:Y:S02]  /*5130*/  VIADD R19, R38, 0x2 ;  /* 0x0000000226137836 */ /* 0x000fe40000000000 */
[----:B------:R-:W-:-:S03]  /*5140*/  IMAD.MOV.U32 R16, RZ, RZ, R43 ;  /* 0x000000ffff107224 */ /* 0x000fc600078e002b */
[----:B------:R-:W-:Y:S01]  /*5150*/  ISETP.GT.AND P0, PT, R19, R20, PT ;  /* 0x000000141300720c */ /* 0x000fe20003f04270 */
[----:B------:R-:W-:-:S12]  /*5160*/  VIADD R19, R38, 0x4 ;  /* 0x0000000426137836 */ /* 0x000fd80000000000 */
[----:B------:R-:W-:Y:S05]  /*5170*/  WARPSYNC.COLLECTIVE R21, `(.L_x_388) ;  /* 0x0000000015087348 */ /* 0x000fea0003c00000 */
[----:B------:R0:W1:Y:S02]  /*5180*/  SHFL.DOWN P3, R22, R16, R17, R20 ;  /* 0x0800001110167389 */ /* 0x0000640000060014 */
[----:B01----:R-:W-:Y:S05]  /*5190*/  ENDCOLLECTIVE ;  /* 0x000000000000791b */ /* 0x003fea0003800000 */
.L_x_388:
[----:B------:R-:W-:Y:S01]  /*51a0*/  IMAD.MOV.U32 R17, RZ, RZ, 0x4 ;  /* 0x00000004ff117424 */ /* 0x000fe200078e00ff */
[----:B------:R-:W-:Y:S02]  /*51b0*/  SEL R22, R22, RZ, !P0 ;  /* 0x000000ff16167207 */ /* 0x000fe40004000000 */
[----:B------:R-:W-:-:S03]  /*51c0*/  ISETP.GT.AND P0, PT, R19, R20, PT ;  /* 0x000000141300720c */ /* 0x000fc60003f04270 */
[----:B------:R-:W-:Y:S02]  /*51d0*/  IMAD.IADD R45, R43, 0x1, R22 ;  /* 0x000000012b2d7824 */ /* 0x000fe400078e0216 */
[----:B------:R-:W-:Y:S02]  /*51e0*/  VIADD R43, R38, 0x8 ;  /* 0x00000008262b7836 */ /* 0x000fe40000000000 */
[----:B------:R-:W-:-:S07]  /*51f0*/  IMAD.MOV.U32 R16, RZ, RZ, R45 ;  /* 0x000000ffff107224 */ /* 0x000fce00078e002d */
[----:B------:R-:W-:Y:S05]  /*5200*/  WARPSYNC.COLLECTIVE R21, `(.L_x_389) ;  /* 0x0000000015087348 */ /* 0x000fea0003c00000 */
[----:B------:R0:W1:Y:S02]  /*5210*/  SHFL.DOWN P3, R22, R16, R17, R20 ;  /* 0x0800001110167389 */ /* 0x0000640000060014 */
[----:B01----:R-:W-:Y:S05]  /*5220*/  ENDCOLLECTIVE ;  /* 0x000000000000791b */ /* 0x003fea0003800000 */
.L_x_389:
        /* <DEDUP_REMOVED lines=9> */
.L_x_390:
[----:B------:R-:W-:Y:S01]  /*52c0*/  IMAD.MOV.U32 R17, RZ, RZ, 0x10 ;  /* 0x00000010ff117424 */ /* 0x000fe200078e00ff */
[----:B------:R-:W-:Y:S02]  /*52d0*/  SEL R22, R22, RZ, !P0 ;  /* 0x000000ff16167207 */ /* 0x000fe40004000000 */
[----:B------:R-:W-:-:S03]  /*52e0*/  ISETP.NE.AND P0, PT, R18, 0x65, PT ;  /* 0x000000651200780c */ /* 0x000fc60003f05270 */
[----:B------:R-:W-:Y:S02]  /*52f0*/  IMAD.IADD R43, R19, 0x1, R22 ;  /* 0x00000001132b7824 */ /* 0x000fe400078e0216 */
[----:B------:R-:W-:Y:S02]  /*5300*/  VIADD R19, R38, 0x10 ;  /* 0x0000001026137836 */ /* 0x000fe40000000000 */
[----:B------:R-:W-:-:S03]  /*5310*/  IMAD.MOV.U32 R16, RZ, RZ, R43 ;  /* 0x000000ffff107224 */ /* 0x000fc600078e002b */
[----:B------:R-:W-:-:S13]  /*5320*/  ISETP.GT.AND P2, PT, R19, R20, PT ;  /* 0x000000141300720c */ /* 0x000fda0003f44270 */
[----:B------:R-:W-:Y:S05]  /*5330*/  WARPSYNC.COLLECTIVE R21, `(.L_x_391) ;  /* 0x0000000015087348 */ /* 0x000fea0003c00000 */
[----:B------:R0:W1:Y:S02]  /*5340*/  SHFL.DOWN P3, R22, R16, R17, R20 ;  /* 0x0800001110167389 */ /* 0x0000640000060014 */
[----:B01----:R-:W-:Y:S05]  /*5350*/  ENDCOLLECTIVE ;  /* 0x000000000000791b */ /* 0x003fea0003800000 */
.L_x_391:
[----:B------:R-:W-:Y:S05]  /*5360*/  WARPSYNC.COLLECTIVE R21, `(.L_x_392) ;  /* 0x0000000015087348 */ /* 0x000fea0003c00000 */
[----:B------:R-:W-:Y:S01]  /*5370*/  VOTE.ALL P0, P0 ;  /* 0x0000000000ff7806 */ /* 0x000fe20000000000 */
[----:B------:R-:W-:-:S12]  /*5380*/  ENDCOLLECTIVE ;  /* 0x000000000000791b */ /* 0x000fd80003800000 */
.L_x_392:
[----:B------:R-:W-:Y:S02]  /*5390*/  IADD3 R44, P3, PT, R44, 0x100, RZ ;  /* 0x000001002c2c7810 */ /* 0x000fe40007f7e0ff */
[----:B------:R-:W-:-:S03]  /*53a0*/  SEL R22, R22, RZ, !P2 ;  /* 0x000000ff16167207 */ /* 0x000fc60005000000 */
[----:B------:R-:W-:Y:S02]  /*53b0*/  IMAD.X R45, RZ, RZ, R45, P3 ;  /* 0x000000ffff2d7224 */ /* 0x000fe400018e062d */
[----:B------:R-:W-:Y:S01]  /*53c0*/  IMAD.IADD R46, R43, 0x1, R22 ;  /* 0x000000012b2e7824 */ /* 0x000fe200078e0216 */
[----:B------:R-:W-:Y:S06]  /*53d0*/  BRA `(.L_x_393) ;  /* 0xffffffe000847947 */ /* 0x000fec000383ffff */
.L_x_343:
[----:B------:R-:W-:Y:S01]  /*53e0*/  BSSY B0, `(.L_x_394) ;  /* 0x0000006000007945 */ /* 0x000fe20003800000 */
[----:B------:R-:W-:Y:S01]  /*53f0*/  PLOP3.LUT P0, PT, P0, PT, PT, 0x8, 0x80 ;  /* 0x000000000080781c */ /* 0x000fe2000070e170 */
[----:B------:R-:W-:-:S12]  /*5400*/  IMAD.MOV.U32 R21, RZ, RZ, -0x1 ;  /* 0xffffffffff157424 */ /* 0x000fd800078e00ff */
[----:B------:R-:W-:Y:S05]  /*5410*/  WARPSYNC.COLLECTIVE R21, `(.L_x_395) ;  /* 0x0000000015087348 */ /* 0x000fea0003c00000 */
[----:B------:R-:W-:Y:S01]  /*5420*/  VOTE.ANY P0, P0 ;  /* 0x0000000000ff7806 */ /* 0x000fe20000000100 */
[----:B------:R-:W-:-:S12]  /*5430*/  ENDCOLLECTIVE ;  /* 0x000000000000791b */ /* 0x000fd80003800000 */
.L_x_395:
[----:B------:R-:W-:Y:S05]  /*5440*/  BSYNC B0 ;  /* 0x0000000000007941 */ /* 0x000fea0003800000 */
.L_x_394:
[----:B------:R-:W-:Y:S05]  /*5450*/  BRA `(.L_x_396) ;  /* 0xffffffe0008c7947 */ /* 0x000fea000383ffff */
.L_x_345:
[----:B------:R-:W-:Y:S01]  /*5460*/  BSSY B0, `(.L_x_397) ;  /* 0x0000006000007945 */ /* 0x000fe20003800000 */
[----:B------:R-:W-:Y:S01]  /*5470*/  PLOP3.LUT P0, PT, P0, PT, PT, 0x8, 0x80 ;  /* 0x000000000080781c */ /* 0x000fe2000070e170 */
[----:B------:R-:W-:-:S12]  /*5480*/  IMAD.MOV.U32 R21, RZ, RZ, -0x1 ;  /* 0xffffffffff157424 */ /* 0x000fd800078e00ff */
[----:B------:R-:W-:Y:S05]  /*5490*/  WARPSYNC.COLLECTIVE R21, `(.L_x_398) ;  /* 0x0000000015087348 */ /* 0x000fea0003c00000 */
[----:B------:R-:W-:Y:S01]  /*54a0*/  VOTE.ANY P0, P0 ;  /* 0x0000000000ff7806 */ /* 0x000fe20000000100 */
[----:B------:R-:W-:-:S12]  /*54b0*/  ENDCOLLECTIVE ;  /* 0x000000000000791b */ /* 0x000fd80003800000 */
.L_x_398:
[----:B------:R-:W-:Y:S05]  /*54c0*/  BSYNC B0 ;  /* 0x0000000000007941 */ /* 0x000fea0003800000 */
.L_x_397:
[----:B------:R-:W-:Y:S05]  /*54d0*/  BRA `(.L_x_399) ;  /* 0xffffffe000e07947 */ /* 0x000fea000383ffff */
.L_x_347:
[----:B------:R-:W-:Y:S01]  /*54e0*/  BSSY B0, `(.L_x_400) ;  /* 0x0000006000007945 */ /* 0x000fe20003800000 */
[----:B------:R-:W-:Y:S01]  /*54f0*/  PLOP3.LUT P0, PT, P0, PT, PT, 0x8, 0x80 ;  /* 0x000000000080781c */ /* 0x000fe2000070e170 */
[----:B------:R-:W-:-:S12]  /*5500*/  IMAD.MOV.U32 R21, RZ, RZ, -0x1 ;  /* 0xffffffffff157424 */ /* 0x000fd800078e00ff */
[----:B------:R-:W-:Y:S05]  /*5510*/  WARPSYNC.COLLECTIVE R21, `(.L_x_401) ;  /* 0x0000000015087348 */ /* 0x000fea0003c00000 */
[----:B------:R-:W-:Y:S01]  /*5520*/  VOTE.ANY R21, PT, P0 ;  /* 0x0000000000157806 */ /* 0x000fe200000e0100 */
[----:B------:R-:W-:Y:S06]  /*5530*/  ENDCOLLECTIVE ;  /* 0x000000000000791b */ /* 0x000fec0003800000 */
.L_x_401:
[----:B------:R-:W-:Y:S05]  /*5540*/  BSYNC B0 ;  /* 0x0000000000007941 */ /* 0x000fea0003800000 */
.L_x_400:
        /* <DEDUP_REMOVED lines=11> */
.L_x_402:
        /* <DEDUP_REMOVED lines=11> */
.L_x_403:
        /* <DEDUP_REMOVED lines=9> */
.L_x_404:
        /* <DEDUP_REMOVED lines=8> */
.L_x_405:
        /* <DEDUP_REMOVED lines=9> */
.L_x_406:
[----:B------:R-:W-:Y:S02]  /*5850*/  SEL R22, R22, RZ, !P0 ;  /* 0x000000ff16167207 */ /* 0x000fe40004000000 */
[----:B------:R-:W-:Y:S02]  /*5860*/  ISETP.NE.AND P0, PT, R18, 0x65, PT ;  /* 0x000000651200780c */ /* 0x000fe40003f05270 */
[----:B------:R-:W-:-:S11]  /*5870*/  IADD3 R46, PT, PT, R47, R22, R46 ;  /* 0x000000162f2e7210 */ /* 0x000fd60007ffe02e */
[----:B------:R-:W-:Y:S05]  /*5880*/  WARPSYNC.COLLECTIVE R21, `(.L_x_407) ;  /* 0x0000000015087348 */ /* 0x000fea0003c00000 */
[----:B------:R-:W-:Y:S01]  /*5890*/  VOTE.ALL P0, P0 ;  /* 0x0000000000ff7806 */ /* 0x000fe20000000000 */
[----:B------:R-:W-:-:S12]  /*58a0*/  ENDCOLLECTIVE ;  /* 0x000000000000791b */ /* 0x000fd80003800000 */
.L_x_407:
[----:B------:R-:W-:Y:S05]  /*58b0*/  BRA `(.L_x_408) ;  /* 0xffffffe000787947 */ /* 0x000fea000383ffff */
.L_x_409:
        /* <DEDUP_REMOVED lines=12> */
.L_x_5123:


//--------------------- .text._ZN3cub18CUB_300001_SM_10006detail4scan20DeviceScanInitKernelINS0_13ScanTileStateIiLb1EEEEEvT_i --------------------------
	.section	.text._ZN3cub18CUB_300001_SM_10006detail4scan20DeviceScanInitKernelINS0_13ScanTileStateIiLb1EEEEEvT_i,"ax",@progbits
	.align	128
        .global         _ZN3cub18CUB_300001_SM_10006detail4scan20DeviceScanInitKernelINS0_13ScanTileStateIiLb1EEEEEvT_i
        .type           _ZN3cub18CUB_300001_SM_10006detail4scan20DeviceScanInitKernelINS0_13ScanTileStateIiLb1EEEEEvT_i,@function
        .size           _ZN3cub18CUB_300001_SM_10006detail4scan20DeviceScanInitKernelINS0_13ScanTileStateIiLb1EEEEEvT_i,(.L_x_5124 - _ZN3cub18CUB_300001_SM_10006detail4scan20DeviceScanInitKernelINS0_13ScanTileStateIiLb1EEEEEvT_i)
        .other          _ZN3cub18CUB_300001_SM_10006detail4scan20DeviceScanInitKernelINS0_13ScanTileStateIiLb1EEEEEvT_i,@"STO_CUDA_ENTRY STV_DEFAULT"
_ZN3cub18CUB_300001_SM_10006detail4scan20DeviceScanInitKernelINS0_13ScanTileStateIiLb1EEEEEvT_i:
.text._ZN3cub18CUB_300001_SM_10006detail4scan20DeviceScanInitKernelINS0_13ScanTileStateIiLb1EEEEEvT_i:
[----:B------:R-:W-:Y:S01]  /*0000*/  LDC R1, c[0x0][0x37c] ;  /* 0x0000df00ff017b82 */ /* 0x000fe20000000800 */
[----:B------:R-:W0:Y:S07]  /*0010*/  S2R R0, SR_TID.X ;  /* 0x0000000000007919 */ /* 0x000e2e0000002100 */
[----:B------:R-:W1:Y:S01]  /*0020*/  S2UR UR6, SR_CTAID.X ;  /* 0x00000000000679c3 */ /* 0x000e620000002500 */
[----:B------:R-:W2:Y:S07]  /*0030*/  LDCU UR4, c[0x0][0x388] ;  /* 0x00007100ff0477ac */ /* 0x000eae0008000800 */
[----:B------:R-:W1:Y:S01]  /*0040*/  LDC R5, c[0x0][0x360] ;  /* 0x0000d800ff057b82 */ /* 0x000e620000000800 */
[----:B0-----:R-:W-:Y:S01]  /*0050*/  ISETP.GT.U32.AND P0, PT, R0, 0x1f, PT ;  /* 0x0000001f0000780c */ /* 0x001fe20003f04070 */
[----:B-1----:R-:W-:-:S03]  /*0060*/  IMAD R5, R5, UR6, R0 ;  /* 0x0000000605057c24 */ /* 0x002fc6000f8e0200 */
[----:B------:R-:W-:Y:S02]  /*0070*/  ISETP.NE.OR P0, PT, RZ, UR6, P0 ;  /* 0x00000006ff007c0c */ /* 0x000fe40008705670 */
[----:B--2---:R-:W-:Y:S01]  /*0080*/  ISETP.GE.AND P1, PT, R5, UR4, PT ;  /* 0x0000000405007c0c */ /* 0x004fe2000bf26270 */
[----:B------:R-:W0:-:S12]  /*0090*/  LDCU.64 UR4, c[0x0][0x358] ;  /* 0x00006b00ff0477ac */ /* 0x000e180008000a00 */
[----:B------:R-:W1:Y:S01]  /*00a0*/  @!P1 LDC.64 R2, c[0x0][0x380] ;  /* 0x0000e000ff029b82 */ /* 0x000e620000000a00 */
[----:B------:R-:W-:Y:S01]  /*00b0*/  @!P1 MOV R4, 0x63 ;  /* 0x0000006300049802 */ /* 0x000fe20000000f00 */
[----:B-1----:R-:W-:-:S04]  /*00c0*/  @!P1 IMAD.WIDE R2, R5, 0x8, R2 ;  /* 0x0000000805029825 */ /* 0x002fc800078e0202 */
[----:B------:R-:W-:-:S05]  /*00d0*/  HFMA2 R5, -RZ, RZ, 0, 0 ;  /* 0x00000000ff057431 */ /* 0x000fca00000001ff */
[----:B0-----:R0:W-:Y:S01]  /*00e0*/  @!P1 STG.E.64 desc[UR4][R2.64+0x100], R4 ;  /* 0x0001000402009986 */ /* 0x0011e2000c101b04 */
[----:B------:R-:W-:Y:S05]  /*00f0*/  @P0 EXIT ;  /* 0x000000000000094d */ /* 0x000fea0003800000 */
[----:B0-----:R-:W0:Y:S02]  /*0100*/  LDC.64 R2, c[0x0][0x380] ;  /* 0x0000e000ff027b82 */ /* 0x001e240000000a00 */
[----:B0-----:R-:W-:-:S05]  /*0110*/  IMAD.WIDE.U32 R2, R0, 0x8, R2 ;  /* 0x0000000800027825 */ /* 0x001fca00078e0002 */
[----:B------:R-:W-:Y:S01]  /*0120*/  STG.E.64 desc[UR4][R2.64], RZ ;  /* 0x000000ff02007986 */ /* 0x000fe2000c101b04 */
[----:B------:R-:W-:Y:S05]  /*0130*/  EXIT ;  /* 0x000000000000794d */ /* 0x000fea0003800000 */
.L_x_410:
        /* <DEDUP_REMOVED lines=12> */
.L_x_5124:


//--------------------- .text._ZN3cub18CUB_300001_SM_10006detail11EmptyKernelIvEEvv --------------------------
	.section	.text._ZN3cub18CUB_300001_SM_10006detail11EmptyKernelIvEEvv,"ax",@progbits
	.align	128
        .global         _ZN3cub18CUB_300001_SM_10006detail11EmptyKernelIvEEvv
        .type           _ZN3cub18CUB_300001_SM_10006detail11EmptyKernelIvEEvv,@function
        .size           _ZN3cub18CUB_300001_SM_10006detail11EmptyKernelIvEEvv,(.L_x_5125 - _ZN3cub18CUB_300001_SM_10006detail11EmptyKernelIvEEvv)
        .other          _ZN3cub18CUB_300001_SM_10006detail11EmptyKernelIvEEvv,@"STO_CUDA_ENTRY STV_DEFAULT"
_ZN3cub18CUB_300001_SM_10006detail11EmptyKernelIvEEvv:
.text._ZN3cub18CUB_300001_SM_10006detail11EmptyKernelIvEEvv:
[----:B------:R-:W-:Y:S01]  /*0000*/  LDC R1, c[0x0][0x37c] ;  /* 0x0000df00ff017b82 */ /* 0x000fe20000000800 */
[----:B------:R-:W-:Y:S05]  /*0010*/  EXIT ;  /* 0x000000000000794d */ /* 0x000fea0003800000 */
.L_x_411:
        /* <DEDUP_REMOVED lines=14> */
.L_x_5125:


//--------------------- .text.force_pass_with_stability_kernel --------------------------
	.section	.text.force_pass_with_stability_kernel,"ax",@progbits
	.align	128
        .global         force_pass_with_stability_kernel
        .type           force_pass_with_stability_kernel,@function
        .size           force_pass_with_stability_kernel,(.L_x_5101 - force_pass_with_stability_kernel)
        .other          force_pass_with_stability_kernel,@"STO_CUDA_ENTRY STV_DEFAULT"
force_pass_with_stability_kernel:
.text.force_pass_with_stability_kernel:
[----:B------:R-:W-:Y:S01]  /*0000*/  LDC R1, c[0x0][0x37c] ;  /* 0x0000df00ff017b82 */ /* 0x000fe20000000800 */
[----:B------:R-:W0:Y:S07]  /*0010*/  S2R R0, SR_TID.X ;  /* 0x0000000000007919 */ /* 0x000e2e0000002100 */
[----:B------:R-:W0:Y:S01]  /*0020*/  S2UR UR4, SR_CTAID.X ;  /* 0x00000000000479c3 */ /* 0x000e220000002500 */
[----:B------:R-:W1:Y:S07]  /*0030*/  LDCU UR5, c[0x0][0x410] ;  /* 0x00008200ff0577ac */ /* 0x000e6e0008000800 */
[----:B------:R-:W0:Y:S02]  /*0040*/  LDC R27, c[0x0][0x360] ;  /* 0x0000d800ff1b7b82 */ /* 0x000e240000000800 */
[----:B0-----:R-:W-:-:S05]  /*0050*/  IMAD R27, R27, UR4, R0 ;  /* 0x000000041b1b7c24 */ /* 0x001fca000f8e0200 */
[----:B-1----:R-:W-:-:S13]  /*0060*/  ISETP.GE.AND P0, PT, R27, UR5, PT ;  /* 0x000000051b007c0c */ /* 0x002fda000bf06270 */
[----:B------:R-:W-:Y:S05]  /*0070*/  @P0 EXIT ;  /* 0x000000000000094d */ /* 0x000fea0003800000 */
[----:B------:R-:W0:Y:S01]  /*0080*/  LDC.64 R2, c[0x0][0x430] ;  /* 0x00010c00ff027b82 */ /* 0x000e220000000a00 */
[----:B------:R-:W0:Y:S02]  /*0090*/  LDCU.64 UR6, c[0x0][0x358] ;  /* 0x00006b00ff0677ac */ /* 0x000e240008000a00 */
[----:B0-----:R-:W2:Y:S02]  /*00a0*/  LDG.E.CONSTANT R2, desc[UR6][R2.64] ;  /* 0x0000000602027981 */ /* 0x001ea4000c1e9900 */
[----:B--2---:R-:W-:-:S13]  /*00b0*/  ISETP.NE.AND P0, PT, R2, RZ, PT ;  /* 0x000000ff0200720c */ /* 0x004fda0003f05270 */
[----:B------:R-:W-:Y:S05]  /*00c0*/  @!P0 BRA `(.L_x_412) ;  /* 0x0000000000288947 */ /* 0x000fea0003800000 */
[----:B------:R-:W0:Y:S08]  /*00d0*/  LDC.64 R2, c[0x0][0x3b0] ;  /* 0x0000ec00ff027b82 */ /* 0x000e300000000a00 */
[----:B------:R-:W1:Y:S08]  /*00e0*/  LDC.64 R4, c[0x0][0x3b8] ;  /* 0x0000ee00ff047b82 */ /* 0x000e700000000a00 */
[----:B------:R-:W2:Y:S01]  /*00f0*/  LDC.64 R6, c[0x0][0x3c0] ;  /* 0x0000f000ff067b82 */ /* 0x000ea20000000a00 */
[----:B0-----:R-:W-:-:S05]  /*0100*/  IMAD.WIDE R2, R27, 0x4, R2 ;  /* 0x000000041b027825 */ /* 0x001fca00078e0202 */
[----:B------:R-:W-:Y:S01]  /*0110*/  STG.E desc[UR6][R2.64], RZ ;  /* 0x000000ff02007986 */ /* 0x000fe2000c101906 */
[----:B-1----:R-:W-:-:S05]  /*0120*/  IMAD.WIDE R4, R27, 0x4, R4 ;  /* 0x000000041b047825 */ /* 0x002fca00078e0204 */
[----:B------:R-:W-:Y:S01]  /*0130*/  STG.E desc[UR6][R4.64], RZ ;  /* 0x000000ff04007986 */ /* 0x000fe2000c101906 */
[----:B--2---:R-:W-:-:S05]  /*0140*/  IMAD.WIDE R6, R27, 0x4, R6 ;  /* 0x000000041b067825 */ /* 0x004fca00078e0206 */
[----:B------:R-:W-:Y:S01]  /*0150*/  STG.E desc[UR6][R6.64], RZ ;  /* 0x000000ff06007986 */ /* 0x000fe2000c101906 */
[----:B------:R-:W-:Y:S05]  /*0160*/  EXIT ;  /* 0x000000000000794d */ /* 0x000fea0003800000 */
.L_x_412:
[----:B------:R-:W0:Y:S08]  /*0170*/  LDC.64 R4, c[0x0][0x3a0] ;  /* 0x0000e800ff047b82 */ /* 0x000e300000000a00 */
[----:B------:R-:W1:Y:S08]  /*0180*/  LDC.64 R2, c[0x0][0x398] ;  /* 0x0000e600ff027b82 */ /* 0x000e700000000a00 */
[----:B------:R-:W2:Y:S01]  /*0190*/  LDC.64 R6, c[0x0][0x3a8] ;  /* 0x0000ea00ff067b82 */ /* 0x000ea20000000a00 */
[----:B0-----:R-:W-:-:S07]  /*01a0*/  IMAD.WIDE R4, R27, 0x4, R4 ;  /* 0x000000041b047825 */ /* 0x001fce00078e0204 */
[----:B------:R-:W0:Y:S01]  /*01b0*/  LDC R0, c[0x3][0xb0] ;  /* 0x00c02c00ff007b82 */ /* 0x000e220000000800 */
[----:B------:R-:W3:Y:S01]  /*01c0*/  LDG.E.CONSTANT R4, desc[UR6][R4.64] ;  /* 0x0000000604047981 */ /* 0x000ee2000c1e9900 */
[----:B-1----:R-:W-:-:S06]  /*01d0*/  IMAD.WIDE R2, R27, 0x4, R2 ;  /* 0x000000041b027825 */ /* 0x002fcc00078e0202 */
[----:B------:R-:W4:Y:S01]  /*01e0*/  LDG.E.CONSTANT R2, desc[UR6][R2.64] ;  /* 0x0000000602027981 */ /* 0x000f22000c1e9900 */
[----:B--2---:R-:W-:-:S06]  /*01f0*/  IMAD.WIDE R6, R27, 0x4, R6 ;  /* 0x000000041b067825 */ /* 0x004fcc00078e0206 */
[----:B------:R-:W2:Y:S01]  /*0200*/  LDG.E.CONSTANT R6, desc[UR6][R6.64] ;  /* 0x0000000606067981 */ /* 0x000ea2000c1e9900 */
[----:B0-----:R-:W-:Y:S01]  /*0210*/  FMUL R0, R0, R0 ;  /* 0x0000000000007220 */ /* 0x001fe20000400000 */
[----:B---3--:R-:W-:-:S04]  /*0220*/  FMUL R9, R4, R4 ;  /* 0x0000000404097220 */ /* 0x008fc80000400000 */
[----:B----4-:R-:W-:-:S04]  /*0230*/  FFMA R9, R2, R2, R9 ;  /* 0x0000000202097223 */ /* 0x010fc80000000009 */
[----:B--2---:R-:W-:-:S05]  /*0240*/  FFMA R9, R6, R6, R9 ;  /* 0x0000000606097223 */ /* 0x004fca0000000009 */
[----:B------:R-:W-:-:S13]  /*0250*/  FSETP.GEU.AND P0, PT, R9, R0, PT ;  /* 0x000000000900720b */ /* 0x000fda0003f0e000 */
[----:B------:R-:W-:Y:S05]  /*0260*/  @P0 BRA `(.L_x_413) ;  /* 0x0000000000280947 */ /* 0x000fea0003800000 */
        /* <DEDUP_REMOVED lines=10> */
.L_x_413:
[----:B------:R-:W0:Y:S01]  /*0310*/  LDC.64 R2, c[0x0][0x380] ;  /* 0x0000e000ff027b82 */ /* 0x000e220000000a00 */
[----:B------:R-:W1:Y:S07]  /*0320*/  LDCU UR4, c[0x3][0x7c] ;  /* 0x00c00f80ff0477ac */ /* 0x000e6e0008000800 */
[----:B------:R-:W2:Y:S08]  /*0330*/  LDC.64 R4, c[0x0][0x388] ;  /* 0x0000e200ff047b82 */ /* 0x000eb00000000a00 */
[----:B------:R-:W3:Y:S01]  /*0340*/  LDC.64 R6, c[0x0][0x390] ;  /* 0x0000e400ff067b82 */ /* 0x000ee20000000a00 */
[----:B0-----:R-:W-:-:S05]  /*0350*/  IMAD.WIDE R2, R27, 0x4, R2 ;  /* 0x000000041b027825 */ /* 0x001fca00078e0202 */
[----:B------:R0:W5:Y:S01]  /*0360*/  LDG.E.CONSTANT R26, desc[UR6][R2.64] ;  /* 0x00000006021a7981 */ /* 0x000162000c1e9900 */
[----:B--2---:R-:W-:-:S05]  /*0370*/  IMAD.WIDE R4, R27, 0x4, R4 ;  /* 0x000000041b047825 */ /* 0x004fca00078e0204 */
[----:B------:R0:W5:Y:S01]  /*0380*/  LDG.E.CONSTANT R21, desc[UR6][R4.64] ;  /* 0x0000000604157981 */ /* 0x000162000c1e9900 */
[----:B---3--:R-:W-:-:S05]  /*0390*/  IMAD.WIDE R6, R27, 0x4, R6 ;  /* 0x000000041b067825 */ /* 0x008fca00078e0206 */
[----:B------:R0:W5:Y:S01]  /*03a0*/  LDG.E.CONSTANT R20, desc[UR6][R6.64] ;  /* 0x0000000606147981 */ /* 0x000162000c1e9900 */
[----:B-1----:R-:W-:-:S04]  /*03b0*/  ULOP3.LUT UR4, UR4, 0x1, URZ, 0xc0, !UPT ;  /* 0x0000000104047892 */ /* 0x002fc8000f8ec0ff */
[----:B------:R-:W-:Y:S01]  /*03c0*/  UISETP.NE.U32.AND UP0, UPT, UR4, 0x1, UPT ;  /* 0x000000010400788c */ /* 0x000fe2000bf05070 */
[----:B------:R-:W-:Y:S01]  /*03d0*/  HFMA2 R17, -RZ, RZ, 0, 0 ;  /* 0x00000000ff117431 */ /* 0x000fe200000001ff */
[----:B------:R-:W-:-:S07]  /*03e0*/  CS2R R18, SRZ ;  /* 0x0000000000127805 */ /* 0x000fce000001ff00 */
[----:B0-----:R-:W-:Y:S05]  /*03f0*/  BRA.U UP0, `(.L_x_414) ;  /* 0x0000002d00207547 */ /* 0x001fea000b800000 */
[----:B------:R-:W0:Y:S08]  /*0400*/  LDC.64 R14, c[0x0][0x3e0] ;  /* 0x0000f800ff0e7b82 */ /* 0x000e300000000a00 */
[----:B------:R-:W1:Y:S08]  /*0410*/  LDC R3, c[0x0][0x3e8] ;  /* 0x0000fa00ff037b82 */ /* 0x000e700000000800 */
[----:B------:R-:W2:Y:S01]  /*0420*/  LDC R0, c[0x0][0x3ec] ;  /* 0x0000fb00ff007b82 */ /* 0x000ea20000000800 */
[----:B0-----:R-:W-:-:S07]  /*0430*/  IMAD.WIDE R14, R27, 0x4, R14 ;  /* 0x000000041b0e7825 */ /* 0x001fce00078e020e */
[----:B------:R-:W0:Y:S01]  /*0440*/  LDC.64 R22, c[0x0][0x3d8] ;  /* 0x0000f600ff167b82 */ /* 0x000e220000000a00 */
[----:B------:R-:W3:Y:S01]  /*0450*/  LDG.E.CONSTANT R14, desc[UR6][R14.64] ;  /* 0x000000060e0e7981 */ /* 0x000ee2000c1e9900 */
[----:B------:R-:W-:Y:S02]  /*0460*/  MOV R17, RZ ;  /* 0x000000ff00117202 */ /* 0x000fe40000000f00 */
[----:B------:R-:W-:Y:S02]  /*0470*/  CS2R R18, SRZ ;  /* 0x0000000000127805 */ /* 0x000fe4000001ff00 */
[----:B-1----:R-:W-:-:S04]  /*0480*/  IABS R11, R3 ;  /* 0x00000003000b7213 */ /* 0x002fc80000000000 */
[----:B------:R-:W1:Y:S01]  /*0490*/  I2F.RP R4, R11 ;  /* 0x0000000b00047306 */ /* 0x000e620000209400 */
[-C--:B--2---:R-:W-:Y:S01]  /*04a0*/  IABS R8, R0.reuse ;  /* 0x0000000000087213 */ /* 0x084fe20000000000 */
[----:B------:R-:W-:-:S06]  /*04b0*/  IMAD R5, R3, R0, RZ ;  /* 0x0000000003057224 */ /* 0x000fcc00078e02ff */
[----:B-1----:R-:W1:Y:S02]  /*04c0*/  MUFU.RCP R4, R4 ;  /* 0x0000000400047308 */ /* 0x002e640000001000 */
[----:B-1----:R-:W-:Y:S02]  /*04d0*/  IADD3 R6, PT, PT, R4, 0xffffffe, RZ ;  /* 0x0ffffffe04067810 */ /* 0x002fe40007ffe0ff */
[----:B------:R-:W-:-:S04]  /*04e0*/  IABS R4, R5 ;  /* 0x0000000500047213 */ /* 0x000fc80000000000 */
[----:B------:R1:W2:Y:S08]  /*04f0*/  F2I.FTZ.U32.TRUNC.NTZ R7, R6 ;  /* 0x0000000600077305 */ /* 0x0002b0000021f000 */
[----:B------:R-:W4:Y:S01]  /*0500*/  I2F.RP R10, R4 ;  /* 0x00000004000a7306 */ /* 0x000f220000209400 */
[----:B-1----:R-:W-:Y:S02]  /*0510*/  MOV R6, RZ ;  /* 0x000000ff00067202 */ /* 0x002fe40000000f00 */
[----:B--2---:R-:W-:-:S05]  /*0520*/  IADD3 R2, PT, PT, RZ, -R7, RZ ;  /* 0x80000007ff027210 */ /* 0x004fca0007ffe0ff */
[----:B------:R-:W-:Y:S01]  /*0530*/  IMAD R9, R2, R11, RZ ;  /* 0x0000000b02097224 */ /* 0x000fe200078e02ff */
[----:B------:R-:W-:Y:S01]  /*0540*/  MOV R2, R8 ;  /* 0x0000000800027202 */ /* 0x000fe20000000f00 */
[----:B----4-:R-:W-:Y:S02]  /*0550*/  MUFU.RCP R10, R10 ;  /* 0x0000000a000a7308 */ /* 0x010fe40000001000 */
[----:B------:R-:W-:-:S06]  /*0560*/  IMAD.HI.U32 R7, R7, R9, R6 ;  /* 0x0000000907077227 */ /* 0x000fcc00078e0006 */
[----:B------:R-:W1:Y:S08]  /*0570*/  I2F.RP R9, R2 ;  /* 0x0000000200097306 */ /* 0x000e700000209400 */
[----:B-1----:R-:W1:Y:S01]  /*0580*/  MUFU.RCP R9, R9 ;  /* 0x0000000900097308 */ /* 0x002e620000001000 */
[----:B---3--:R-:W-:-:S05]  /*0590*/  IABS R12, R14 ;  /* 0x0000000e000c7213 */ /* 0x008fca0000000000 */
[----:B------:R-:W-:Y:S01]  /*05a0*/  IMAD.HI.U32 R6, R7, R12, RZ ;  /* 0x0000000c07067227 */ /* 0x000fe200078e00ff */
[----:B-1----:R-:W-:-:S04]  /*05b0*/  IADD3 R7, PT, PT, R9, 0xffffffe, RZ ;  /* 0x0ffffffe09077810 */ /* 0x002fc80007ffe0ff */
[----:B------:R-:W-:Y:S02]  /*05c0*/  IADD3 R8, PT, PT, -R6, RZ, RZ ;  /* 0x000000ff06087210 */ /* 0x000fe40007ffe1ff */
[----:B------:R-:W1:Y:S03]  /*05d0*/  F2I.FTZ.U32.TRUNC.NTZ R7, R7 ;  /* 0x0000000700077305 */ /* 0x000e66000021f000 */
[----:B------:R-:W-:-:S05]  /*05e0*/  IMAD R8, R11, R8, R12 ;  /* 0x000000080b087224 */ /* 0x000fca00078e020c */
[----:B------:R-:W-:Y:S02]  /*05f0*/  ISETP.GT.U32.AND P1, PT, R11, R8, PT ;  /* 0x000000080b00720c */ /* 0x000fe40003f24070 */
[----:B-1----:R-:W-:-:S05]  /*0600*/  IADD3 R13, PT, PT, RZ, -R7, RZ ;  /* 0x80000007ff0d7210 */ /* 0x002fca0007ffe0ff */
[----:B------:R-:W-:-:S06]  /*0610*/  IMAD R13, R13, R2, RZ ;  /* 0x000000020d0d7224 */ /* 0x000fcc00078e02ff */
[-C--:B------:R-:W-:Y:S02]  /*0620*/  @!P1 IADD3 R8, PT, PT, R8, -R11.reuse, RZ ;  /* 0x8000000b08089210 */ /* 0x080fe40007ffe0ff */
[----:B------:R-:W-:Y:S02]  /*0630*/  @!P1 IADD3 R6, PT, PT, R6, 0x1, RZ ;  /* 0x0000000106069810 */ /* 0x000fe40007ffe0ff */
[----:B------:R-:W-:Y:S02]  /*0640*/  ISETP.GE.U32.AND P0, PT, R8, R11, PT ;  /* 0x0000000b0800720c */ /* 0x000fe40003f06070 */
[----:B------:R-:W-:Y:S02]  /*0650*/  IADD3 R11, PT, PT, R10, 0xffffffe, RZ ;  /* 0x0ffffffe0a0b7810 */ /* 0x000fe40007ffe0ff */
[----:B------:R-:W-:Y:S02]  /*0660*/  LOP3.LUT R8, R14, R3, RZ, 0x3c, !PT ;  /* 0x000000030e087212 */ /* 0x000fe400078e3cff */
[----:B------:R-:W1:Y:S01]  /*0670*/  F2I.FTZ.U32.TRUNC.NTZ R9, R11 ;  /* 0x0000000b00097305 */ /* 0x000e62000021f000 */
[----:B------:R-:W-:-:S02]  /*0680*/  ISETP.NE.AND P1, PT, R3, RZ, PT ;  /* 0x000000ff0300720c */ /* 0x000fc40003f25270 */
[----:B------:R-:W-:Y:S02]  /*0690*/  ISETP.GE.AND P2, PT, R8, RZ, PT ;  /* 0x000000ff0800720c */ /* 0x000fe40003f46270 */
[----:B------:R-:W-:Y:S02]  /*06a0*/  MOV R8, RZ ;  /* 0x000000ff00087202 */ /* 0x000fe40000000f00 */
[----:B------:R-:W-:-:S04]  /*06b0*/  @P0 IADD3 R6, PT, PT, R6, 0x1, RZ ;  /* 0x0000000106060810 */ /* 0x000fc80007ffe0ff */
[----:B------:R-:W-:Y:S02]  /*06c0*/  MOV R10, R6 ;  /* 0x00000006000a7202 */ /* 0x000fe40000000f00 */
[----:B------:R-:W-:Y:S02]  /*06d0*/  MOV R6, RZ ;  /* 0x000000ff00067202 */ /* 0x000fe40000000f00 */
[----:B-1----:R-:W-:Y:S02]  /*06e0*/  IADD3 R11, PT, PT, RZ, -R9, RZ ;  /* 0x80000009ff0b7210 */ /* 0x002fe40007ffe0ff */
[----:B------:R-:W-:Y:S01]  /*06f0*/  @!P2 IADD3 R10, PT, PT, -R10, RZ, RZ ;  /* 0x000000ff0a0aa210 */ /* 0x000fe20007ffe1ff */
[----:B------:R-:W-:Y:S01]  /*0700*/  IMAD.HI.U32 R6, R7, R13, R6 ;  /* 0x0000000d07067227 */ /* 0x000fe200078e0006 */
[----:B------:R-:W-:Y:S02]  /*0710*/  @!P1 LOP3.LUT R10, RZ, R3, RZ, 0x33, !PT ;  /* 0x00000003ff0a9212 */ /* 0x000fe400078e33ff */
[----:B------:R-:W-:Y:S01]  /*0720*/  IABS R13, R5 ;  /* 0x00000005000d7213 */ /* 0x000fe20000000000 */
[----:B------:R-:W-:Y:S01]  /*0730*/  IMAD R7, R11, R4, RZ ;  /* 0x000000040b077224 */ /* 0x000fe200078e02ff */
[----:B------:R-:W-:-:S02]  /*0740*/  IABS R15, R10 ;  /* 0x0000000a000f7213 */ /* 0x000fc40000000000 */
[C---:B------:R-:W-:Y:S01]  /*0750*/  ISETP.GE.AND P4, PT, R10.reuse, RZ, PT ;  /* 0x000000ff0a00720c */ /* 0x040fe20003f86270 */
[----:B------:R-:W-:Y:S01]  /*0760*/  IMAD.HI.U32 R8, R9, R7, R8 ;  /* 0x0000000709087227 */ /* 0x000fe200078e0008 */
[----:B------:R-:W-:Y:S02]  /*0770*/  IADD3 R7, PT, PT, RZ, -R13, RZ ;  /* 0x8000000dff077210 */ /* 0x000fe40007ffe0ff */
[----:B------:R-:W-:Y:S01]  /*0780*/  IADD3 R10, PT, PT, -R10, RZ, RZ ;  /* 0x000000ff0a0a7210 */ /* 0x000fe20007ffe1ff */
[----:B------:R-:W-:Y:S01]  /*0790*/  IMAD.HI.U32 R6, R6, R15, RZ ;  /* 0x0000000f06067227 */ /* 0x000fe200078e00ff */
[----:B------:R-:W-:-:S03]  /*07a0*/  MOV R13, 0xffffffff ;  /* 0xffffffff000d7802 */ /* 0x000fc60000000f00 */
[----:B------:R-:W-:Y:S01]  /*07b0*/  IMAD.HI.U32 R16, R8, R12, RZ ;  /* 0x0000000c08107227 */ /* 0x000fe200078e00ff */
[----:B------:R-:W-:-:S03]  /*07c0*/  IADD3 R6, PT, PT, -R6, RZ, RZ ;  /* 0x000000ff06067210 */ /* 0x000fc60007ffe1ff */
[----:B------:R-:W-:Y:S02]  /*07d0*/  IMAD R7, R16, R7, R12 ;  /* 0x0000000710077224 */ /* 0x000fe400078e020c */
[----:B------:R-:W-:Y:S01]  /*07e0*/  IMAD R15, R2, R6, R15 ;  /* 0x00000006020f7224 */ /* 0x000fe200078e020f */
[----:B------:R-:W1:Y:S02]  /*07f0*/  LDC R12, c[0x3][0x64] ;  /* 0x00c01900ff0c7b82 */ /* 0x000e640000000800 */
[----:B------:R-:W-:Y:S02]  /*0800*/  ISETP.GT.U32.AND P2, PT, R4, R7, PT ;  /* 0x000000070400720c */ /* 0x000fe40003f44070 */
[----:B------:R-:W-:-:S11]  /*0810*/  ISETP.GT.U32.AND P0, PT, R2, R15, PT ;  /* 0x0000000f0200720c */ /* 0x000fd60003f04070 */
[----:B------:R-:W-:Y:S02]  /*0820*/  @!P2 IADD3 R7, PT, PT, R7, -R4, RZ ;  /* 0x800000040707a210 */ /* 0x000fe40007ffe0ff */
[----:B------:R-:W-:Y:S02]  /*0830*/  @!P0 IADD3 R15, PT, PT, R15, -R2, RZ ;  /* 0x800000020f0f8210 */ /* 0x000fe40007ffe0ff */
[----:B------:R-:W-:Y:S02]  /*0840*/  ISETP.GE.U32.AND P1, PT, R7, R4, PT ;  /* 0x000000040700720c */ /* 0x000fe40003f26070 */
[----:B------:R-:W-:Y:S02]  /*0850*/  ISETP.GT.U32.AND P3, PT, R2, R15, PT ;  /* 0x0000000f0200720c */ /* 0x000fe40003f64070 */
[----:B------:R-:W-:Y:S01]  /*0860*/  LOP3.LUT R4, R14, R5, RZ, 0x3c, !PT ;  /* 0x000000050e047212 */ /* 0x000fe200078e3cff */
[----:B------:R-:W-:Y:S01]  /*0870*/  IMAD R14, R3, R10, R14 ;  /* 0x0000000a030e7224 */ /* 0x000fe200078e020e */
[----:B------:R-:W-:Y:S01]  /*0880*/  @!P2 IADD3 R16, PT, PT, R16, 0x1, RZ ;  /* 0x000000011010a810 */ /* 0x000fe20007ffe0ff */
[----:B-1----:R-:W-:Y:S01]  /*0890*/  FMUL R12, R12, R12 ;  /* 0x0000000c0c0c7220 */ /* 0x002fe20000400000 */
[----:B------:R-:W-:-:S02]  /*08a0*/  ISETP.GE.AND P5, PT, R4, RZ, PT ;  /* 0x000000ff0400720c */ /* 0x000fc40003fa6270 */
[----:B------:R-:W-:Y:S02]  /*08b0*/  ISETP.NE.AND P0, PT, R0, RZ, PT ;  /* 0x000000ff0000720c */ /* 0x000fe40003f05270 */
[----:B------:R-:W-:Y:S02]  /*08c0*/  ISETP.NE.AND P2, PT, R5, RZ, PT ;  /* 0x000000ff0500720c */ /* 0x000fe40003f45270 */
[----:B------:R-:W-:Y:S02]  /*08d0*/  @P1 IADD3 R16, PT, PT, R16, 0x1, RZ ;  /* 0x0000000110101810 */ /* 0x000fe40007ffe0ff */
[----:B------:R-:W-:Y:S02]  /*08e0*/  @!P3 IADD3 R15, PT, PT, R15, -R2, RZ ;  /* 0x800000020f0fb210 */ /* 0x000fe40007ffe0ff */
[----:B0-----:R-:W-:Y:S02]  /*08f0*/  IADD3 R22, P1, PT, R22, 0x8, RZ ;  /* 0x0000000816167810 */ /* 0x001fe40007f3e0ff */
[----:B------:R-:W-:-:S02]  /*0900*/  @!P4 IADD3 R15, PT, PT, -R15, RZ, RZ ;  /* 0x000000ff0f0fc210 */ /* 0x000fc40007ffe1ff */
[----:B------:R-:W-:Y:S02]  /*0910*/  @!P5 IADD3 R16, PT, PT, -R16, RZ, RZ ;  /* 0x000000ff1010d210 */ /* 0x000fe40007ffe1ff */
[----:B------:R-:W-:Y:S02]  /*0920*/  @!P0 LOP3.LUT R15, RZ, R0, RZ, 0x33, !PT ;  /* 0x00000000ff0f8212 */ /* 0x000fe400078e33ff */
[----:B------:R-:W-:Y:S02]  /*0930*/  @!P2 LOP3.LUT R16, RZ, R5, RZ, 0x33, !PT ;  /* 0x00000005ff10a212 */ /* 0x000fe400078e33ff */
[----:B------:R-:W-:-:S07]  /*0940*/  IADD3.X R23, PT, PT, RZ, R23, RZ, P1, !PT ;  /* 0x00000017ff177210 */ /* 0x000fce0000ffe4ff */
.L_x_485:
[----:B------:R-:W0:Y:S01]  /*0950*/  LDCU UR4, c[0x0][0x3f0] ;  /* 0x00007e00ff0477ac */ /* 0x000e220008000800 */
[----:B------:R-:W-:Y:S02]  /*0960*/  IADD3 R11, PT, PT, R16, R13, RZ ;  /* 0x0000000d100b7210 */ /* 0x000fe40007ffe0ff */
[----:B------:R-:W-:Y:S02]  /*0970*/  IADD3 R13, PT, PT, R13, 0x1, RZ ;  /* 0x000000010d0d7810 */ /* 0x000fe40007ffe0ff */
[----:B------:R-:W-:Y:S02]  /*0980*/  MOV R10, 0xffffffff ;  /* 0xffffffff000a7802 */ /* 0x000fe40000000f00 */
[----:B0-----:R-:W-:-:S04]  /*0990*/  ISETP.GE.AND P0, PT, R11, UR4, PT ;  /* 0x000000040b007c0c */ /* 0x001fc8000bf06270 */
[----:B------:R-:W-:Y:S02]  /*09a0*/  ISETP.GT.AND P1, PT, R11, -0x1, !P0 ;  /* 0xffffffff0b00780c */ /* 0x000fe40004724270 */
[----:B------:R-:W-:Y:S02]  /*09b0*/  ISETP.NE.AND P0, PT, R13, 0x2, PT ;  /* 0x000000020d00780c */ /* 0x000fe40003f05270 */
[----:B------:R-:W-:Y:S02]  /*09c0*/  P2R R7, PR, RZ, 0x2 ;  /* 0x00000002ff077803 */ /* 0x000fe40000000000 */
[----:B------:R-:W-:-:S09]  /*09d0*/  P2R R5, PR, RZ, 0x1 ;  /* 0x00000001ff057803 */ /* 0x000fd20000000000 */
.L_x_484:
[----:B------:R-:W0:Y:S01]  /*09e0*/  LDCU UR4, c[0x0][0x3ec] ;  /* 0x00007d80ff0477ac */ /* 0x000e220008000800 */
[----:B------:R-:W-:Y:S02]  /*09f0*/  IADD3 R8, PT, PT, R15, R10, RZ ;  /* 0x0000000a0f087210 */ /* 0x000fe40007ffe0ff */
[----:B------:R-:W-:Y:S02]  /*0a00*/  IADD3 R10, PT, PT, R10, 0x1, RZ ;  /* 0x000000010a0a7810 */ /* 0x000fe40007ffe0ff */
[----:B------:R-:W-:Y:S02]  /*0a10*/  MOV R9, 0xffffffff ;  /* 0xffffffff00097802 */ /* 0x000fe40000000f00 */
[----:B------:R-:W-:-:S04]  /*0a20*/  ISETP.NE.AND P1, PT, R10, 0x2, PT ;  /* 0x000000020a00780c */ /* 0x000fc80003f25270 */
[----:B------:R-:W-:Y:S02]  /*0a30*/  P2R R6, PR, RZ, 0x2 ;  /* 0x00000002ff067803 */ /* 0x000fe40000000000 */
[----:B0-----:R-:W-:-:S04]  /*0a40*/  ISETP.GE.AND P0, PT, R8, UR4, PT ;  /* 0x0000000408007c0c */ /* 0x001fc8000bf06270 */
[----:B------:R-:W-:Y:S01]  /*0a50*/  ISETP.GT.AND P0, PT, R8, -0x1, !P0 ;  /* 0xffffffff0800780c */ /* 0x000fe20004704270 */
[----:B------:R-:W-:-:S12]  /*0a60*/  IMAD R8, R11, UR4, R8 ;  /* 0x000000040b087c24 */ /* 0x000fd8000f8e0208 */
.L_x_483:
[----:B------:R-:W0:Y:S01]  /*0a70*/  LDC R0, c[0x0][0x3e8] ;  /* 0x0000fa00ff007b82 */ /* 0x000e220000000800 */
[----:B------:R-:W-:Y:S01]  /*0a80*/  IADD3 R29, PT, PT, R14, R9, RZ ;  /* 0x000000090e1d7210 */ /* 0x000fe20007ffe0ff */
[----:B------:R-:W-:Y:S01]  /*0a90*/  BSSY.RECONVERGENT B1, `(.L_x_415) ;  /* 0x0000259000017945 */ /* 0x000fe20003800200 */
[----:B------:R-:W-:Y:S02]  /*0aa0*/  ISETP.NE.AND P3, PT, R7, RZ, PT ;  /* 0x000000ff0700720c */ /* 0x000fe40003f65270 */
[----:B------:R-:W-:-:S04]  /*0ab0*/  IADD3 R9, PT, PT, R9, 0x1, RZ ;  /* 0x0000000109097810 */ /* 0x000fc80007ffe0ff */
[----:B------:R-:W-:Y:S02]  /*0ac0*/  ISETP.NE.AND P1, PT, R9, 0x2, PT ;  /* 0x000000020900780c */ /* 0x000fe40003f25270 */
[----:B0-----:R-:W-:-:S04]  /*0ad0*/  ISETP.GE.AND P2, PT, R29, R0, PT ;  /* 0x000000001d00720c */ /* 0x001fc80003f46270 */
[----:B------:R-:W-:-:S04]  /*0ae0*/  ISETP.GT.AND P2, PT, R29, -0x1, !P2 ;  /* 0xffffffff1d00780c */ /* 0x000fc80005744270 */
[----:B------:R-:W-:-:S13]  /*0af0*/  PLOP3.LUT P2, PT, P3, P2, P0, 0x80, 0x0 ;  /* 0x000000000000781c */ /* 0x000fda0001f45000 */
[----:B------:R-:W-:Y:S05]  /*0b00*/  @!P2 BRA `(.L_x_416) ;  /* 0x000000240044a947 */ /* 0x000fea0003800000 */
[----:B------:R-:W0:Y:S01]  /*0b10*/  LDC.64 R24, c[0x0][0x3c8] ;  /* 0x0000f200ff187b82 */ /* 0x000e220000000a00 */
[----:B------:R-:W-:-:S07]  /*0b20*/  IMAD R29, R8, R0, R29 ;  /* 0x00000000081d7224 */ /* 0x000fce00078e021d */
[----:B------:R-:W1:Y:S01]  /*0b30*/  LDC.64 R2, c[0x0][0x3d0] ;  /* 0x0000f400ff027b82 */ /* 0x000e620000000a00 */
[----:B0-----:R-:W-:-:S05]  /*0b40*/  IMAD.WIDE R24, R29, 0x4, R24 ;  /* 0x000000041d187825 */ /* 0x001fca00078e0218 */
[----:B------:R-:W2:Y:S01]  /*0b50*/  LDG.E.CONSTANT R35, desc[UR6][R24.64] ;  /* 0x0000000618237981 */ /* 0x000ea2000c1e9900 */
[----:B-1----:R-:W-:-:S05]  /*0b60*/  IMAD.WIDE R2, R29, 0x4, R2 ;  /* 0x000000041d027825 */ /* 0x002fca00078e0202 */
[----:B------:R-:W2:Y:S02]  /*0b70*/  LDG.E.CONSTANT R34, desc[UR6][R2.64] ;  /* 0x0000000602227981 */ /* 0x000ea4000c1e9900 */
[----:B--2---:R-:W-:-:S13]  /*0b80*/  ISETP.GE.AND P2, PT, R35, R34, PT ;  /* 0x000000222300720c */ /* 0x004fda0003f46270 */
[----:B------:R-:W-:Y:S05]  /*0b90*/  @P2 BRA `(.L_x_416) ;  /* 0x0000002400202947 */ /* 0x000fea0003800000 */
[----:B------:R-:W-:Y:S01]  /*0ba0*/  IADD3 R33, PT, PT, -R35, R34, RZ ;  /* 0x0000002223217210 */ /* 0x000fe20007ffe1ff */
[----:B------:R-:W-:Y:S01]  /*0bb0*/  BSSY.RECONVERGENT B0, `(.L_x_417) ;  /* 0x00000fd000007945 */ /* 0x000fe20003800200 */
[----:B------:R-:W-:Y:S02]  /*0bc0*/  MOV R29, R35 ;  /* 0x00000023001d7202 */ /* 0x000fe40000000f00 */
[----:B------:R-:W-:-:S13]  /*0bd0*/  LOP3.LUT P2, R33, R33, 0x3, RZ, 0xc0, !PT ;  /* 0x0000000321217812 */ /* 0x000fda000784c0ff */
[----:B------:R-:W-:Y:S05]  /*0be0*/  @!P2 BRA `(.L_x_418) ;  /* 0x0000000c00e4a947 */ /* 0x000fea0003800000 */
[----:B------:R-:W0:Y:S02]  /*0bf0*/  LDC.64 R24, c[0x0][0x3d8] ;  /* 0x0000f600ff187b82 */ /* 0x000e240000000a00 */
[----:B0-----:R-:W-:-:S05]  /*0c00*/  IMAD.WIDE R24, R35, 0x4, R24 ;  /* 0x0000000423187825 */ /* 0x001fca00078e0218 */
[----:B------:R-:W2:Y:S01]  /*0c10*/  LDG.E.CONSTANT R37, desc[UR6][R24.64] ;  /* 0x0000000618257981 */ /* 0x000ea2000c1e9900 */
[----:B------:R-:W-:Y:S01]  /*0c20*/  BSSY.RECONVERGENT B4, `(.L_x_419) ;  /* 0x000004e000047945 */ /* 0x000fe20003800200 */
[----:B--2---:R-:W-:-:S13]  /*0c30*/  ISETP.NE.AND P2, PT, R27, R37, PT ;  /* 0x000000251b00720c */ /* 0x004fda0003f45270 */
[----:B------:R-:W-:Y:S05]  /*0c40*/  @!P2 BRA `(.L_x_420) ;  /* 0x00000004002ca947 */ /* 0x000fea0003800000 */
[----:B------:R-:W0:Y:S08]  /*0c50*/  LDC.64 R2, c[0x0][0x390] ;  /* 0x0000e400ff027b82 */ /* 0x000e300000000a00 */
[----:B------:R-:W1:Y:S08]  /*0c60*/  LDC.64 R28, c[0x0][0x388] ;  /* 0x0000e200ff1c7b82 */ /* 0x000e700000000a00 */
[----:B------:R-:W2:Y:S01]  /*0c70*/  LDC.64 R30, c[0x0][0x380] ;  /* 0x0000e000ff1e7b82 */ /* 0x000ea20000000a00 */
[----:B0-----:R-:W-:-:S06]  /*0c80*/  IMAD.WIDE R2, R37, 0x4, R2 ;  /* 0x0000000425027825 */ /* 0x001fcc00078e0202 */
[----:B------:R-:W3:Y:S01]  /*0c90*/  LDG.E.CONSTANT R3, desc[UR6][R2.64] ;  /* 0x0000000602037981 */ /* 0x000ee2000c1e9900 */
[----:B-1----:R-:W-:-:S06]  /*0ca0*/  IMAD.WIDE R40, R37, 0x4, R28 ;  /* 0x0000000425287825 */ /* 0x002fcc00078e021c */
[----:B------:R-:W4:Y:S01]  /*0cb0*/  LDG.E.CONSTANT R40, desc[UR6][R40.64] ;  /* 0x0000000628287981 */ /* 0x000f22000c1e9900 */
[----:B--2---:R-:W-:-:S06]  /*0cc0*/  IMAD.WIDE R30, R37, 0x4, R30 ;  /* 0x00000004251e7825 */ /* 0x004fcc00078e021e */
[----:B------:R-:W2:Y:S01]  /*0cd0*/  LDG.E.CONSTANT R31, desc[UR6][R30.64] ;  /* 0x000000061e1f7981 */ /* 0x000ea2000c1e9900 */
[----:B---3-5:R-:W-:-:S04]  /*0ce0*/  FADD R36, R20, -R3 ;  /* 0x8000000314247221 */ /* 0x028fc80000000000 */
[----:B------:R-:W-:Y:S01]  /*0cf0*/  FMUL R0, R36, R36 ;  /* 0x0000002424007220 */ /* 0x000fe20000400000 */
[----:B----4-:R-:W-:-:S04]  /*0d00*/  FADD R29, R21, -R40 ;  /* 0x80000028151d7221 */ /* 0x010fc80000000000 */
[----:B------:R-:W-:Y:S01]  /*0d10*/  FFMA R37, R29, R29, R0 ;  /* 0x0000001d1d257223 */ /* 0x000fe20000000000 */
[----:B--2---:R-:W-:-:S04]  /*0d20*/  FADD R38, R26, -R31 ;  /* 0x8000001f1a267221 */ /* 0x004fc80000000000 */
[----:B------:R-:W-:-:S05]  /*0d30*/  FFMA R37, R38, R38, R37 ;  /* 0x0000002626257223 */ /* 0x000fca0000000025 */
[----:B------:R-:W-:-:S04]  /*0d40*/  FSETP.GT.AND P2, PT, R37, 9.9999999747524270788e-07, PT ;  /* 0x358637bd2500780b */ /* 0x000fc80003f44000 */
[----:B------:R-:W-:-:S13]  /*0d50*/  FSETP.GEU.OR P2, PT, R37, R12, !P2 ;  /* 0x0000000c2500720b */ /* 0x000fda000574e400 */
[----:B------:R-:W-:Y:S05]  /*0d60*/  @P2 BRA `(.L_x_420) ;  /* 0x0000000000e42947 */ /* 0x000fea0003800000 */
[----:B------:R-:W-:Y:S01]  /*0d70*/  IADD3 R2, PT, PT, R37, -0xd000000, RZ ;  /* 0xf300000025027810 */ /* 0x000fe20007ffe0ff */
[----:B------:R0:W1:Y:S01]  /*0d80*/  MUFU.RSQ R0, R37 ;  /* 0x0000002500007308 */ /* 0x0000620000001400 */
[----:B------:R-:W-:Y:S02]  /*0d90*/  BSSY.RECONVERGENT B2, `(.L_x_421) ;  /* 0x000000c000027945 */ /* 0x000fe40003800200 */
[----:B------:R-:W-:-:S13]  /*0da0*/  ISETP.GT.U32.AND P2, PT, R2, 0x727fffff, PT ;  /* 0x727fffff0200780c */ /* 0x000fda0003f44070 */
[----:B0-----:R-:W-:Y:S05]  /*0db0*/  @!P2 BRA `(.L_x_422) ;  /* 0x000000000014a947 */ /* 0x001fea0003800000 */
[----:B------:R-:W-:Y:S02]  /*0dc0*/  MOV R2, R37 ;  /* 0x0000002500027202 */ /* 0x000fe40000000f00 */
[----:B-1----:R-:W-:-:S07]  /*0dd0*/  MOV R0, 0xdf0 ;  /* 0x00000df000007802 */ /* 0x002fce0000000f00 */
[----:B------:R-:W-:Y:S05]  /*0de0*/  CALL.REL.NOINC `($__internal_0_$__cuda_sm20_sqrt_rn_f32_slowpath) ;  /* 0x0000005400ac7944 */ /* 0x000fea0003c00000 */
[----:B------:R-:W-:Y:S01]  /*0df0*/  MOV R40, R30 ;  /* 0x0000001e00287202 */ /* 0x000fe20000000f00 */
[----:B------:R-:W-:Y:S06]  /*0e00*/  BRA `(.L_x_423) ;  /* 0x0000000000107947 */ /* 0x000fec0003800000 */
.L_x_422:
[----:B-1----:R-:W-:Y:S01]  /*0e10*/  FMUL.FTZ R40, R37, R0 ;  /* 0x0000000025287220 */ /* 0x002fe20000410000 */
[----:B------:R-:W-:-:S03]  /*0e20*/  FMUL.FTZ R0, R0, 0.5 ;  /* 0x3f00000000007820 */ /* 0x000fc60000410000 */
[----:B------:R-:W-:-:S04]  /*0e30*/  FFMA R3, -R40, R40, R37 ;  /* 0x0000002828037223 */ /* 0x000fc80000000125 */
[----:B------:R-:W-:-:S07]  /*0e40*/  FFMA R40, R3, R0, R40 ;  /* 0x0000000003287223 */ /* 0x000fce0000000028 */
.L_x_423:
[----:B------:R-:W-:Y:S05]  /*0e50*/  BSYNC.RECONVERGENT B2 ;  /* 0x0000000000027941 */ /* 0x000fea0003800200 */
.L_x_421:
[----:B------:R-:W0:Y:S01]  /*0e60*/  LDCU UR4, c[0x3][0x68] ;  /* 0x00c00d00ff0477ac */ /* 0x000e220008000800 */
[----:B------:R-:W-:Y:S01]  /*0e70*/  BSSY.RECONVERGENT B5, `(.L_x_424) ;  /* 0x0000011000057945 */ /* 0x000fe20003800200 */
[----:B0-----:R-:W-:Y:S01]  /*0e80*/  FADD R37, R37, UR4 ;  /* 0x0000000425257e21 */ /* 0x001fe20008000000 */
[----:B------:R-:W0:Y:S03]  /*0e90*/  LDCU UR4, c[0x3][0x60] ;  /* 0x00c00c00ff0477ac */ /* 0x000e260008000800 */
[----:B------:R-:W1:Y:S01]  /*0ea0*/  MUFU.RCP R0, R37 ;  /* 0x0000002500007308 */ /* 0x000e620000001000 */
[----:B0-----:R-:W-:Y:S01]  /*0eb0*/  MOV R4, UR4 ;  /* 0x0000000400047c02 */ /* 0x001fe20008000f00 */
[----:B-1----:R-:W-:-:S06]  /*0ec0*/  FFMA R3, -R37, R0, 1 ;  /* 0x3f80000025037423 */ /* 0x002fcc0000000100 */
[----:B------:R-:W0:Y:S01]  /*0ed0*/  FCHK P2, R4, R37 ;  /* 0x0000002504007302 */ /* 0x000e220000040000 */
[----:B------:R-:W-:-:S04]  /*0ee0*/  FFMA R0, R0, R3, R0 ;  /* 0x0000000300007223 */ /* 0x000fc80000000000 */
[----:B------:R-:W-:-:S04]  /*0ef0*/  FFMA R3, R0, UR4, RZ ;  /* 0x0000000400037c23 */ /* 0x000fc800080000ff */
[----:B------:R-:W-:-:S04]  /*0f00*/  FFMA R2, -R37, R3, UR4 ;  /* 0x0000000425027e23 */ /* 0x000fc80008000103 */
[----:B------:R-:W-:Y:S01]  /*0f10*/  FFMA R0, R0, R2, R3 ;  /* 0x0000000200007223 */ /* 0x000fe20000000003 */
[----:B0-----:R-:W-:Y:S06]  /*0f20*/  @!P2 BRA `(.L_x_425) ;  /* 0x000000000014a947 */ /* 0x001fec0003800000 */
[----:B------:R-:W0:Y:S01]  /*0f30*/  LDCU UR4, c[0x3][0x60] ;  /* 0x00c00c00ff0477ac */ /* 0x000e220008000800 */
[----:B------:R-:W-:Y:S02]  /*0f40*/  MOV R3, R37 ;  /* 0x0000002500037202 */ /* 0x000fe40000000f00 */
[----:B------:R-:W-:Y:S02]  /*0f50*/  MOV R28, 0xf80 ;  /* 0x00000f80001c7802 */ /* 0x000fe40000000f00 */
[----:B0-----:R-:W-:-:S07]  /*0f60*/  MOV R0, UR4 ;  /* 0x0000000400007c02 */ /* 0x001fce0008000f00 */
[----:B------:R-:W-:Y:S05]  /*0f70*/  CALL.REL.NOINC `($__internal_1_$__cuda_sm3x_div_rn_noftz_f32_slowpath) ;  /* 0x0000005400a07944 */ /* 0x000fea0003c00000 */
.L_x_425:
[----:B------:R-:W-:Y:S05]  /*0f80*/  BSYNC.RECONVERGENT B5 ;  /* 0x0000000000057941 */ /* 0x000fea0003800200 */
.L_x_424:
[----:B------:R-:W0:Y:S01]  /*0f90*/  LDCU UR4, c[0x3][0x70] ;  /* 0x00c00e00ff0477ac */ /* 0x000e220008000800 */
[----:B------:R-:W-:Y:S02]  /*0fa0*/  FSETP.NE.AND P2, PT, |R40|, +INF , PT ;  /* 0x7f8000002800780b */ /* 0x000fe40003f45200 */
[----:B0-----:R-:W-:-:S04]  /*0fb0*/  FMNMX R0, R0, UR4, PT ;  /* 0x0000000400007c09 */ /* 0x001fc8000b800000 */
[----:B------:R-:W-:-:S04]  /*0fc0*/  FSETP.EQU.OR P2, PT, |R0|, +INF , !P2 ;  /* 0x7f8000000000780b */ /* 0x000fc8000574a600 */
[----:B------:R-:W-:-:S13]  /*0fd0*/  FSETP.LEU.OR P2, PT, R40, RZ, P2 ;  /* 0x000000ff2800720b */ /* 0x000fda000174b400 */
[----:B------:R-:W-:Y:S05]  /*0fe0*/  @P2 BRA `(.L_x_420) ;  /* 0x0000000000442947 */ /* 0x000fea0003800000 */
[----:B------:R-:W0:Y:S01]  /*0ff0*/  MUFU.RCP R3, R40 ;  /* 0x0000002800037308 */ /* 0x000e220000001000 */
[----:B------:R-:W-:Y:S07]  /*1000*/  BSSY.RECONVERGENT B5, `(.L_x_426) ;  /* 0x000000c000057945 */ /* 0x000fee0003800200 */
[----:B------:R-:W1:Y:S01]  /*1010*/  FCHK P2, R0, R40 ;  /* 0x0000002800007302 */ /* 0x000e620000040000 */
[----:B0-----:R-:W-:-:S04]  /*1020*/  FFMA R2, R3, -R40, 1 ;  /* 0x3f80000003027423 */ /* 0x001fc80000000828 */
[----:B------:R-:W-:-:S04]  /*1030*/  FFMA R3, R3, R2, R3 ;  /* 0x0000000203037223 */ /* 0x000fc80000000003 */
[----:B------:R-:W-:-:S04]  /*1040*/  FFMA R31, R0, R3, RZ ;  /* 0x00000003001f7223 */ /* 0x000fc800000000ff */
[----:B------:R-:W-:-:S04]  /*1050*/  FFMA R2, R31, -R40, R0 ;  /* 0x800000281f027223 */ /* 0x000fc80000000000 */
[----:B------:R-:W-:Y:S01]  /*1060*/  FFMA R2, R3, R2, R31 ;  /* 0x0000000203027223 */ /* 0x000fe2000000001f */
[----:B-1----:R-:W-:Y:S06]  /*1070*/  @!P2 BRA `(.L_x_427) ;  /* 0x000000000010a947 */ /* 0x002fec0003800000 */
[----:B------:R-:W-:Y:S02]  /*1080*/  MOV R3, R40 ;  /* 0x0000002800037202 */ /* 0x000fe40000000f00 */
[----:B------:R-:W-:-:S07]  /*1090*/  MOV R28, 0x10b0 ;  /* 0x000010b0001c7802 */ /* 0x000fce0000000f00 */
[----:B------:R-:W-:Y:S05]  /*10a0*/  CALL.REL.NOINC `($__internal_1_$__cuda_sm3x_div_rn_noftz_f32_slowpath) ;  /* 0x0000005400547944 */ /* 0x000fea0003c00000 */
[----:B------:R-:W-:-:S07]  /*10b0*/  MOV R2, R0 ;  /* 0x0000000000027202 */ /* 0x000fce0000000f00 */
.L_x_427:
[----:B------:R-:W-:Y:S05]  /*10c0*/  BSYNC.RECONVERGENT B5 ;  /* 0x0000000000057941 */ /* 0x000fea0003800200 */
.L_x_426:
[-C--:B------:R-:W-:Y:S01]  /*10d0*/  FFMA R19, R38, R2.reuse, R19 ;  /* 0x0000000226137223 */ /* 0x080fe20000000013 */
[-C--:B------:R-:W-:Y:S01]  /*10e0*/  FFMA R18, R29, R2.reuse, R18 ;  /* 0x000000021d127223 */ /* 0x080fe20000000012 */
[----:B------:R-:W-:-:S07]  /*10f0*/  FFMA R17, R36, R2, R17 ;  /* 0x0000000224117223 */ /* 0x000fce0000000011 */
.L_x_420:
[----:B------:R-:W-:Y:S05]  /*1100*/  BSYNC.RECONVERGENT B4 ;  /* 0x0000000000047941 */ /* 0x000fea0003800200 */
.L_x_419:
[----:B------:R-:W-:Y:S02]  /*1110*/  ISETP.NE.AND P2, PT, R33, 0x1, PT ;  /* 0x000000012100780c */ /* 0x000fe40003f45270 */
[----:B------:R-:W-:-:S11]  /*1120*/  IADD3 R29, PT, PT, R35, 0x1, RZ ;  /* 0x00000001231d7810 */ /* 0x000fd60007ffe0ff */
[----:B------:R-:W-:Y:S05]  /*1130*/  @!P2 BRA `(.L_x_418) ;  /* 0x000000080090a947 */ /* 0x000fea0003800000 */
        /* <DEDUP_REMOVED lines=32> */
.L_x_431:
[----:B-1----:R-:W-:Y:S01]  /*1340*/  FMUL.FTZ R40, R37, R0 ;  /* 0x0000000025287220 */ /* 0x002fe20000410000 */
[----:B------:R-:W-:-:S03]  /*1350*/  FMUL.FTZ R0, R0, 0.5 ;  /* 0x3f00000000007820 */ /* 0x000fc60000410000 */
[----:B------:R-:W-:-:S04]  /*1360*/  FFMA R3, -R40, R40, R37 ;  /* 0x0000002828037223 */ /* 0x000fc80000000125 */
[----:B------:R-:W-:-:S07]  /*1370*/  FFMA R40, R3, R0, R40 ;  /* 0x0000000003287223 */ /* 0x000fce0000000028 */
.L_x_432:
[----:B------:R-:W-:Y:S05]  /*1380*/  BSYNC.RECONVERGENT B2 ;  /* 0x0000000000027941 */ /* 0x000fea0003800200 */
.L_x_430:
        /* <DEDUP_REMOVED lines=18> */
.L_x_434:
[----:B------:R-:W-:Y:S05]  /*14b0*/  BSYNC.RECONVERGENT B5 ;  /* 0x0000000000057941 */ /* 0x000fea0003800200 */
.L_x_433:
        /* <DEDUP_REMOVED lines=19> */
.L_x_436:
[----:B------:R-:W-:Y:S05]  /*15f0*/  BSYNC.RECONVERGENT B5 ;  /* 0x0000000000057941 */ /* 0x000fea0003800200 */
.L_x_435:
[-C--:B------:R-:W-:Y:S01]  /*1600*/  FFMA R19, R38, R2.reuse, R19 ;  /* 0x0000000226137223 */ /* 0x080fe20000000013 */
[-C--:B------:R-:W-:Y:S01]  /*1610*/  FFMA R18, R29, R2.reuse, R18 ;  /* 0x000000021d127223 */ /* 0x080fe20000000012 */
[----:B------:R-:W-:-:S07]  /*1620*/  FFMA R17, R36, R2, R17 ;  /* 0x0000000224117223 */ /* 0x000fce0000000011 */
.L_x_429:
[----:B------:R-:W-:Y:S05]  /*1630*/  BSYNC.RECONVERGENT B4 ;  /* 0x0000000000047941 */ /* 0x000fea0003800200 */
.L_x_428:
        /* <DEDUP_REMOVED lines=31> */
[----:B------:R-:W-:-:S07]  /*1830*/  MOV R0, 0x1850 ;  /* 0x0000185000007802 */ /* 0x000fce0000000f00 */
[----:B-1----:R-:W-:Y:S05]  /*1840*/  CALL.REL.NOINC `($__internal_0_$__cuda_sm20_sqrt_rn_f32_slowpath) ;  /* 0x0000004c00147944 */ /* 0x002fea0003c00000 */
[----:B------:R-:W-:Y:S01]  /*1850*/  MOV R29, R30 ;  /* 0x0000001e001d7202 */ /* 0x000fe20000000f00 */
[----:B------:R-:W-:Y:S06]  /*1860*/  BRA `(.L_x_441) ;  /* 0x0000000000107947 */ /* 0x000fec0003800000 */
.L_x_440:
[----:B-1----:R-:W-:Y:S01]  /*1870*/  FMUL.FTZ R29, R32, R3 ;  /* 0x00000003201d7220 */ /* 0x002fe20000410000 */
[----:B------:R-:W-:-:S03]  /*1880*/  FMUL.FTZ R2, R3, 0.5 ;  /* 0x3f00000003027820 */ /* 0x000fc60000410000 */
[----:B------:R-:W-:-:S04]  /*1890*/  FFMA R0, -R29, R29, R32 ;  /* 0x0000001d1d007223 */ /* 0x000fc80000000120 */
[----:B------:R-:W-:-:S07]  /*18a0*/  FFMA R29, R0, R2, R29 ;  /* 0x00000002001d7223 */ /* 0x000fce000000001d */
.L_x_441:
[----:B------:R-:W-:Y:S05]  /*18b0*/  BSYNC.RECONVERGENT B2 ;  /* 0x0000000000027941 */ /* 0x000fea0003800200 */
.L_x_439:
        /* <DEDUP_REMOVED lines=18> */
.L_x_443:
[----:B------:R-:W-:Y:S05]  /*19e0*/  BSYNC.RECONVERGENT B5 ;  /* 0x0000000000057941 */ /* 0x000fea0003800200 */
.L_x_442:
        /* <DEDUP_REMOVED lines=19> */
.L_x_445:
[----:B------:R-:W-:Y:S05]  /*1b20*/  BSYNC.RECONVERGENT B5 ;  /* 0x0000000000057941 */ /* 0x000fea0003800200 */
.L_x_444:
[-C--:B------:R-:W-:Y:S01]  /*1b30*/  FFMA R19, R36, R2.reuse, R19 ;  /* 0x0000000224137223 */ /* 0x080fe20000000013 */
[-C--:B------:R-:W-:Y:S01]  /*1b40*/  FFMA R18, R25, R2.reuse, R18 ;  /* 0x0000000219127223 */ /* 0x080fe20000000012 */
[----:B------:R-:W-:-:S07]  /*1b50*/  FFMA R17, R24, R2, R17 ;  /* 0x0000000218117223 */ /* 0x000fce0000000011 */
.L_x_438:
[----:B------:R-:W-:Y:S05]  /*1b60*/  BSYNC.RECONVERGENT B4 ;  /* 0x0000000000047941 */ /* 0x000fea0003800200 */
.L_x_437:
[----:B------:R-:W-:-:S07]  /*1b70*/  IADD3 R29, PT, PT, R35, 0x3, RZ ;  /* 0x00000003231d7810 */ /* 0x000fce0007ffe0ff */
.L_x_418:
[----:B------:R-:W-:Y:S05]  /*1b80*/  BSYNC.RECONVERGENT B0 ;  /* 0x0000000000007941 */ /* 0x000fea0003800200 */
.L_x_417:
[----:B------:R-:W-:-:S04]  /*1b90*/  IADD3 R0, PT, PT, R35, -R34, RZ ;  /* 0x8000002223007210 */ /* 0x000fc80007ffe0ff */
[----:B------:R-:W-:-:S13]  /*1ba0*/  ISETP.GT.U32.AND P2, PT, R0, -0x4, PT ;  /* 0xfffffffc0000780c */ /* 0x000fda0003f44070 */
[----:B------:R-:W-:Y:S05]  /*1bb0*/  @P2 BRA `(.L_x_416) ;  /* 0x0000001400182947 */ /* 0x000fea0003800000 */
[----:B------:R-:W-:-:S07]  /*1bc0*/  IADD3 R34, PT, PT, -R34, R29, RZ ;  /* 0x0000001d22227210 */ /* 0x000fce0007ffe1ff */
.L_x_482:
[----:B------:R-:W-:-:S05]  /*1bd0*/  IMAD.WIDE R24, R29, 0x4, R22 ;  /* 0x000000041d187825 */ /* 0x000fca00078e0216 */
[----:B------:R-:W2:Y:S01]  /*1be0*/  LDG.E.CONSTANT R41, desc[UR6][R24.64+-0x8] ;  /* 0xfffff80618297981 */ /* 0x000ea2000c1e9900 */
[----:B------:R-:W-:Y:S01]  /*1bf0*/  IADD3 R34, PT, PT, R34, 0x4, RZ ;  /* 0x0000000422227810 */ /* 0x000fe20007ffe0ff */
[----:B------:R-:W-:Y:S03]  /*1c00*/  BSSY.RECONVERGENT B0, `(.L_x_446) ;  /* 0x000004f000007945 */ /* 0x000fe60003800200 */
[----:B------:R-:W-:Y:S02]  /*1c10*/  ISETP.NE.AND P2, PT, R34, RZ, PT ;  /* 0x000000ff2200720c */ /* 0x000fe40003f45270 */
        /* <DEDUP_REMOVED lines=25> */
[----:B-1----:R-:W-:Y:S02]  /*1db0*/  MOV R2, R37 ;  /* 0x0000002500027202 */ /* 0x002fe40000000f00 */
[----:B------:R-:W-:-:S07]  /*1dc0*/  MOV R0, 0x1de0 ;  /* 0x00001de000007802 */ /* 0x000fce0000000f00 */
[----:B------:R-:W-:Y:S05]  /*1dd0*/  CALL.REL.NOINC `($__internal_0_$__cuda_sm20_sqrt_rn_f32_slowpath) ;  /* 0x0000004400b07944 */ /* 0x000fea0003c00000 */
[----:B------:R-:W-:Y:S01]  /*1de0*/  MOV R35, R30 ;  /* 0x0000001e00237202 */ /* 0x000fe20000000f00 */
[----:B------:R-:W-:Y:S06]  /*1df0*/  BRA `(.L_x_450) ;  /* 0x0000000000107947 */ /* 0x000fec0003800000 */
.L_x_449:
[----:B-1----:R-:W-:Y:S01]  /*1e00*/  FMUL.FTZ R0, R37, R2 ;  /* 0x0000000225007220 */ /* 0x002fe20000410000 */
[----:B------:R-:W-:-:S03]  /*1e10*/  FMUL.FTZ R2, R2, 0.5 ;  /* 0x3f00000002027820 */ /* 0x000fc60000410000 */
[----:B------:R-:W-:-:S04]  /*1e20*/  FFMA R35, -R0, R0, R37 ;  /* 0x0000000000237223 */ /* 0x000fc80000000125 */
[----:B------:R-:W-:-:S07]  /*1e30*/  FFMA R35, R35, R2, R0 ;  /* 0x0000000223237223 */ /* 0x000fce0000000000 */
.L_x_450:
[----:B------:R-:W-:Y:S05]  /*1e40*/  BSYNC.RECONVERGENT B2 ;  /* 0x0000000000027941 */ /* 0x000fea0003800200 */
.L_x_448:
        /* <DEDUP_REMOVED lines=18> */
.L_x_452:
[----:B------:R-:W-:Y:S05]  /*1f70*/  BSYNC.RECONVERGENT B4 ;  /* 0x0000000000047941 */ /* 0x000fea0003800200 */
.L_x_451:
        /* <DEDUP_REMOVED lines=19> */
.L_x_454:
[----:B------:R-:W-:Y:S05]  /*20b0*/  BSYNC.RECONVERGENT B4 ;  /* 0x0000000000047941 */ /* 0x000fea0003800200 */
.L_x_453:
[-C--:B------:R-:W-:Y:S01]  /*20c0*/  FFMA R19, R38, R2.reuse, R19 ;  /* 0x0000000226137223 */ /* 0x080fe20000000013 */
[-C--:B------:R-:W-:Y:S01]  /*20d0*/  FFMA R18, R33, R2.reuse, R18 ;  /* 0x0000000221127223 */ /* 0x080fe20000000012 */
[----:B------:R-:W-:-:S07]  /*20e0*/  FFMA R17, R36, R2, R17 ;  /* 0x0000000224117223 */ /* 0x000fce0000000011 */
.L_x_447:
[----:B------:R-:W-:Y:S05]  /*20f0*/  BSYNC.RECONVERGENT B0 ;  /* 0x0000000000007941 */ /* 0x000fea0003800200 */
.L_x_446:
        /* <DEDUP_REMOVED lines=32> */
.L_x_458:
[----:B-1----:R-:W-:Y:S01]  /*2300*/  FMUL.FTZ R0, R37, R2 ;  /* 0x0000000225007220 */ /* 0x002fe20000410000 */
[----:B------:R-:W-:-:S03]  /*2310*/  FMUL.FTZ R2, R2, 0.5 ;  /* 0x3f00000002027820 */ /* 0x000fc60000410000 */
[----:B------:R-:W-:-:S04]  /*2320*/  FFMA R35, -R0, R0, R37 ;  /* 0x0000000000237223 */ /* 0x000fc80000000125 */
[----:B------:R-:W-:-:S07]  /*2330*/  FFMA R35, R35, R2, R0 ;  /* 0x0000000223237223 */ /* 0x000fce0000000000 */
.L_x_459:
[----:B------:R-:W-:Y:S05]  /*2340*/  BSYNC.RECONVERGENT B2 ;  /* 0x0000000000027941 */ /* 0x000fea0003800200 */
.L_x_457:
        /* <DEDUP_REMOVED lines=18> */
.L_x_461:
[----:B------:R-:W-:Y:S05]  /*2470*/  BSYNC.RECONVERGENT B4 ;  /* 0x0000000000047941 */ /* 0x000fea0003800200 */
.L_x_460:
        /* <DEDUP_REMOVED lines=19> */
.L_x_463:
[----:B------:R-:W-:Y:S05]  /*25b0*/  BSYNC.RECONVERGENT B4 ;  /* 0x0000000000047941 */ /* 0x000fea0003800200 */
.L_x_462:
[-C--:B------:R-:W-:Y:S01]  /*25c0*/  FFMA R19, R38, R2.reuse, R19 ;  /* 0x0000000226137223 */ /* 0x080fe20000000013 */
[-C--:B------:R-:W-:Y:S01]  /*25d0*/  FFMA R18, R33, R2.reuse, R18 ;  /* 0x0000000221127223 */ /* 0x080fe20000000012 */
[----:B------:R-:W-:-:S07]  /*25e0*/  FFMA R17, R36, R2, R17 ;  /* 0x0000000224117223 */ /* 0x000fce0000000011 */
.L_x_456:
[----:B------:R-:W-:Y:S05]  /*25f0*/  BSYNC.RECONVERGENT B0 ;  /* 0x0000000000007941 */ /* 0x000fea0003800200 */
.L_x_455:
        /* <DEDUP_REMOVED lines=32> */
.L_x_467:
[----:B-1----:R-:W-:Y:S01]  /*2800*/  FMUL.FTZ R0, R37, R2 ;  /* 0x0000000225007220 */ /* 0x002fe20000410000 */
[----:B------:R-:W-:-:S03]  /*2810*/  FMUL.FTZ R2, R2, 0.5 ;  /* 0x3f00000002027820 */ /* 0x000fc60000410000 */
[----:B------:R-:W-:-:S04]  /*2820*/  FFMA R35, -R0, R0, R37 ;  /* 0x0000000000237223 */ /* 0x000fc80000000125 */
[----:B------:R-:W-:-:S07]  /*2830*/  FFMA R35, R35, R2, R0 ;  /* 0x0000000223237223 */ /* 0x000fce0000000000 */
.L_x_468:
[----:B------:R-:W-:Y:S05]  /*2840*/  BSYNC.RECONVERGENT B2 ;  /* 0x0000000000027941 */ /* 0x000fea0003800200 */
.L_x_466:
        /* <DEDUP_REMOVED lines=18> */
.L_x_470:
[----:B------:R-:W-:Y:S05]  /*2970*/  BSYNC.RECONVERGENT B4 ;  /* 0x0000000000047941 */ /* 0x000fea0003800200 */
.L_x_469:
        /* <DEDUP_REMOVED lines=19> */
.L_x_472:
[----:B------:R-:W-:Y:S05]  /*2ab0*/  BSYNC.RECONVERGENT B4 ;  /* 0x0000000000047941 */ /* 0x000fea0003800200 */
.L_x_471:
[-C--:B------:R-:W-:Y:S01]  /*2ac0*/  FFMA R19, R38, R2.reuse, R19 ;  /* 0x0000000226137223 */ /* 0x080fe20000000013 */
[-C--:B------:R-:W-:Y:S01]  /*2ad0*/  FFMA R18, R33, R2.reuse, R18 ;  /* 0x0000000221127223 */ /* 0x080fe20000000012 */
[----:B------:R-:W-:-:S07]  /*2ae0*/  FFMA R17, R36, R2, R17 ;  /* 0x0000000224117223 */ /* 0x000fce0000000011 */
.L_x_465:
[----:B------:R-:W-:Y:S05]  /*2af0*/  BSYNC.RECONVERGENT B0 ;  /* 0x0000000000007941 */ /* 0x000fea0003800200 */
.L_x_464:
        /* <DEDUP_REMOVED lines=32> */
.L_x_476:
[----:B-1----:R-:W-:Y:S01]  /*2d00*/  FMUL.FTZ R33, R38, R3 ;  /* 0x0000000326217220 */ /* 0x002fe20000410000 */
[----:B------:R-:W-:-:S03]  /*2d10*/  FMUL.FTZ R2, R3, 0.5 ;  /* 0x3f00000003027820 */ /* 0x000fc60000410000 */
[----:B------:R-:W-:-:S04]  /*2d20*/  FFMA R0, -R33, R33, R38 ;  /* 0x0000002121007223 */ /* 0x000fc80000000126 */
[----:B------:R-:W-:-:S07]  /*2d30*/  FFMA R33, R0, R2, R33 ;  /* 0x0000000200217223 */ /* 0x000fce0000000021 */
.L_x_477:
[----:B------:R-:W-:Y:S05]  /*2d40*/  BSYNC.RECONVERGENT B2 ;  /* 0x0000000000027941 */ /* 0x000fea0003800200 */
.L_x_475:
        /* <DEDUP_REMOVED lines=18> */
.L_x_479:
[----:B------:R-:W-:Y:S05]  /*2e70*/  BSYNC.RECONVERGENT B4 ;  /* 0x0000000000047941 */ /* 0x000fea0003800200 */
.L_x_478:
        /* <DEDUP_REMOVED lines=19> */
.L_x_481:
[----:B------:R-:W-:Y:S05]  /*2fb0*/  BSYNC.RECONVERGENT B4 ;  /* 0x0000000000047941 */ /* 0x000fea0003800200 */
.L_x_480:
[-C--:B------:R-:W-:Y:S01]  /*2fc0*/  FFMA R19, R36, R2.reuse, R19 ;  /* 0x0000000224137223 */ /* 0x080fe20000000013 */
[-C--:B------:R-:W-:Y:S01]  /*2fd0*/  FFMA R18, R25, R2.reuse, R18 ;  /* 0x0000000219127223 */ /* 0x080fe20000000012 */
[----:B------:R-:W-:-:S07]  /*2fe0*/  FFMA R17, R24, R2, R17 ;  /* 0x0000000218117223 */ /* 0x000fce0000000011 */
.L_x_474:
[----:B------:R-:W-:Y:S05]  /*2ff0*/  BSYNC.RECONVERGENT B0 ;  /* 0x0000000000007941 */ /* 0x000fea0003800200 */
.L_x_473:
[----:B------:R-:W-:Y:S01]  /*3000*/  IADD3 R29, PT, PT, R29, 0x4, RZ ;  /* 0x000000041d1d7810 */ /* 0x000fe20007ffe0ff */
[----:B------:R-:W-:Y:S06]  /*3010*/  @P2 BRA `(.L_x_482) ;  /* 0xffffffe800ec2947 */ /* 0x000fec000383ffff */
.L_x_416:
[----:B------:R-:W-:Y:S05]  /*3020*/  BSYNC.RECONVERGENT B1 ;  /* 0x0000000000017941 */ /* 0x000fea0003800200 */
.L_x_415:
[----:B------:R-:W-:Y:S05]  /*3030*/  @P1 BRA `(.L_x_483) ;  /* 0xffffffd8008c1947 */ /* 0x000fea000383ffff */
[----:B------:R-:W-:-:S13]  /*3040*/  ISETP.NE.AND P2, PT, R6, RZ, PT ;  /* 0x000000ff0600720c */ /* 0x000fda0003f45270 */
[----:B------:R-:W-:Y:S05]  /*3050*/  @P2 BRA `(.L_x_484) ;  /* 0xffffffd800602947 */ /* 0x000fea000383ffff */
[----:B------:R-:W-:-:S13]  /*3060*/  ISETP.NE.AND P2, PT, R5, RZ, PT ;  /* 0x000000ff0500720c */ /* 0x000fda0003f45270 */
[----:B------:R-:W-:Y:S05]  /*3070*/  @P2 BRA `(.L_x_485) ;  /* 0xffffffd800342947 */ /* 0x000fea000383ffff */
.L_x_414:
[----:B------:R-:W0:Y:S02]  /*3080*/  LDC R0, c[0x3][0x7c] ;  /* 0x00c01f00ff007b82 */ /* 0x000e240000000800 */
[----:B0-----:R-:W-:-:S13]  /*3090*/  LOP3.LUT P0, RZ, R0, 0x2, RZ, 0xc0, !PT ;  /* 0x0000000200ff7812 */ /* 0x001fda000780c0ff */
[----:B------:R-:W-:Y:S05]  /*30a0*/  @!P0 BRA `(.L_x_486) ;  /* 0x0000002c00188947 */ /* 0x000fea0003800000 */
[----:B------:R-:W0:Y:S01]  /*30b0*/  LDCU.64 UR4, c[0x0][0x418] ;  /* 0x00008300ff0477ac */ /* 0x000e220008000a00 */
[----:B------:R-:W-:Y:S01]  /*30c0*/  SHF.R.U32.HI R0, RZ, 0x6, R0 ;  /* 0x00000006ff007819 */ /* 0x000fe20000011600 */
[----:B------:R-:W1:Y:S03]  /*30d0*/  LDC.64 R2, c[0x0][0x3f8] ;  /* 0x0000fe00ff027b82 */ /* 0x000e660000000a00 */
[----:B------:R-:W-:-:S04]  /*30e0*/  LOP3.LUT R0, R0, 0x1, RZ, 0xc0, !PT ;  /* 0x0000000100007812 */ /* 0x000fc800078ec0ff */
[----:B------:R-:W-:Y:S02]  /*30f0*/  ISETP.NE.U32.AND P0, PT, R0, 0x1, PT ;  /* 0x000000010000780c */ /* 0x000fe40003f05070 */
[----:B0-----:R-:W-:-:S04]  /*3100*/  ISETP.NE.U32.AND P1, PT, RZ, UR4, PT ;  /* 0x00000004ff007c0c */ /* 0x001fc8000bf25070 */
[----:B------:R-:W-:Y:S01]  /*3110*/  ISETP.NE.AND.EX P0, PT, RZ, UR5, !P0, P1 ;  /* 0x00000005ff007c0c */ /* 0x000fe2000c705310 */
[----:B-1----:R-:W-:-:S05]  /*3120*/  IMAD.WIDE R2, R27, 0x4, R2 ;  /* 0x000000041b027825 */ /* 0x002fca00078e0202 */
[----:B------:R-:W2:Y:S07]  /*3130*/  LDG.E.CONSTANT R5, desc[UR6][R2.64] ;  /* 0x0000000602057981 */ /* 0x000eae000c1e9900 */
[----:B------:R-:W0:Y:S01]  /*3140*/  @P0 LDC.64 R8, c[0x0][0x418] ;  /* 0x00010600ff080b82 */ /* 0x000e220000000a00 */
[----:B------:R-:W2:Y:S01]  /*3150*/  LDG.E.CONSTANT R6, desc[UR6][R2.64+0x4] ;  /* 0x0000040602067981 */ /* 0x000ea2000c1e9900 */
[----:B------:R-:W-:Y:S02]  /*3160*/  HFMA2 R10, -RZ, RZ, 0, 0 ;  /* 0x00000000ff0a7431 */ /* 0x000fe400000001ff */
[----:B0-----:R-:W-:-:S05]  /*3170*/  @P0 IMAD.WIDE R8, R27, 0x4, R8 ;  /* 0x000000041b080825 */ /* 0x001fca00078e0208 */
[----:B------:R0:W5:Y:S01]  /*3180*/  @P0 LDG.E.CONSTANT R10, desc[UR6][R8.64] ;  /* 0x00000006080a0981 */ /* 0x000162000c1e9900 */
[----:B------:R-:W-:Y:S01]  /*3190*/  BSSY.RECONVERGENT B0, `(.L_x_486) ;  /* 0x00002b7000007945 */ /* 0x000fe20003800200 */
[----:B--2---:R-:W-:-:S13]  /*31a0*/  ISETP.GE.AND P1, PT, R5, R6, PT ;  /* 0x000000060500720c */ /* 0x004fda0003f26270 */
[----:B0-----:R-:W-:Y:S05]  /*31b0*/  @P1 BRA `(.L_x_487) ;  /* 0x0000002800d01947 */ /* 0x001fea0003800000 */
[----:B------:R-:W-:Y:S05]  /*31c0*/  @!P0 BRA `(.L_x_488) ;  /* 0x0000001400f08947 */ /* 0x000fea0003800000 */
[----:B------:R-:W-:Y:S01]  /*31d0*/  IADD3 R0, PT, PT, -R5, R6, RZ ;  /* 0x0000000605007210 */ /* 0x000fe20007ffe1ff */
[----:B------:R-:W-:Y:S01]  /*31e0*/  BSSY.RECONVERGENT B1, `(.L_x_489) ;  /* 0x0000052000017945 */ /* 0x000fe20003800200 */
[----:B------:R-:W-:Y:S02]  /*31f0*/  MOV R9, R5 ;  /* 0x0000000500097202 */ /* 0x000fe40000000f00 */
[----:B------:R-:W-:-:S13]  /*3200*/  LOP3.LUT P0, R0, R0, 0x3, RZ, 0xc0, !PT ;  /* 0x0000000300007812 */ /* 0x000fda000780c0ff */
[----:B------:R-:W-:Y:S05]  /*3210*/  @!P0 BRA `(.L_x_490) ;  /* 0x0000000400388947 */ /* 0x000fea0003800000 */
[----:B------:R-:W0:Y:S01]  /*3220*/  LDC.64 R22, c[0x0][0x390] ;  /* 0x0000e400ff167b82 */ /* 0x000e220000000a00 */
[----:B------:R-:W-:Y:S02]  /*3230*/  IADD3 R11, PT, PT, -R0, RZ, RZ ;  /* 0x000000ff000b7210 */ /* 0x000fe40007ffe1ff */
[----:B------:R-:W-:-:S05]  /*3240*/  MOV R9, R5 ;  /* 0x0000000500097202 */ /* 0x000fca0000000f00 */
[----:B------:R-:W1:Y:S02]  /*3250*/  LDC.64 R14, c[0x0][0x418] ;  /* 0x00010600ff0e7b82 */ /* 0x000e640000000a00 */
.L_x_498:
[----:B------:R-:W2:Y:S08]  /*3260*/  LDC.64 R2, c[0x0][0x400] ;  /* 0x00010000ff027b82 */ /* 0x000eb00000000a00 */
[----:B------:R-:W3:Y:S08]  /*3270*/  LDC.64 R28, c[0x0][0x388] ;  /* 0x0000e200ff1c7b82 */ /* 0x000ef00000000a00 */
[----:B------:R-:W4:Y:S01]  /*3280*/  LDC.64 R24, c[0x0][0x380] ;  /* 0x0000e000ff187b82 */ /* 0x000f220000000a00 */
[----:B--2---:R-:W-:-:S05]  /*3290*/  IMAD.WIDE R2, R9, 0x4, R2 ;  /* 0x0000000409027825 */ /* 0x004fca00078e0202 */
[----:B------:R-:W0:Y:S02]  /*32a0*/  LDG.E.CONSTANT R13, desc[UR6][R2.64] ;  /* 0x00000006020d7981 */ /* 0x000e24000c1e9900 */
[----:B0-----:R-:W-:-:S04]  /*32b0*/  IMAD.WIDE R30, R13, 0x4, R22 ;  /* 0x000000040d1e7825 */ /* 0x001fc800078e0216 */
[C---:B---3--:R-:W-:Y:S02]  /*32c0*/  IMAD.WIDE R28, R13.reuse, 0x4, R28 ;  /* 0x000000040d1c7825 */ /* 0x048fe400078e021c */
[----:B------:R-:W2:Y:S02]  /*32d0*/  LDG.E.CONSTANT R31, desc[UR6][R30.64] ;  /* 0x000000061e1f7981 */ /* 0x000ea4000c1e9900 */
[----:B----4-:R-:W-:Y:S02]  /*32e0*/  IMAD.WIDE R24, R13, 0x4, R24 ;  /* 0x000000040d187825 */ /* 0x010fe400078e0218 */
[----:B------:R-:W3:Y:S04]  /*32f0*/  LDG.E.CONSTANT R28, desc[UR6][R28.64] ;  /* 0x000000061c1c7981 */ /* 0x000ee8000c1e9900 */
[----:B------:R-:W4:Y:S01]  /*3300*/  LDG.E.CONSTANT R25, desc[UR6][R24.64] ;  /* 0x0000000618197981 */ /* 0x000f22000c1e9900 */
[----:B------:R-:W-:Y:S01]  /*3310*/  IADD3 R11, PT, PT, R11, 0x1, RZ ;  /* 0x000000010b0b7810 */ /* 0x000fe20007ffe0ff */
[----:B------:R-:W-:Y:S03]  /*3320*/  BSSY.RECONVERGENT B2, `(.L_x_491) ;  /* 0x0000013000027945 */ /* 0x000fe60003800200 */
[----:B------:R-:W-:Y:S01]  /*3330*/  ISETP.NE.AND P0, PT, R11, RZ, PT ;  /* 0x000000ff0b00720c */ /* 0x000fe20003f05270 */
[----:B--2--5:R-:W-:Y:S01]  /*3340*/  FADD R8, -R20, R31 ;  /* 0x0000001f14087221 */ /* 0x024fe20000000100 */
[----:B---3--:R-:W-:-:S03]  /*3350*/  FADD R7, -R21, R28 ;  /* 0x0000001c15077221 */ /* 0x008fc60000000100 */
[----:B------:R-:W-:Y:S01]  /*3360*/  FMUL R0, R8, R8 ;  /* 0x0000000808007220 */ /* 0x000fe20000400000 */
[----:B----4-:R-:W-:-:S03]  /*3370*/  FADD R12, -R26, R25 ;  /* 0x000000191a0c7221 */ /* 0x010fc60000000100 */
[----:B------:R-:W-:-:S04]  /*3380*/  FFMA R3, R7, R7, R0 ;  /* 0x0000000707037223 */ /* 0x000fc80000000000 */
[----:B------:R-:W-:-:S04]  /*3390*/  FFMA R2, R12, R12, R3 ;  /* 0x0000000c0c027223 */ /* 0x000fc80000000003 */
[----:B------:R0:W2:Y:S01]  /*33a0*/  MUFU.RSQ R3, R2 ;  /* 0x0000000200037308 */ /* 0x0000a20000001400 */
[----:B------:R-:W-:-:S04]  /*33b0*/  IADD3 R0, PT, PT, R2, -0xd000000, RZ ;  /* 0xf300000002007810 */ /* 0x000fc80007ffe0ff */
[----:B------:R-:W-:-:S13]  /*33c0*/  ISETP.GT.U32.AND P1, PT, R0, 0x727fffff, PT ;  /* 0x727fffff0000780c */ /* 0x000fda0003f24070 */
[----:B0-2---:R-:W-:Y:S05]  /*33d0*/  @!P1 BRA `(.L_x_492) ;  /* 0x00000000000c9947 */ /* 0x005fea0003800000 */
[----:B------:R-:W-:-:S07]  /*33e0*/  MOV R0, 0x3400 ;  /* 0x0000340000007802 */ /* 0x000fce0000000f00 */
[----:B-1----:R-:W-:Y:S05]  /*33f0*/  CALL.REL.NOINC `($__internal_0_$__cuda_sm20_sqrt_rn_f32_slowpath) ;  /* 0x0000003000287944 */ /* 0x002fea0003c00000 */
[----:B------:R-:W-:Y:S05]  /*3400*/  BRA `(.L_x_493) ;  /* 0x0000000000107947 */ /* 0x000fea0003800000 */
.L_x_492:
[----:B------:R-:W-:Y:S01]  /*3410*/  FMUL.FTZ R30, R2, R3 ;  /* 0x00000003021e7220 */ /* 0x000fe20000410000 */
[----:B------:R-:W-:-:S03]  /*3420*/  FMUL.FTZ R0, R3, 0.5 ;  /* 0x3f00000003007820 */ /* 0x000fc60000410000 */
[----:B------:R-:W-:-:S04]  /*3430*/  FFMA R3, -R30, R30, R2 ;  /* 0x0000001e1e037223 */ /* 0x000fc80000000102 */
[----:B------:R-:W-:-:S07]  /*3440*/  FFMA R30, R3, R0, R30 ;  /* 0x00000000031e7223 */ /* 0x000fce000000001e */
.L_x_493:
[----:B------:R-:W-:Y:S05]  /*3450*/  BSYNC.RECONVERGENT B2 ;  /* 0x0000000000027941 */ /* 0x000fea0003800200 */
.L_x_491:
[----:B------:R-:W-:Y:S01]  /*3460*/  FSETP.GT.AND P1, PT, R30, 9.9999999747524270788e-07, PT ;  /* 0x358637bd1e00780b */ /* 0x000fe20003f24000 */
[----:B------:R-:W-:-:S12]  /*3470*/  BSSY.RECONVERGENT B4, `(.L_x_494) ;  /* 0x0000026000047945 */ /* 0x000fd80003800200 */
[----:B------:R-:W-:Y:S05]  /*3480*/  @!P1 BRA `(.L_x_495) ;  /* 0x0000000000909947 */ /* 0x000fea0003800000 */
[----:B-1----:R-:W-:Y:S01]  /*3490*/  IMAD.WIDE R2, R13, 0x4, R14 ;  /* 0x000000040d027825 */ /* 0x002fe200078e020e */
[----:B------:R-:W0:Y:S01]  /*34a0*/  LDC.64 R24, c[0x0][0x408] ;  /* 0x00010200ff187b82 */ /* 0x000e220000000a00 */
[----:B------:R-:W1:Y:S04]  /*34b0*/  LDCU UR5, c[0x3][0x5c] ;  /* 0x00c00b80ff0577ac */ /* 0x000e680008000800 */
[----:B------:R2:W3:Y:S01]  /*34c0*/  LDG.E.CONSTANT R3, desc[UR6][R2.64] ;  /* 0x0000000602037981 */ /* 0x0004e2000c1e9900 */
[----:B------:R-:W4:Y:S01]  /*34d0*/  LDCU UR4, c[0x3][0x58] ;  /* 0x00c00b00ff0477ac */ /* 0x000f220008000800 */
[----:B0-----:R-:W-:-:S06]  /*34e0*/  IMAD.WIDE R24, R9, 0x4, R24 ;  /* 0x0000000409187825 */ /* 0x001fcc00078e0218 */
[----:B------:R-:W5:Y:S01]  /*34f0*/  LDG.E.CONSTANT R25, desc[UR6][R24.64] ;  /* 0x0000000618197981 */ /* 0x000f62000c1e9900 */
[----:B------:R-:W2:Y:S01]  /*3500*/  MUFU.RCP R13, R30 ;  /* 0x0000001e000d7308 */ /* 0x000ea20000001000 */
[----:B------:R-:W-:Y:S01]  /*3510*/  BSSY.RECONVERGENT B5, `(.L_x_496) ;  /* 0x0000018000057945 */ /* 0x000fe20003800200 */
[----:B--2---:R-:W-:-:S04]  /*3520*/  FFMA R2, R13, -R30, 1 ;  /* 0x3f8000000d027423 */ /* 0x004fc8000000081e */
[----:B------:R-:W-:Y:S01]  /*3530*/  FFMA R13, R13, R2, R13 ;  /* 0x000000020d0d7223 */ /* 0x000fe2000000000d */
[----:B---3--:R-:W-:-:S04]  /*3540*/  FSETP.NE.AND P1, PT, |R3|, +INF , PT ;  /* 0x7f8000000300780b */ /* 0x008fc80003f25200 */
[----:B------:R-:W-:-:S13]  /*3550*/  FSETP.EQU.OR P1, PT, |R10|, +INF , !P1 ;  /* 0x7f8000000a00780b */ /* 0x000fda0004f2a600 */
[----:B------:R-:W0:Y:S01]  /*3560*/  @!P1 LDC R29, c[0x3][0xcc] ;  /* 0x00c03300ff1d9b82 */ /* 0x000e220000000800 */
[----:B------:R-:W-:Y:S01]  /*3570*/  @!P1 FADD R0, -R3, R10 ;  /* 0x0000000a03009221 */ /* 0x000fe20000000100 */
[----:B-1----:R-:W-:-:S06]  /*3580*/  MOV R3, UR5 ;  /* 0x0000000500037c02 */ /* 0x002fcc0008000f00 */
[----:B------:R-:W1:Y:S08]  /*3590*/  @!P1 LDC R31, c[0x3][0x9c] ;  /* 0x00c02700ff1f9b82 */ /* 0x000e700000000800 */
[----:B------:R-:W1:Y:S01]  /*35a0*/  @!P1 LDC R33, c[0x3][0x5c] ;  /* 0x00c01700ff219b82 */ /* 0x000e620000000800 */
[----:B0-----:R-:W-:-:S05]  /*35b0*/  @!P1 FMNMX R0, |R0|, R29, PT ;  /* 0x0000001d00009209 */ /* 0x001fca0003800200 */
[----:B-1----:R-:W-:-:S04]  /*35c0*/  @!P1 FFMA R3, R0, R31, R33 ;  /* 0x0000001f00039223 */ /* 0x002fc80000000021 */
[----:B------:R-:W-:-:S04]  /*35d0*/  FADD R3, -R3, R30 ;  /* 0x0000001e03037221 */ /* 0x000fc80000000100 */
[----:B----4-:R-:W-:-:S04]  /*35e0*/  FMUL R0, R3, UR4 ;  /* 0x0000000403007c20 */ /* 0x010fc80008400000 */
[----:B-----5:R-:W-:-:S04]  /*35f0*/  FMUL R0, R0, R25 ;  /* 0x0000001900007220 */ /* 0x020fc80000400000 */
[----:B------:R-:W0:Y:S01]  /*3600*/  FCHK P1, R0, R30 ;  /* 0x0000001e00007302 */ /* 0x000e220000020000 */
[----:B------:R-:W-:-:S04]  /*3610*/  FFMA R3, R0, R13, RZ ;  /* 0x0000000d00037223 */ /* 0x000fc800000000ff */
[----:B------:R-:W-:-:S04]  /*3620*/  FFMA R2, R3, -R30, R0 ;  /* 0x8000001e03027223 */ /* 0x000fc80000000000 */
[----:B------:R-:W-:Y:S01]  /*3630*/  FFMA R2, R13, R2, R3 ;  /* 0x000000020d027223 */ /* 0x000fe20000000003 */
[----:B0-----:R-:W-:Y:S06]  /*3640*/  @!P1 BRA `(.L_x_497) ;  /* 0x0000000000109947 */ /* 0x001fec0003800000 */
[----:B------:R-:W-:Y:S02]  /*3650*/  MOV R3, R30 ;  /* 0x0000001e00037202 */ /* 0x000fe40000000f00 */
[----:B------:R-:W-:-:S07]  /*3660*/  MOV R28, 0x3680 ;  /* 0x00003680001c7802 */ /* 0x000fce0000000f00 */
[----:B------:R-:W-:Y:S05]  /*3670*/  CALL.REL.NOINC `($__internal_1_$__cuda_sm3x_div_rn_noftz_f32_slowpath) ;  /* 0x0000002c00e07944 */ /* 0x000fea0003c00000 */
[----:B------:R-:W-:-:S07]  /*3680*/  MOV R2, R0 ;  /* 0x0000000000027202 */ /* 0x000fce0000000f00 */
.L_x_497:
[----:B------:R-:W-:Y:S05]  /*3690*/  BSYNC.RECONVERGENT B5 ;  /* 0x0000000000057941 */ /* 0x000fea0003800200 */
.L_x_496:
[-C--:B------:R-:W-:Y:S01]  /*36a0*/  FFMA R19, R12, R2.reuse, R19 ;  /* 0x000000020c137223 */ /* 0x080fe20000000013 */
[-C--:B------:R-:W-:Y:S01]  /*36b0*/  FFMA R18, R7, R2.reuse, R18 ;  /* 0x0000000207127223 */ /* 0x080fe20000000012 */
[----:B------:R-:W-:-:S07]  /*36c0*/  FFMA R17, R8, R2, R17 ;  /* 0x0000000208117223 */ /* 0x000fce0000000011 */
.L_x_495:
[----:B------:R-:W-:Y:S05]  /*36d0*/  BSYNC.RECONVERGENT B4 ;  /* 0x0000000000047941 */ /* 0x000fea0003800200 */
.L_x_494:
[----:B------:R-:W-:Y:S01]  /*36e0*/  IADD3 R9, PT, PT, R9, 0x1, RZ ;  /* 0x0000000109097810 */ /* 0x000fe20007ffe0ff */
[----:B------:R-:W-:Y:S06]  /*36f0*/  @P0 BRA `(.L_x_498) ;  /* 0xfffffff800d80947 */ /* 0x000fec000383ffff */
.L_x_490:
[----:B------:R-:W-:Y:S05]  /*3700*/  BSYNC.RECONVERGENT B1 ;  /* 0x0000000000017941 */ /* 0x000fea0003800200 */
.L_x_489:
[----:B------:R-:W-:-:S04]  /*3710*/  IADD3 R0, PT, PT, R5, -R6, RZ ;  /* 0x8000000605007210 */ /* 0x000fc80007ffe0ff */
[----:B------:R-:W-:-:S13]  /*3720*/  ISETP.GT.U32.AND P0, PT, R0, -0x4, PT ;  /* 0xfffffffc0000780c */ /* 0x000fda0003f04070 */
[----:B------:R-:W-:Y:S05]  /*3730*/  @P0 BRA `(.L_x_487) ;  /* 0x0000002400700947 */ /* 0x000fea0003800000 */
[----:B------:R-:W0:Y:S01]  /*3740*/  LDC.64 R24, c[0x0][0x400] ;  /* 0x00010000ff187b82 */ /* 0x000e220000000a00 */
[----:B------:R-:W-:Y:S01]  /*3750*/  BSSY.RECONVERGENT B1, `(.L_x_499) ;  /* 0x0000122000017945 */ /* 0x000fe20003800200 */
[----:B------:R-:W-:-:S06]  /*3760*/  IADD3 R7, PT, PT, -R6, R9, RZ ;  /* 0x0000000906077210 */ /* 0x000fcc0007ffe1ff */
[----:B------:R-:W2:Y:S01]  /*3770*/  LDC.64 R22, c[0x0][0x408] ;  /* 0x00010200ff167b82 */ /* 0x000ea20000000a00 */
[----:B0-----:R-:W-:-:S04]  /*3780*/  IADD3 R24, P0, PT, R24, 0x8, RZ ;  /* 0x0000000818187810 */ /* 0x001fc80007f1e0ff */
[----:B------:R-:W-:Y:S02]  /*3790*/  IADD3.X R25, PT, PT, RZ, R25, RZ, P0, !PT ;  /* 0x00000019ff197210 */ /* 0x000fe400007fe4ff */
[----:B--2---:R-:W-:-:S04]  /*37a0*/  IADD3 R22, P1, PT, R22, 0x8, RZ ;  /* 0x0000000816167810 */ /* 0x004fc80007f3e0ff */
[----:B------:R-:W-:-:S09]  /*37b0*/  IADD3.X R23, PT, PT, RZ, R23, RZ, P1, !PT ;  /* 0x00000017ff177210 */ /* 0x000fd20000ffe4ff */
.L_x_529:
[----:B-1----:R-:W-:Y:S01]  /*37c0*/  IMAD.WIDE R14, R9, 0x4, R24 ;  /* 0x00000004090e7825 */ /* 0x002fe200078e0218 */
[----:B------:R-:W0:Y:S04]  /*37d0*/  LDC.64 R28, c[0x0][0x390] ;  /* 0x0000e400ff1c7b82 */ /* 0x000e280000000a00 */
[----:B------:R-:W0:Y:S04]  /*37e0*/  LDG.E.CONSTANT R11, desc[UR6][R14.64+-0x8] ;  /* 0xfffff8060e0b7981 */ /* 0x000e28000c1e9900 */
[----:B------:R-:W1:Y:S08]  /*37f0*/  LDC.64 R12, c[0x0][0x388] ;  /* 0x0000e200ff0c7b82 */ /* 0x000e700000000a00 */
[----:B------:R-:W2:Y:S01]  /*3800*/  LDC.64 R2, c[0x0][0x380] ;  /* 0x0000e000ff027b82 */ /* 0x000ea20000000a00 */
[----:B0-----:R-:W-:-:S04]  /*3810*/  IMAD.WIDE R28, R11, 0x4, R28 ;  /* 0x000000040b1c7825 */ /* 0x001fc800078e021c */
[C---:B-1----:R-:W-:Y:S02]  /*3820*/  IMAD.WIDE R12, R11.reuse, 0x4, R12 ;  /* 0x000000040b0c7825 */ /* 0x042fe400078e020c */
[----:B------:R-:W3:Y:S02]  /*3830*/  LDG.E.CONSTANT R29, desc[UR6][R28.64] ;  /* 0x000000061c1d7981 */ /* 0x000ee4000c1e9900 */
[----:B--2---:R-:W-:Y:S02]  /*3840*/  IMAD.WIDE R2, R11, 0x4, R2 ;  /* 0x000000040b027825 */ /* 0x004fe400078e0202 */
[----:B------:R-:W2:Y:S04]  /*3850*/  LDG.E.CONSTANT R12, desc[UR6][R12.64] ;  /* 0x000000060c0c7981 */ /* 0x000ea8000c1e9900 */
[----:B------:R-:W4:Y:S01]  /*3860*/  LDG.E.CONSTANT R3, desc[UR6][R2.64] ;  /* 0x0000000602037981 */ /* 0x000f22000c1e9900 */
[----:B------:R-:W-:Y:S01]  /*3870*/  BSSY.RECONVERGENT B2, `(.L_x_500) ;  /* 0x0000014000027945 */ /* 0x000fe20003800200 */
[----:B---3-5:R-:W-:Y:S01]  /*3880*/  FADD R6, -R20, R29 ;  /* 0x0000001d14067221 */ /* 0x028fe20000000100 */
[----:B--2---:R-:W-:-:S03]  /*3890*/  FADD R5, -R21, R12 ;  /* 0x0000000c15057221 */ /* 0x004fc60000000100 */
[----:B------:R-:W-:Y:S01]  /*38a0*/  FMUL R0, R6, R6 ;  /* 0x0000000606007220 */ /* 0x000fe20000400000 */
[----:B------:R-:W-:-:S04]  /*38b0*/  IMAD.WIDE R12, R9, 0x4, R22 ;  /* 0x00000004090c7825 */ /* 0x000fc800078e0216 */
[----:B----4-:R-:W-:Y:S01]  /*38c0*/  FADD R8, -R26, R3 ;  /* 0x000000031a087221 */ /* 0x010fe20000000100 */
[----:B------:R-:W-:-:S04]  /*38d0*/  FFMA R31, R5, R5, R0 ;  /* 0x00000005051f7223 */ /* 0x000fc80000000000 */
[----:B------:R-:W-:-:S04]  /*38e0*/  FFMA R31, R8, R8, R31 ;  /* 0x00000008081f7223 */ /* 0x000fc8000000001f */
[----:B------:R0:W1:Y:S01]  /*38f0*/  MUFU.RSQ R4, R31 ;  /* 0x0000001f00047308 */ /* 0x0000620000001400 */
[----:B------:R-:W-:-:S04]  /*3900*/  IADD3 R0, PT, PT, R31, -0xd000000, RZ ;  /* 0xf30000001f007810 */ /* 0x000fc80007ffe0ff */
[----:B------:R-:W-:-:S13]  /*3910*/  ISETP.GT.U32.AND P0, PT, R0, 0x727fffff, PT ;  /* 0x727fffff0000780c */ /* 0x000fda0003f04070 */
[----:B01----:R-:W-:Y:S05]  /*3920*/  @!P0 BRA `(.L_x_501) ;  /* 0x0000000000108947 */ /* 0x003fea0003800000 */
[----:B------:R-:W-:Y:S02]  /*3930*/  MOV R2, R31 ;  /* 0x0000001f00027202 */ /* 0x000fe40000000f00 */
[----:B------:R-:W-:-:S07]  /*3940*/  MOV R0, 0x3960 ;  /* 0x0000396000007802 */ /* 0x000fce0000000f00 */
[----:B------:R-:W-:Y:S05]  /*3950*/  CALL.REL.NOINC `($__internal_0_$__cuda_sm20_sqrt_rn_f32_slowpath) ;  /* 0x0000002800d07944 */ /* 0x000fea0003c00000 */
[----:B------:R-:W-:Y:S05]  /*3960*/  BRA `(.L_x_502) ;  /* 0x0000000000107947 */ /* 0x000fea0003800000 */
.L_x_501:
[----:B------:R-:W-:Y:S01]  /*3970*/  FMUL.FTZ R30, R31, R4 ;  /* 0x000000041f1e7220 */ /* 0x000fe20000410000 */
[----:B------:R-:W-:-:S03]  /*3980*/  FMUL.FTZ R0, R4, 0.5 ;  /* 0x3f00000004007820 */ /* 0x000fc60000410000 */
[----:B------:R-:W-:-:S04]  /*3990*/  FFMA R3, -R30, R30, R31 ;  /* 0x0000001e1e037223 */ /* 0x000fc8000000011f */
[----:B------:R-:W-:-:S07]  /*39a0*/  FFMA R30, R3, R0, R30 ;  /* 0x00000000031e7223 */ /* 0x000fce000000001e */
.L_x_502:
[----:B------:R-:W-:Y:S05]  /*39b0*/  BSYNC.RECONVERGENT B2 ;  /* 0x0000000000027941 */ /* 0x000fea0003800200 */
.L_x_500:
[----:B------:R-:W-:Y:S01]  /*39c0*/  FSETP.GT.AND P0, PT, R30, 9.9999999747524270788e-07, PT ;  /* 0x358637bd1e00780b */ /* 0x000fe20003f04000 */
[----:B------:R-:W-:-:S12]  /*39d0*/  BSSY.RECONVERGENT B4, `(.L_x_503) ;  /* 0x0000025000047945 */ /* 0x000fd80003800200 */
[----:B------:R-:W-:Y:S05]  /*39e0*/  @!P0 BRA `(.L_x_504) ;  /* 0x00000000008c8947 */ /* 0x000fea0003800000 */
[----:B------:R-:W0:Y:S01]  /*39f0*/  LDC.64 R2, c[0x0][0x418] ;  /* 0x00010600ff027b82 */ /* 0x000e220000000a00 */
[----:B------:R-:W1:Y:S01]  /*3a00*/  LDCU UR4, c[0x3][0x5c] ;  /* 0x00c00b80ff0477ac */ /* 0x000e620008000800 */
[----:B------:R-:W2:Y:S01]  /*3a10*/  LDCU UR5, c[0x3][0x58] ;  /* 0x00c00b00ff0577ac */ /* 0x000ea20008000800 */
[----:B0-----:R-:W-:Y:S02]  /*3a20*/  IMAD.WIDE R2, R11, 0x4, R2 ;  /* 0x000000040b027825 */ /* 0x001fe400078e0202 */
[----:B------:R-:W3:Y:S04]  /*3a30*/  LDG.E.CONSTANT R11, desc[UR6][R12.64+-0x8] ;  /* 0xfffff8060c0b7981 */ /* 0x000ee8000c1e9900 */
[----:B------:R0:W4:Y:S01]  /*3a40*/  LDG.E.CONSTANT R3, desc[UR6][R2.64] ;  /* 0x0000000602037981 */ /* 0x000122000c1e9900 */
[----:B------:R-:W0:Y:S01]  /*3a50*/  MUFU.RCP R29, R30 ;  /* 0x0000001e001d7308 */ /* 0x000e220000001000 */
[----:B------:R-:W-:Y:S01]  /*3a60*/  BSSY.RECONVERGENT B5, `(.L_x_505) ;  /* 0x0000018000057945 */ /* 0x000fe20003800200 */
[----:B0-----:R-:W-:-:S04]  /*3a70*/  FFMA R2, R29, -R30, 1 ;  /* 0x3f8000001d027423 */ /* 0x001fc8000000081e */
[----:B------:R-:W-:Y:S01]  /*3a80*/  FFMA R29, R29, R2, R29 ;  /* 0x000000021d1d7223 */ /* 0x000fe2000000001d */
[----:B----4-:R-:W-:-:S04]  /*3a90*/  FSETP.NE.AND P0, PT, |R3|, +INF , PT ;  /* 0x7f8000000300780b */ /* 0x010fc80003f05200 */
[----:B------:R-:W-:-:S13]  /*3aa0*/  FSETP.EQU.OR P0, PT, |R10|, +INF , !P0 ;  /* 0x7f8000000a00780b */ /* 0x000fda000470a600 */
[----:B------:R-:W0:Y:S08]  /*3ab0*/  @!P0 LDC R31, c[0x3][0xcc] ;  /* 0x00c03300ff1f8b82 */ /* 0x000e300000000800 */
[----:B------:R-:W4:Y:S08]  /*3ac0*/  @!P0 LDC R33, c[0x3][0x9c] ;  /* 0x00c02700ff218b82 */ /* 0x000f300000000800 */
[----:B------:R-:W4:Y:S01]  /*3ad0*/  @!P0 LDC R35, c[0x3][0x5c] ;  /* 0x00c01700ff238b82 */ /* 0x000f220000000800 */
[----:B------:R-:W-:Y:S01]  /*3ae0*/  @!P0 FADD R0, -R3, R10 ;  /* 0x0000000a03008221 */ /* 0x000fe20000000100 */
[----:B-1----:R-:W-:-:S04]  /*3af0*/  MOV R3, UR4 ;  /* 0x0000000400037c02 */ /* 0x002fc80008000f00 */
[----:B0-----:R-:W-:-:S05]  /*3b00*/  @!P0 FMNMX R0, |R0|, R31, PT ;  /* 0x0000001f00008209 */ /* 0x001fca0003800200 */
[----:B----4-:R-:W-:-:S04]  /*3b10*/  @!P0 FFMA R3, R0, R33, R35 ;  /* 0x0000002100038223 */ /* 0x010fc80000000023 */
[----:B------:R-:W-:-:S04]  /*3b20*/  FADD R3, -R3, R30 ;  /* 0x0000001e03037221 */ /* 0x000fc80000000100 */
[----:B--2---:R-:W-:-:S04]  /*3b30*/  FMUL R0, R3, UR5 ;  /* 0x0000000503007c20 */ /* 0x004fc80008400000 */
[----:B---3--:R-:W-:-:S04]  /*3b40*/  FMUL R0, R0, R11 ;  /* 0x0000000b00007220 */ /* 0x008fc80000400000 */
        /* <DEDUP_REMOVED lines=9> */
.L_x_506:
[----:B------:R-:W-:Y:S05]  /*3be0*/  BSYNC.RECONVERGENT B5 ;  /* 0x0000000000057941 */ /* 0x000fea0003800200 */
.L_x_505:
[-C--:B------:R-:W-:Y:S01]  /*3bf0*/  FFMA R19, R8, R2.reuse, R19 ;  /* 0x0000000208137223 */ /* 0x080fe20000000013 */
[-C--:B------:R-:W-:Y:S01]  /*3c00*/  FFMA R18, R5, R2.reuse, R18 ;  /* 0x0000000205127223 */ /* 0x080fe20000000012 */
[----:B------:R-:W-:-:S07]  /*3c10*/  FFMA R17, R6, R2, R17 ;  /* 0x0000000206117223 */ /* 0x000fce0000000011 */
.L_x_504:
[----:B------:R-:W-:Y:S05]  /*3c20*/  BSYNC.RECONVERGENT B4 ;  /* 0x0000000000047941 */ /* 0x000fea0003800200 */
.L_x_503:
[----:B------:R-:W2:Y:S01]  /*3c30*/  LDG.E.CONSTANT R11, desc[UR6][R14.64+-0x4] ;  /* 0xfffffc060e0b7981 */ /* 0x000ea2000c1e9900 */
[----:B------:R-:W2:Y:S08]  /*3c40*/  LDC.64 R30, c[0x0][0x390] ;  /* 0x0000e400ff1e7b82 */ /* 0x000eb00000000a00 */
[----:B------:R-:W0:Y:S08]  /*3c50*/  LDC.64 R28, c[0x0][0x388] ;  /* 0x0000e200ff1c7b82 */ /* 0x000e300000000a00 */
[----:B------:R-:W1:Y:S01]  /*3c60*/  LDC.64 R2, c[0x0][0x380] ;  /* 0x0000e000ff027b82 */ /* 0x000e620000000a00 */
[----:B--2---:R-:W-:-:S04]  /*3c70*/  IMAD.WIDE R30, R11, 0x4, R30 ;  /* 0x000000040b1e7825 */ /* 0x004fc800078e021e */
[C---:B0-----:R-:W-:Y:S02]  /*3c80*/  IMAD.WIDE R28, R11.reuse, 0x4, R28 ;  /* 0x000000040b1c7825 */ /* 0x041fe400078e021c */
[----:B------:R-:W2:Y:S02]  /*3c90*/  LDG.E.CONSTANT R31, desc[UR6][R30.64] ;  /* 0x000000061e1f7981 */ /* 0x000ea4000c1e9900 */
[----:B-1----:R-:W-:Y:S02]  /*3ca0*/  IMAD.WIDE R2, R11, 0x4, R2 ;  /* 0x000000040b027825 */ /* 0x002fe400078e0202 */
[----:B------:R-:W3:Y:S04]  /*3cb0*/  LDG.E.CONSTANT R28, desc[UR6][R28.64] ;  /* 0x000000061c1c7981 */ /* 0x000ee8000c1e9900 */
[----:B------:R-:W4:Y:S01]  /*3cc0*/  LDG.E.CONSTANT R3, desc[UR6][R2.64] ;  /* 0x0000000602037981 */ /* 0x000f22000c1e9900 */
[----:B------:R-:W-:Y:S01]  /*3cd0*/  BSSY.RECONVERGENT B2, `(.L_x_507) ;  /* 0x0000013000027945 */ /* 0x000fe20003800200 */
[----:B--2---:R-:W-:Y:S01]  /*3ce0*/  FADD R6, -R20, R31 ;  /* 0x0000001f14067221 */ /* 0x004fe20000000100 */
[----:B---3--:R-:W-:-:S03]  /*3cf0*/  FADD R5, -R21, R28 ;  /* 0x0000001c15057221 */ /* 0x008fc60000000100 */
[----:B------:R-:W-:Y:S01]  /*3d00*/  FMUL R0, R6, R6 ;  /* 0x0000000606007220 */ /* 0x000fe20000400000 */
[----:B----4-:R-:W-:-:S03]  /*3d10*/  FADD R8, -R26, R3 ;  /* 0x000000031a087221 */ /* 0x010fc60000000100 */
        /* <DEDUP_REMOVED lines=10> */
.L_x_508:
[----:B------:R-:W-:Y:S01]  /*3dc0*/  FMUL.FTZ R30, R33, R4 ;  /* 0x00000004211e7220 */ /* 0x000fe20000410000 */
[----:B------:R-:W-:-:S03]  /*3dd0*/  FMUL.FTZ R0, R4, 0.5 ;  /* 0x3f00000004007820 */ /* 0x000fc60000410000 */
[----:B------:R-:W-:-:S04]  /*3de0*/  FFMA R3, -R30, R30, R33 ;  /* 0x0000001e1e037223 */ /* 0x000fc80000000121 */
[----:B------:R-:W-:-:S07]  /*3df0*/  FFMA R30, R3, R0, R30 ;  /* 0x00000000031e7223 */ /* 0x000fce000000001e */
.L_x_509:
[----:B------:R-:W-:Y:S05]  /*3e00*/  BSYNC.RECONVERGENT B2 ;  /* 0x0000000000027941 */ /* 0x000fea0003800200 */
.L_x_507:
        /* <DEDUP_REMOVED lines=34> */
.L_x_513:
[----:B------:R-:W-:Y:S05]  /*4030*/  BSYNC.RECONVERGENT B5 ;  /* 0x0000000000057941 */ /* 0x000fea0003800200 */
.L_x_512:
[-C--:B------:R-:W-:Y:S01]  /*4040*/  FFMA R19, R8, R2.reuse, R19 ;  /* 0x0000000208137223 */ /* 0x080fe20000000013 */
[-C--:B------:R-:W-:Y:S01]  /*4050*/  FFMA R18, R5, R2.reuse, R18 ;  /* 0x0000000205127223 */ /* 0x080fe20000000012 */
[----:B------:R-:W-:-:S07]  /*4060*/  FFMA R17, R6, R2, R17 ;  /* 0x0000000206117223 */ /* 0x000fce0000000011 */
.L_x_511:
[----:B------:R-:W-:Y:S05]  /*4070*/  BSYNC.RECONVERGENT B4 ;  /* 0x0000000000047941 */ /* 0x000fea0003800200 */
.L_x_510:
        /* <DEDUP_REMOVED lines=25> */
.L_x_515:
[----:B------:R-:W-:Y:S01]  /*4210*/  FMUL.FTZ R30, R33, R4 ;  /* 0x00000004211e7220 */ /* 0x000fe20000410000 */
[----:B------:R-:W-:-:S03]  /*4220*/  FMUL.FTZ R0, R4, 0.5 ;  /* 0x3f00000004007820 */ /* 0x000fc60000410000 */
[----:B------:R-:W-:-:S04]  /*4230*/  FFMA R3, -R30, R30, R33 ;  /* 0x0000001e1e037223 */ /* 0x000fc80000000121 */
[----:B------:R-:W-:-:S07]  /*4240*/  FFMA R30, R3, R0, R30 ;  /* 0x00000000031e7223 */ /* 0x000fce000000001e */
.L_x_516:
[----:B------:R-:W-:Y:S05]  /*4250*/  BSYNC.RECONVERGENT B2 ;  /* 0x0000000000027941 */ /* 0x000fea0003800200 */
.L_x_514:
        /* <DEDUP_REMOVED lines=34> */
.L_x_520:
[----:B------:R-:W-:Y:S05]  /*4480*/  BSYNC.RECONVERGENT B5 ;  /* 0x0000000000057941 */ /* 0x000fea0003800200 */
.L_x_519:
[-C--:B------:R-:W-:Y:S01]  /*4490*/  FFMA R19, R8, R2.reuse, R19 ;  /* 0x0000000208137223 */ /* 0x080fe20000000013 */
[-C--:B------:R-:W-:Y:S01]  /*44a0*/  FFMA R18, R5, R2.reuse, R18 ;  /* 0x0000000205127223 */ /* 0x080fe20000000012 */
[----:B------:R-:W-:-:S07]  /*44b0*/  FFMA R17, R6, R2, R17 ;  /* 0x0000000206117223 */ /* 0x000fce0000000011 */
.L_x_518:
[----:B------:R-:W-:Y:S05]  /*44c0*/  BSYNC.RECONVERGENT B4 ;  /* 0x0000000000047941 */ /* 0x000fea0003800200 */
.L_x_517:
        /* <DEDUP_REMOVED lines=25> */
.L_x_522:
[----:B------:R-:W-:Y:S01]  /*4660*/  FMUL.FTZ R30, R11, R4 ;  /* 0x000000040b1e7220 */ /* 0x000fe20000410000 */
[----:B------:R-:W-:-:S03]  /*4670*/  FMUL.FTZ R0, R4, 0.5 ;  /* 0x3f00000004007820 */ /* 0x000fc60000410000 */
[----:B------:R-:W-:-:S04]  /*4680*/  FFMA R3, -R30, R30, R11 ;  /* 0x0000001e1e037223 */ /* 0x000fc8000000010b */
[----:B------:R-:W-:-:S07]  /*4690*/  FFMA R30, R3, R0, R30 ;  /* 0x00000000031e7223 */ /* 0x000fce000000001e */
.L_x_523:
[----:B------:R-:W-:Y:S05]  /*46a0*/  BSYNC.RECONVERGENT B2 ;  /* 0x0000000000027941 */ /* 0x000fea0003800200 */
.L_x_521:
[----:B------:R-:W-:Y:S01]  /*46b0*/  FSETP.GT.AND P0, PT, R30, 9.9999999747524270788e-07, PT ;  /* 0x358637bd1e00780b */ /* 0x000fe20003f04000 */
[----:B------:R-:W-:-:S12]  /*46c0*/  BSSY.RECONVERGENT B4, `(.L_x_524) ;  /* 0x0000025000047945 */ /* 0x000fd80003800200 */
[----:B------:R-:W-:Y:S05]  /*46d0*/  @!P0 BRA `(.L_x_525) ;  /* 0x00000000008c8947 */ /* 0x000fea0003800000 */
[----:B------:R-:W0:Y:S01]  /*46e0*/  LDC.64 R2, c[0x0][0x418] ;  /* 0x00010600ff027b82 */ /* 0x000e220000000a00 */
[----:B------:R-:W2:Y:S01]  /*46f0*/  LDG.E.CONSTANT R13, desc[UR6][R12.64+0x4] ;  /* 0x000004060c0d7981 */ /* 0x000ea2000c1e9900 */
[----:B------:R-:W1:Y:S01]  /*4700*/  LDCU UR4, c[0x3][0x5c] ;  /* 0x00c00b80ff0477ac */ /* 0x000e620008000800 */
[----:B------:R-:W3:Y:S01]  /*4710*/  LDCU UR5, c[0x3][0x58] ;  /* 0x00c00b00ff0577ac */ /* 0x000ee20008000800 */
[----:B0-----:R-:W-:-:S06]  /*4720*/  IMAD.WIDE R14, R14, 0x4, R2 ;  /* 0x000000040e0e7825 */ /* 0x001fcc00078e0202 */
[----:B------:R-:W4:Y:S01]  /*4730*/  LDG.E.CONSTANT R15, desc[UR6][R14.64] ;  /* 0x000000060e0f7981 */ /* 0x000f22000c1e9900 */
        /* <DEDUP_REMOVED lines=9> */
[----:B------:R-:W-:-:S05]  /*47d0*/  @!P0 FADD R0, -R15, R10 ;  /* 0x0000000a0f008221 */ /* 0x000fca0000000100 */
[----:B0-----:R-:W-:Y:S02]  /*47e0*/  @!P0 FMNMX R0, |R0|, R3, PT ;  /* 0x0000000300008209 */ /* 0x001fe40003800200 */
[----:B-1----:R-:W-:-:S03]  /*47f0*/  MOV R3, UR4 ;  /* 0x0000000400037c02 */ /* 0x002fc60008000f00 */
[----:B----4-:R-:W-:-:S04]  /*4800*/  @!P0 FFMA R3, R0, R29, R31 ;  /* 0x0000001d00038223 */ /* 0x010fc8000000001f */
[----:B------:R-:W-:-:S04]  /*4810*/  FADD R3, -R3, R30 ;  /* 0x0000001e03037221 */ /* 0x000fc80000000100 */
[----:B---3--:R-:W-:-:S04]  /*4820*/  FMUL R0, R3, UR5 ;  /* 0x0000000503007c20 */ /* 0x008fc80008400000 */
[----:B--2---:R-:W-:-:S04]  /*4830*/  FMUL R0, R0, R13 ;  /* 0x0000000d00007220 */ /* 0x004fc80000400000 */
        /* <DEDUP_REMOVED lines=9> */
.L_x_527:
[----:B------:R-:W-:Y:S05]  /*48d0*/  BSYNC.RECONVERGENT B5 ;  /* 0x0000000000057941 */ /* 0x000fea0003800200 */
.L_x_526:
[-C--:B------:R-:W-:Y:S01]  /*48e0*/  FFMA R19, R8, R2.reuse, R19 ;  /* 0x0000000208137223 */ /* 0x080fe20000000013 */
[-C--:B------:R-:W-:Y:S01]  /*48f0*/  FFMA R18, R5, R2.reuse, R18 ;  /* 0x0000000205127223 */ /* 0x080fe20000000012 */
[----:B------:R-:W-:-:S07]  /*4900*/  FFMA R17, R6, R2, R17 ;  /* 0x0000000206117223 */ /* 0x000fce0000000011 */
.L_x_525:
[----:B------:R-:W-:Y:S05]  /*4910*/  BSYNC.RECONVERGENT B4 ;  /* 0x0000000000047941 */ /* 0x000fea0003800200 */
.L_x_524:
[----:B------:R-:W-:-:S04]  /*4920*/  IADD3 R7, PT, PT, R7, 0x4, RZ ;  /* 0x0000000407077810 */ /* 0x000fc80007ffe0ff */
[----:B------:R-:W-:-:S13]  /*4930*/  ISETP.NE.AND P0, PT, R7, RZ, PT ;  /* 0x000000ff0700720c */ /* 0x000fda0003f05270 */
[----:B------:R-:W-:Y:S05]  /*4940*/  @!P0 BRA `(.L_x_528) ;  /* 0x0000000000088947 */ /* 0x000fea0003800000 */
[----:B------:R-:W-:Y:S01]  /*4950*/  IADD3 R9, PT, PT, R9, 0x4, RZ ;  /* 0x0000000409097810 */ /* 0x000fe20007ffe0ff */
[----:B------:R-:W-:Y:S06]  /*4960*/  BRA `(.L_x_529) ;  /* 0xffffffec00947947 */ /* 0x000fec000383ffff */
.L_x_528:
[----:B------:R-:W-:Y:S05]  /*4970*/  BSYNC.RECONVERGENT B1 ;  /* 0x0000000000017941 */ /* 0x000fea0003800200 */
.L_x_499:
[----:B------:R-:W-:Y:S05]  /*4980*/  BRA `(.L_x_487) ;  /* 0x0000001000dc7947 */ /* 0x000fea0003800000 */
.L_x_488:
        /* <DEDUP_REMOVED lines=8> */
[----:B------:R-:W1:Y:S08]  /*4a10*/  LDC.64 R22, c[0x0][0x380] ;  /* 0x0000e000ff167b82 */ /* 0x000e700000000a00 */
[----:B------:R-:W2:Y:S02]  /*4a20*/  LDC.64 R14, c[0x0][0x388] ;  /* 0x0000e200ff0e7b82 */ /* 0x000ea40000000a00 */
.L_x_539:
[----:B------:R-:W3:Y:S02]  /*4a30*/  LDC.64 R2, c[0x0][0x400] ;  /* 0x00010000ff027b82 */ /* 0x000ee40000000a00 */
[----:B---3--:R-:W-:-:S06]  /*4a40*/  IMAD.WIDE R2, R9, 0x4, R2 ;  /* 0x0000000409027825 */ /* 0x008fcc00078e0202 */
[----:B------:R-:W0:Y:S02]  /*4a50*/  LDG.E.CONSTANT R3, desc[UR6][R2.64] ;  /* 0x0000000602037981 */ /* 0x000e24000c1e9900 */
[----:B0-----:R-:W-:-:S04]  /*4a60*/  IMAD.WIDE R30, R3, 0x4, R12 ;  /* 0x00000004031e7825 */ /* 0x001fc800078e020c */
[C---:B--2---:R-:W-:Y:S02]  /*4a70*/  IMAD.WIDE R28, R3.reuse, 0x4, R14 ;  /* 0x00000004031c7825 */ /* 0x044fe400078e020e */
[----:B------:R-:W2:Y:S02]  /*4a80*/  LDG.E.CONSTANT R31, desc[UR6][R30.64] ;  /* 0x000000061e1f7981 */ /* 0x000ea4000c1e9900 */
[----:B-1----:R-:W-:Y:S02]  /*4a90*/  IMAD.WIDE R24, R3, 0x4, R22 ;  /* 0x0000000403187825 */ /* 0x002fe400078e0216 */
        /* <DEDUP_REMOVED lines=15> */
[----:B------:R-:W-:-:S07]  /*4b90*/  MOV R0, 0x4bb0 ;  /* 0x00004bb000007802 */ /* 0x000fce0000000f00 */
[----:B------:R-:W-:Y:S05]  /*4ba0*/  CALL.REL.NOINC `($__internal_0_$__cuda_sm20_sqrt_rn_f32_slowpath) ;  /* 0x00000018003c7944 */ /* 0x000fea0003c00000 */
[----:B------:R-:W-:Y:S05]  /*4bb0*/  BRA `(.L_x_534) ;  /* 0x0000000000107947 */ /* 0x000fea0003800000 */
.L_x_533:
[----:B------:R-:W-:Y:S01]  /*4bc0*/  FMUL.FTZ R30, R2, R3 ;  /* 0x00000003021e7220 */ /* 0x000fe20000410000 */
[----:B------:R-:W-:-:S03]  /*4bd0*/  FMUL.FTZ R0, R3, 0.5 ;  /* 0x3f00000003007820 */ /* 0x000fc60000410000 */
[----:B------:R-:W-:-:S04]  /*4be0*/  FFMA R3, -R30, R30, R2 ;  /* 0x0000001e1e037223 */ /* 0x000fc80000000102 */
[----:B------:R-:W-:-:S07]  /*4bf0*/  FFMA R30, R3, R0, R30 ;  /* 0x00000000031e7223 */ /* 0x000fce000000001e */
.L_x_534:
[----:B------:R-:W-:Y:S05]  /*4c00*/  BSYNC.RECONVERGENT B2 ;  /* 0x0000000000027941 */ /* 0x000fea0003800200 */
.L_x_532:
[----:B------:R-:W-:Y:S01]  /*4c10*/  FSETP.GT.AND P1, PT, R30, 9.9999999747524270788e-07, PT ;  /* 0x358637bd1e00780b */ /* 0x000fe20003f24000 */
[----:B------:R-:W-:-:S12]  /*4c20*/  BSSY.RECONVERGENT B4, `(.L_x_535) ;  /* 0x000001a000047945 */ /* 0x000fd80003800200 */
[----:B------:R-:W-:Y:S05]  /*4c30*/  @!P1 BRA `(.L_x_536) ;  /* 0x0000000000609947 */ /* 0x000fea0003800000 */
[----:B------:R-:W0:Y:S01]  /*4c40*/  LDC.64 R2, c[0x0][0x408] ;  /* 0x00010200ff027b82 */ /* 0x000e220000000a00 */
[----:B------:R-:W1:Y:S01]  /*4c50*/  LDCU.64 UR4, c[0x3][0x58] ;  /* 0x00c00b00ff0477ac */ /* 0x000e620008000a00 */
[----:B0-----:R-:W-:-:S06]  /*4c60*/  IMAD.WIDE R2, R9, 0x4, R2 ;  /* 0x0000000409027825 */ /* 0x001fcc00078e0202 */
[----:B------:R-:W2:Y:S01]  /*4c70*/  LDG.E.CONSTANT R3, desc[UR6][R2.64] ;  /* 0x0000000602037981 */ /* 0x000ea2000c1e9900 */
[----:B------:R-:W0:Y:S01]  /*4c80*/  MUFU.RCP R25, R30 ;  /* 0x0000001e00197308 */ /* 0x000e220000001000 */
[----:B-1----:R-:W-:Y:S01]  /*4c90*/  FADD R0, R30, -UR5 ;  /* 0x800000051e007e21 */ /* 0x002fe20008000000 */
[----:B------:R-:W-:Y:S03]  /*4ca0*/  BSSY.RECONVERGENT B5, `(.L_x_537) ;  /* 0x000000e000057945 */ /* 0x000fe60003800200 */
[----:B------:R-:W-:Y:S01]  /*4cb0*/  FMUL R0, R0, UR4 ;  /* 0x0000000400007c20 */ /* 0x000fe20008400000 */
[----:B0-----:R-:W-:-:S04]  /*4cc0*/  FFMA R4, R25, -R30, 1 ;  /* 0x3f80000019047423 */ /* 0x001fc8000000081e */
[----:B------:R-:W-:Y:S01]  /*4cd0*/  FFMA R25, R25, R4, R25 ;  /* 0x0000000419197223 */ /* 0x000fe20000000019 */
        /* <DEDUP_REMOVED lines=10> */
.L_x_538:
[----:B------:R-:W-:Y:S05]  /*4d80*/  BSYNC.RECONVERGENT B5 ;  /* 0x0000000000057941 */ /* 0x000fea0003800200 */
.L_x_537:
[-C--:B------:R-:W-:Y:S01]  /*4d90*/  FFMA R19, R10, R4.reuse, R19 ;  /* 0x000000040a137223 */ /* 0x080fe20000000013 */
[-C--:B------:R-:W-:Y:S01]  /*4da0*/  FFMA R18, R7, R4.reuse, R18 ;  /* 0x0000000407127223 */ /* 0x080fe20000000012 */
[----:B------:R-:W-:-:S07]  /*4db0*/  FFMA R17, R8, R4, R17 ;  /* 0x0000000408117223 */ /* 0x000fce0000000011 */
.L_x_536:
[----:B------:R-:W-:Y:S05]  /*4dc0*/  BSYNC.RECONVERGENT B4 ;  /* 0x0000000000047941 */ /* 0x000fea0003800200 */
.L_x_535:
[----:B------:R-:W-:Y:S01]  /*4dd0*/  IADD3 R9, PT, PT, R9, 0x1, RZ ;  /* 0x0000000109097810 */ /* 0x000fe20007ffe0ff */
[----:B------:R-:W-:Y:S06]  /*4de0*/  @P0 BRA `(.L_x_539) ;  /* 0xfffffffc00100947 */ /* 0x000fec000383ffff */
.L_x_531:
[----:B------:R-:W-:Y:S05]  /*4df0*/  BSYNC.RECONVERGENT B1 ;  /* 0x0000000000017941 */ /* 0x000fea0003800200 */
.L_x_530:
[----:B------:R-:W-:-:S04]  /*4e00*/  IADD3 R0, PT, PT, R5, -R6, RZ ;  /* 0x8000000605007210 */ /* 0x000fc80007ffe0ff */
[----:B------:R-:W-:-:S13]  /*4e10*/  ISETP.GT.U32.AND P0, PT, R0, -0x4, PT ;  /* 0xfffffffc0000780c */ /* 0x000fda0003f04070 */
[----:B------:R-:W-:Y:S05]  /*4e20*/  @P0 BRA `(.L_x_487) ;  /* 0x0000000c00b40947 */ /* 0x000fea0003800000 */
[----:B------:R-:W0:Y:S01]  /*4e30*/  LDC.64 R12, c[0x0][0x400] ;  /* 0x00010000ff0c7b82 */ /* 0x000e220000000a00 */
[----:B------:R-:W-:-:S07]  /*4e40*/  IADD3 R7, PT, PT, -R6, R9, RZ ;  /* 0x0000000906077210 */ /* 0x000fce0007ffe1ff */
[----:B-----5:R-:W1:Y:S01]  /*4e50*/  LDC.64 R10, c[0x0][0x408] ;  /* 0x00010200ff0a7b82 */ /* 0x020e620000000a00 */
[----:B0-----:R-:W-:-:S04]  /*4e60*/  IADD3 R12, P0, PT, R12, 0x8, RZ ;  /* 0x000000080c0c7810 */ /* 0x001fc80007f1e0ff */
[----:B------:R-:W-:Y:S02]  /*4e70*/  IADD3.X R13, PT, PT, RZ, R13, RZ, P0, !PT ;  /* 0x0000000dff0d7210 */ /* 0x000fe400007fe4ff */
[----:B-1----:R-:W-:-:S04]  /*4e80*/  IADD3 R10, P1, PT, R10, 0x8, RZ ;  /* 0x000000080a0a7810 */ /* 0x002fc80007f3e0ff */
[----:B------:R-:W-:-:S09]  /*4e90*/  IADD3.X R11, PT, PT, RZ, R11, RZ, P1, !PT ;  /* 0x0000000bff0b7210 */ /* 0x000fd20000ffe4ff */
.L_x_568:
[----:B------:R-:W-:Y:S01]  /*4ea0*/  IMAD.WIDE R22, R9, 0x4, R12 ;  /* 0x0000000409167825 */ /* 0x000fe200078e020c */
        /* <DEDUP_REMOVED lines=10> */
[----:B------:R-:W-:Y:S01]  /*4f50*/  IADD3 R7, PT, PT, R7, 0x4, RZ ;  /* 0x0000000407077810 */ /* 0x000fe20007ffe0ff */
[----:B------:R-:W-:Y:S03]  /*4f60*/  BSSY.RECONVERGENT B1, `(.L_x_540) ;  /* 0x0000016000017945 */ /* 0x000fe60003800200 */
[----:B------:R-:W-:Y:S01]  /*4f70*/  ISETP.NE.AND P0, PT, R7, RZ, PT ;  /* 0x000000ff0700720c */ /* 0x000fe20003f05270 */
[----:B---3--:R-:W-:Y:S01]  /*4f80*/  FADD R6, -R20, R25 ;  /* 0x0000001914067221 */ /* 0x008fe20000000100 */
        /* <DEDUP_REMOVED lines=13> */
[----:B------:R-:W-:Y:S01]  /*5060*/  MOV R3, R30 ;  /* 0x0000001e00037202 */ /* 0x000fe20000000f00 */
[----:B------:R-:W-:Y:S06]  /*5070*/  BRA `(.L_x_542) ;  /* 0x0000000000107947 */ /* 0x000fec0003800000 */
.L_x_541:
[----:B------:R-:W-:Y:S01]  /*5080*/  FMUL.FTZ R3, R4, R25 ;  /* 0x0000001904037220 */ /* 0x000fe20000410000 */
[----:B------:R-:W-:-:S03]  /*5090*/  FMUL.FTZ R2, R25, 0.5 ;  /* 0x3f00000019027820 */ /* 0x000fc60000410000 */
[----:B------:R-:W-:-:S04]  /*50a0*/  FFMA R0, -R3, R3, R4 ;  /* 0x0000000303007223 */ /* 0x000fc80000000104 */
[----:B------:R-:W-:-:S07]  /*50b0*/  FFMA R3, R0, R2, R3 ;  /* 0x0000000200037223 */ /* 0x000fce0000000003 */
.L_x_542:
[----:B------:R-:W-:Y:S05]  /*50c0*/  BSYNC.RECONVERGENT B1 ;  /* 0x0000000000017941 */ /* 0x000fea0003800200 */
.L_x_540:
[----:B------:R-:W-:Y:S01]  /*50d0*/  FSETP.GT.AND P1, PT, R3, 9.9999999747524270788e-07, PT ;  /* 0x358637bd0300780b */ /* 0x000fe20003f24000 */
[----:B------:R-:W-:-:S12]  /*50e0*/  BSSY.RECONVERGENT B1, `(.L_x_543) ;  /* 0x0000017000017945 */ /* 0x000fd80003800200 */
[----:B------:R-:W-:Y:S05]  /*50f0*/  @!P1 BRA `(.L_x_544) ;  /* 0x0000000000549947 */ /* 0x000fea0003800000 */
[----:B------:R-:W2:Y:S01]  /*5100*/  LDG.E.CONSTANT R25, desc[UR6][R14.64+-0x8] ;  /* 0xfffff8060e197981 */ /* 0x000ea2000c1e9900 */
[----:B------:R-:W0:Y:S01]  /*5110*/  LDCU.64 UR4, c[0x3][0x58] ;  /* 0x00c00b00ff0477ac */ /* 0x000e220008000a00 */
[----:B------:R-:W1:Y:S01]  /*5120*/  MUFU.RCP R2, R3 ;  /* 0x0000000300027308 */ /* 0x000e620000001000 */
[----:B------:R-:W-:Y:S01]  /*5130*/  BSSY.RECONVERGENT B4, `(.L_x_545) ;  /* 0x000000e000047945 */ /* 0x000fe20003800200 */
[----:B0-----:R-:W-:Y:S01]  /*5140*/  FADD R0, R3, -UR5 ;  /* 0x8000000503007e21 */ /* 0x001fe20008000000 */
[----:B-1----:R-:W-:-:S03]  /*5150*/  FFMA R29, R2, -R3, 1 ;  /* 0x3f800000021d7423 */ /* 0x002fc60000000803 */
[----:B------:R-:W-:Y:S01]  /*5160*/  FMUL R0, R0, UR4 ;  /* 0x0000000400007c20 */ /* 0x000fe20008400000 */
[----:B------:R-:W-:-:S03]  /*5170*/  FFMA R29, R2, R29, R2 ;  /* 0x0000001d021d7223 */ /* 0x000fc60000000002 */
[----:B--2---:R-:W-:-:S04]  /*5180*/  FMUL R0, R0, R25 ;  /* 0x0000001900007220 */ /* 0x004fc80000400000 */
[----:B------:R-:W0:Y:S01]  /*5190*/  FCHK P1, R0, R3 ;  /* 0x0000000300007302 */ /* 0x000e220000020000 */
[----:B------:R-:W-:-:S04]  /*51a0*/  FFMA R2, R0, R29, RZ ;  /* 0x0000001d00027223 */ /* 0x000fc800000000ff */
[----:B------:R-:W-:-:S04]  /*51b0*/  FFMA R4, R2, -R3, R0 ;  /* 0x8000000302047223 */ /* 0x000fc80000000000 */
[----:B------:R-:W-:Y:S01]  /*51c0*/  FFMA R2, R29, R4, R2 ;  /* 0x000000041d027223 */ /* 0x000fe20000000002 */
[----:B0-----:R-:W-:Y:S06]  /*51d0*/  @!P1 BRA `(.L_x_546) ;  /* 0x00000000000c9947 */ /* 0x001fec0003800000 */
[----:B------:R-:W-:-:S07]  /*51e0*/  MOV R28, 0x5200 ;  /* 0x00005200001c7802 */ /* 0x000fce0000000f00 */
[----:B------:R-:W-:Y:S05]  /*51f0*/  CALL.REL.NOINC `($__internal_1_$__cuda_sm3x_div_rn_noftz_f32_slowpath) ;  /* 0x0000001400007944 */ /* 0x000fea0003c00000 */
[----:B------:R-:W-:-:S07]  /*5200*/  MOV R2, R0 ;  /* 0x0000000000027202 */ /* 0x000fce0000000f00 */
.L_x_546:
[----:B------:R-:W-:Y:S05]  /*5210*/  BSYNC.RECONVERGENT B4 ;  /* 0x0000000000047941 */ /* 0x000fea0003800200 */
.L_x_545:
[-C--:B------:R-:W-:Y:S01]  /*5220*/  FFMA R19, R8, R2.reuse, R19 ;  /* 0x0000000208137223 */ /* 0x080fe20000000013 */
[-C--:B------:R-:W-:Y:S01]  /*5230*/  FFMA R18, R5, R2.reuse, R18 ;  /* 0x0000000205127223 */ /* 0x080fe20000000012 */
[----:B------:R-:W-:-:S07]  /*5240*/  FFMA R17, R6, R2, R17 ;  /* 0x0000000206117223 */ /* 0x000fce0000000011 */
.L_x_544:
[----:B------:R-:W-:Y:S05]  /*5250*/  BSYNC.RECONVERGENT B1 ;  /* 0x0000000000017941 */ /* 0x000fea0003800200 */
.L_x_543:
        /* <DEDUP_REMOVED lines=26> */
.L_x_548:
[----:B------:R-:W-:Y:S01]  /*5400*/  FMUL.FTZ R3, R4, R29 ;  /* 0x0000001d04037220 */ /* 0x000fe20000410000 */
[----:B------:R-:W-:-:S03]  /*5410*/  FMUL.FTZ R2, R29, 0.5 ;  /* 0x3f0000001d027820 */ /* 0x000fc60000410000 */
[----:B------:R-:W-:-:S04]  /*5420*/  FFMA R0, -R3, R3, R4 ;  /* 0x0000000303007223 */ /* 0x000fc80000000104 */
[----:B------:R-:W-:-:S07]  /*5430*/  FFMA R3, R0, R2, R3 ;  /* 0x0000000200037223 */ /* 0x000fce0000000003 */
.L_x_549:
[----:B------:R-:W-:Y:S05]  /*5440*/  BSYNC.RECONVERGENT B1 ;  /* 0x0000000000017941 */ /* 0x000fea0003800200 */
.L_x_547:
        /* <DEDUP_REMOVED lines=20> */
.L_x_553:
[----:B------:R-:W-:Y:S05]  /*5590*/  BSYNC.RECONVERGENT B4 ;  /* 0x0000000000047941 */ /* 0x000fea0003800200 */
.L_x_552:
[-C--:B------:R-:W-:Y:S01]  /*55a0*/  FFMA R19, R8, R2.reuse, R19 ;  /* 0x0000000208137223 */ /* 0x080fe20000000013 */
[-C--:B------:R-:W-:Y:S01]  /*55b0*/  FFMA R18, R5, R2.reuse, R18 ;  /* 0x0000000205127223 */ /* 0x080fe20000000012 */
[----:B------:R-:W-:-:S07]  /*55c0*/  FFMA R17, R6, R2, R17 ;  /* 0x0000000206117223 */ /* 0x000fce0000000011 */
.L_x_551:
[----:B------:R-:W-:Y:S05]  /*55d0*/  BSYNC.RECONVERGENT B1 ;  /* 0x0000000000017941 */ /* 0x000fea0003800200 */
.L_x_550:
        /* <DEDUP_REMOVED lines=26> */
.L_x_555:
[----:B------:R-:W-:Y:S01]  /*5780*/  FMUL.FTZ R3, R4, R29 ;  /* 0x0000001d04037220 */ /* 0x000fe20000410000 */
[----:B------:R-:W-:-:S03]  /*5790*/  FMUL.FTZ R2, R29, 0.5 ;  /* 0x3f0000001d027820 */ /* 0x000fc60000410000 */
[----:B------:R-:W-:-:S04]  /*57a0*/  FFMA R0, -R3, R3, R4 ;  /* 0x0000000303007223 */ /* 0x000fc80000000104 */
[----:B------:R-:W-:-:S07]  /*57b0*/  FFMA R3, R0, R2, R3 ;  /* 0x0000000200037223 */ /* 0x000fce0000000003 */
.L_x_556:
[----:B------:R-:W-:Y:S05]  /*57c0*/  BSYNC.RECONVERGENT B1 ;  /* 0x0000000000017941 */ /* 0x000fea0003800200 */
.L_x_554:
        /* <DEDUP_REMOVED lines=20> */
.L_x_560:
[----:B------:R-:W-:Y:S05]  /*5910*/  BSYNC.RECONVERGENT B4 ;  /* 0x0000000000047941 */ /* 0x000fea0003800200 */
.L_x_559:
[-C--:B------:R-:W-:Y:S01]  /*5920*/  FFMA R19, R8, R2.reuse, R19 ;  /* 0x0000000208137223 */ /* 0x080fe20000000013 */
[-C--:B------:R-:W-:Y:S01]  /*5930*/  FFMA R18, R5, R2.reuse, R18 ;  /* 0x0000000205127223 */ /* 0x080fe20000000012 */
[----:B------:R-:W-:-:S07]  /*5940*/  FFMA R17, R6, R2, R17 ;  /* 0x0000000206117223 */ /* 0x000fce0000000011 */
.L_x_558:
[----:B------:R-:W-:Y:S05]  /*5950*/  BSYNC.RECONVERGENT B1 ;  /* 0x0000000000017941 */ /* 0x000fea0003800200 */
.L_x_557:
        /* <DEDUP_REMOVED lines=26> */
.L_x_562:
[----:B------:R-:W-:Y:S01]  /*5b00*/  FMUL.FTZ R3, R4, R23 ;  /* 0x0000001704037220 */ /* 0x000fe20000410000 */
[----:B------:R-:W-:-:S03]  /*5b10*/  FMUL.FTZ R2, R23, 0.5 ;  /* 0x3f00000017027820 */ /* 0x000fc60000410000 */
[----:B------:R-:W-:-:S04]  /*5b20*/  FFMA R0, -R3, R3, R4 ;  /* 0x0000000303007223 */ /* 0x000fc80000000104 */
[----:B------:R-:W-:-:S07]  /*5b30*/  FFMA R3, R0, R2, R3 ;  /* 0x0000000200037223 */ /* 0x000fce0000000003 */
.L_x_563:
[----:B------:R-:W-:Y:S05]  /*5b40*/  BSYNC.RECONVERGENT B1 ;  /* 0x0000000000017941 */ /* 0x000fea0003800200 */
.L_x_561:
        /* <DEDUP_REMOVED lines=20> */
.L_x_567:
[----:B------:R-:W-:Y:S05]  /*5c90*/  BSYNC.RECONVERGENT B4 ;  /* 0x0000000000047941 */ /* 0x000fea0003800200 */
.L_x_566:
[-C--:B------:R-:W-:Y:S01]  /*5ca0*/  FFMA R19, R8, R2.reuse, R19 ;  /* 0x0000000208137223 */ /* 0x080fe20000000013 */
[-C--:B------:R-:W-:Y:S01]  /*5cb0*/  FFMA R18, R5, R2.reuse, R18 ;  /* 0x0000000205127223 */ /* 0x080fe20000000012 */
[----:B------:R-:W-:-:S07]  /*5cc0*/  FFMA R17, R6, R2, R17 ;  /* 0x0000000206117223 */ /* 0x000fce0000000011 */
.L_x_565:
[----:B------:R-:W-:Y:S05]  /*5cd0*/  BSYNC.RECONVERGENT B1 ;  /* 0x0000000000017941 */ /* 0x000fea0003800200 */
.L_x_564:
[----:B------:R-:W-:Y:S01]  /*5ce0*/  IADD3 R9, PT, PT, R9, 0x4, RZ ;  /* 0x0000000409097810 */ /* 0x000fe20007ffe0ff */
[----:B------:R-:W-:Y:S06]  /*5cf0*/  @P0 BRA `(.L_x_568) ;  /* 0xfffffff000680947 */ /* 0x000fec000383ffff */
.L_x_487:
[----:B------:R-:W-:Y:S05]  /*5d00*/  BSYNC.RECONVERGENT B0 ;  /* 0x0000000000007941 */ /* 0x000fea0003800200 */
.L_x_486:
[----:B------:R-:W0:Y:S08]  /*5d10*/  LDC R5, c[0x3][0x7c] ;  /* 0x00c01f00ff057b82 */ /* 0x000e300000000800 */
[----:B------:R-:W2:Y:S08]  /*5d20*/  LDC.64 R2, c[0x0][0x420] ;  /* 0x00010800ff027b82 */ /* 0x000eb00000000a00 */
[----:B------:R-:W3:Y:S01]  /*5d30*/  LDC R4, c[0x0][0x428] ;  /* 0x00010a00ff047b82 */ /* 0x000ee20000000800 */
[----:B0-----:R-:W-:-:S02]  /*5d40*/  LOP3.LUT P2, RZ, R5, 0x4, RZ, 0xc0, !PT ;  /* 0x0000000405ff7812 */ /* 0x001fc4000784c0ff */
[----:B------:R-:W-:Y:S02]  /*5d50*/  LOP3.LUT P0, RZ, R5, 0x10, RZ, 0xc0, !PT ;  /* 0x0000001005ff7812 */ /* 0x000fe4000780c0ff */
[----:B--2---:R-:W-:-:S04]  /*5d60*/  ISETP.EQ.U32.AND P1, PT, R2, RZ, PT ;  /* 0x000000ff0200720c */ /* 0x004fc80003f22070 */
[----:B------:R-:W-:-:S05]  /*5d70*/  ISETP.EQ.OR.EX P0, PT, R3, RZ, !P0, P1 ;  /* 0x000000ff0300720c */ /* 0x000fca0004702710 */
[----:B------:R-:W0:Y:S01]  /*5d80*/  @P2 LDC R0, c[0x3][0x6c] ;  /* 0x00c01b00ff002b82 */ /* 0x000e220000000800 */
[----:B---3--:R-:W-:Y:S01]  /*5d90*/  ISETP.LT.OR P0, PT, R4, 0x1, P0 ;  /* 0x000000010400780c */ /* 0x008fe20000701670 */
[-C--:B0----5:R-:W-:Y:S01]  /*5da0*/  @P2 FFMA R19, -R26, R0.reuse, R19 ;  /* 0x000000001a132223 */ /* 0x0a1fe20000000113 */
[-C--:B------:R-:W-:Y:S01]  /*5db0*/  @P2 FFMA R18, -R21, R0.reuse, R18 ;  /* 0x0000000015122223 */ /* 0x080fe20000000112 */
[----:B------:R-:W-:-:S10]  /*5dc0*/  @P2 FFMA R17, -R20, R0, R17 ;  /* 0x0000000014112223 */ /* 0x000fd40000000111 */
[----:B------:R-:W-:Y:S05]  /*5dd0*/  @P0 BRA `(.L_x_569) ;  /* 0x0000000400880947 */ /* 0x000fea0003800000 */
[----:B------:R-:W-:-:S07]  /*5de0*/  HFMA2 R8, -RZ, RZ, 0, 0 ;  /* 0x00000000ff087431 */ /* 0x000fce00000001ff */
.L_x_579:
[----:B------:R-:W0:Y:S01]  /*5df0*/  LDC.64 R10, c[0x0][0x420] ;  /* 0x00010800ff0a7b82 */ /* 0x000e220000000a00 */
[----:B------:R-:W2:Y:S01]  /*5e00*/  LDCU UR4, c[0x0][0x428] ;  /* 0x00008500ff0477ac */ /* 0x000ea20008000800 */
[----:B0-----:R-:W-:-:S05]  /*5e10*/  IMAD.WIDE.U32 R10, R8, 0x40, R10 ;  /* 0x00000040080a7825 */ /* 0x001fca00078e000a */
[----:B------:R-:W3:Y:S01]  /*5e20*/  LDG.E.CONSTANT R4, desc[UR6][R10.64+0x4] ;  /* 0x000004060a047981 */ /* 0x000ee2000c1e9900 */
[----:B------:R-:W-:-:S04]  /*5e30*/  IADD3 R8, PT, PT, R8, 0x1, RZ ;  /* 0x0000000108087810 */ /* 0x000fc80007ffe0ff */
[----:B--2---:R-:W-:Y:S02]  /*5e40*/  ISETP.NE.AND P0, PT, R8, UR4, PT ;  /* 0x0000000408007c0c */ /* 0x004fe4000bf05270 */
[----:B---3--:R-:W-:-:S13]  /*5e50*/  ISETP.GE.AND P1, PT, R4, 0x1, PT ;  /* 0x000000010400780c */ /* 0x008fda0003f26270 */
[----:B------:R-:W-:Y:S05]  /*5e60*/  @!P1 BRA `(.L_x_570) ;  /* 0x0000000400609947 */ /* 0x000fea0003800000 */
[----:B------:R-:W2:Y:S01]  /*5e70*/  LDG.E.CONSTANT R0, desc[UR6][R10.64+0x8] ;  /* 0x000008060a007981 */ /* 0x000ea2000c1e9900 */
[----:B------:R-:W-:Y:S01]  /*5e80*/  BSSY.RECONVERGENT B0, `(.L_x_570) ;  /* 0x0000056000007945 */ /* 0x000fe20003800200 */
[----:B------:R-:W-:Y:S02]  /*5e90*/  MOV R5, RZ ;  /* 0x000000ff00057202 */ /* 0x000fe40000000f00 */
[----:B--2---:R-:W-:-:S13]  /*5ea0*/  ISETP.NE.AND P1, PT, R0, R27, PT ;  /* 0x0000001b0000720c */ /* 0x004fda0003f25270 */
[----:B------:R-:W-:Y:S05]  /*5eb0*/  @!P1 BRA `(.L_x_571) ;  /* 0x0000000000209947 */ /* 0x000fea0003800000 */
.L_x_573:
[C---:B------:R-:W-:Y:S02]  /*5ec0*/  ISETP.GT.U32.AND P1, PT, R5.reuse, 0x2, PT ;  /* 0x000000020500780c */ /* 0x040fe40003f24070 */
[----:B------:R-:W-:-:S04]  /*5ed0*/  IADD3 R5, PT, PT, R5, 0x1, RZ ;  /* 0x0000000105057810 */ /* 0x000fc80007ffe0ff */
[----:B------:R-:W-:-:S13]  /*5ee0*/  ISETP.GE.U32.OR P1, PT, R5, R4, P1 ;  /* 0x000000040500720c */ /* 0x000fda0000f26470 */
[----:B------:R-:W-:Y:S05]  /*5ef0*/  @P1 BRA `(.L_x_572) ;  /* 0x0000000400381947 */ /* 0x000fea0003800000 */
[----:B------:R-:W-:-:S06]  /*5f00*/  IMAD.WIDE.U32 R2, R5, 0x4, R10 ;  /* 0x0000000405027825 */ /* 0x000fcc00078e000a */
[----:B------:R-:W2:Y:S02]  /*5f10*/  LDG.E.CONSTANT R2, desc[UR6][R2.64+0x8] ;  /* 0x0000080602027981 */ /* 0x000ea4000c1e9900 */
[----:B--2---:R-:W-:-:S13]  /*5f20*/  ISETP.NE.AND P1, PT, R2, R27, PT ;  /* 0x0000001b0200720c */ /* 0x004fda0003f25270 */
[----:B------:R-:W-:Y:S05]  /*5f30*/  @P1 BRA `(.L_x_573) ;  /* 0xfffffffc00e01947 */ /* 0x000fea000383ffff */
.L_x_571:
[----:B------:R-:W2:Y:S01]  /*5f40*/  LDG.E.CONSTANT R0, desc[UR6][R10.64] ;  /* 0x000000060a007981 */ /* 0x000ea2000c1e9900 */
[----:B------:R-:W-:-:S04]  /*5f50*/  ISETP.NE.AND P1, PT, R4, 0x1, PT ;  /* 0x000000010400780c */ /* 0x000fc80003f25270 */
[----:B--2---:R-:W-:-:S13]  /*5f60*/  ISETP.NE.OR P1, PT, R0, RZ, !P1 ;  /* 0x000000ff0000720c */ /* 0x004fda0004f25670 */
[----:B------:R-:W-:Y:S05]  /*5f70*/  @P1 BRA `(.L_x_572) ;  /* 0x0000000400181947 */ /* 0x000fea0003800000 */
[----:B------:R-:W-:Y:S01]  /*5f80*/  ISETP.NE.AND P1, PT, R5, RZ, PT ;  /* 0x000000ff0500720c */ /* 0x000fe20003f25270 */
[----:B------:R-:W0:-:S12]  /*5f90*/  LDCU UR4, c[0x0][0x410] ;  /* 0x00008200ff0477ac */ /* 0x000e180008000800 */
[----:B------:R-:W0:Y:S04]  /*5fa0*/  @!P1 LDG.E.CONSTANT R5, desc[UR6][R10.64+0xc] ;  /* 0x00000c060a059981 */ /* 0x000e28000c1e9900 */
[----:B------:R-:W0:Y:S02]  /*5fb0*/  @P1 LDG.E.CONSTANT R5, desc[UR6][R10.64+0x8] ;  /* 0x000008060a051981 */ /* 0x000e24000c1e9900 */
[----:B0-----:R-:W-:-:S04]  /*5fc0*/  ISETP.GE.AND P1, PT, R5, UR4, PT ;  /* 0x0000000405007c0c */ /* 0x001fc8000bf26270 */
[----:B------:R-:W-:-:S13]  /*5fd0*/  ISETP.LT.OR P1, PT, R5, RZ, P1 ;  /* 0x000000ff0500720c */ /* 0x000fda0000f21670 */
[----:B------:R-:W-:Y:S05]  /*5fe0*/  @P1 BRA `(.L_x_572) ;  /* 0x0000000000fc1947 */ /* 0x000fea0003800000 */
[----:B-1----:R-:W0:Y:S08]  /*5ff0*/  LDC.64 R14, c[0x0][0x390] ;  /* 0x0000e400ff0e7b82 */ /* 0x002e300000000a00 */
[----:B------:R-:W1:Y:S08]  /*6000*/  LDC.64 R12, c[0x0][0x388] ;  /* 0x0000e200ff0c7b82 */ /* 0x000e700000000a00 */
[----:B------:R-:W2:Y:S01]  /*6010*/  LDC.64 R2, c[0x0][0x380] ;  /* 0x0000e000ff027b82 */ /* 0x000ea20000000a00 */
[----:B0-----:R-:W-:-:S06]  /*6020*/  IMAD.WIDE.U32 R14, R5, 0x4, R14 ;  /* 0x00000004050e7825 */ /* 0x001fcc00078e000e */
[----:B------:R-:W3:Y:S01]  /*6030*/  LDG.E.CONSTANT R15, desc[UR6][R14.64] ;  /* 0x000000060e0f7981 */ /* 0x000ee2000c1e9900 */
[----:B-1----:R-:W-:-:S05]  /*6040*/  IMAD.WIDE.U32 R12, R5, 0x4, R12 ;  /* 0x00000004050c7825 */ /* 0x002fca00078e000c */
[----:B------:R-:W4:Y:S01]  /*6050*/  LDG.E.CONSTANT R6, desc[UR6][R12.64] ;  /* 0x000000060c067981 */ /* 0x000f22000c1e9900 */
[----:B--2---:R-:W-:-:S06]  /*6060*/  IMAD.WIDE.U32 R2, R5, 0x4, R2 ;  /* 0x0000000405027825 */ /* 0x004fcc00078e0002 */
[----:B------:R-:W2:Y:S01]  /*6070*/  LDG.E.CONSTANT R3, desc[UR6][R2.64] ;  /* 0x0000000602037981 */ /* 0x000ea2000c1e9900 */
[----:B------:R-:W-:Y:S01]  /*6080*/  BSSY.RECONVERGENT B1, `(.L_x_574) ;  /* 0x0000014000017945 */ /* 0x000fe20003800200 */
[----:B---3--:R-:W-:-:S04]  /*6090*/  FADD R5, R20, -R15 ;  /* 0x8000000f14057221 */ /* 0x008fc80000000000 */
[----:B------:R-:W-:Y:S01]  /*60a0*/  FMUL R9, R5, R5 ;  /* 0x0000000505097220 */ /* 0x000fe20000400000 */
[----:B----4-:R-:W-:-:S04]  /*60b0*/  FADD R6, R21, -R6 ;  /* 0x8000000615067221 */ /* 0x010fc80000000000 */
[----:B------:R-:W-:Y:S01]  /*60c0*/  FFMA R0, R6, R6, R9 ;  /* 0x0000000606007223 */ /* 0x000fe20000000009 */
[----:B--2---:R-:W-:-:S04]  /*60d0*/  FADD R7, R26, -R3 ;  /* 0x800000031a077221 */ /* 0x004fc80000000000 */
[----:B------:R-:W-:-:S05]  /*60e0*/  FFMA R4, R7, R7, R0 ;  /* 0x0000000707047223 */ /* 0x000fca0000000000 */
[----:B------:R-:W-:Y:S01]  /*60f0*/  IADD3 R0, PT, PT, R4, -0xd000000, RZ ;  /* 0xf300000004007810 */ /* 0x000fe20007ffe0ff */
[----:B------:R0:W1:Y:S03]  /*6100*/  MUFU.RSQ R9, R4 ;  /* 0x0000000400097308 */ /* 0x0000660000001400 */
[----:B------:R-:W-:-:S13]  /*6110*/  ISETP.GT.U32.AND P1, PT, R0, 0x727fffff, PT ;  /* 0x727fffff0000780c */ /* 0x000fda0003f24070 */
[----:B0-----:R-:W-:Y:S05]  /*6120*/  @!P1 BRA `(.L_x_575) ;  /* 0x0000000000149947 */ /* 0x001fea0003800000 */
[----:B------:R-:W-:Y:S02]  /*6130*/  MOV R2, R4 ;  /* 0x0000000400027202 */ /* 0x000fe40000000f00 */
[----:B------:R-:W-:-:S07]  /*6140*/  MOV R0, 0x6160 ;  /* 0x0000616000007802 */ /* 0x000fce0000000f00 */
[----:B-1----:R-:W-:Y:S05]  /*6150*/  CALL.REL.NOINC `($__internal_0_$__cuda_sm20_sqrt_rn_f32_slowpath) ;  /* 0x0000000000d07944 */ /* 0x002fea0003c00000 */
[----:B------:R-:W-:Y:S01]  /*6160*/  MOV R3, R30 ;  /* 0x0000001e00037202 */ /* 0x000fe20000000f00 */
[----:B------:R-:W-:Y:S06]  /*6170*/  BRA `(.L_x_576) ;  /* 0x0000000000107947 */ /* 0x000fec0003800000 */
.L_x_575:
[----:B-1----:R-:W-:Y:S01]  /*6180*/  FMUL.FTZ R3, R4, R9 ;  /* 0x0000000904037220 */ /* 0x002fe20000410000 */
[----:B------:R-:W-:-:S03]  /*6190*/  FMUL.FTZ R2, R9, 0.5 ;  /* 0x3f00000009027820 */ /* 0x000fc60000410000 */
[----:B------:R-:W-:-:S04]  /*61a0*/  FFMA R0, -R3, R3, R4 ;  /* 0x0000000303007223 */ /* 0x000fc80000000104 */
[----:B------:R-:W-:-:S07]  /*61b0*/  FFMA R3, R0, R2, R3 ;  /* 0x0000000200037223 */ /* 0x000fce0000000003 */
.L_x_576:
[----:B------:R-:W-:Y:S05]  /*61c0*/  BSYNC.RECONVERGENT B1 ;  /* 0x0000000000017941 */ /* 0x000fea0003800200 */
.L_x_574:
[----:B------:R-:W2:Y:S02]  /*61d0*/  LDG.E.CONSTANT R0, desc[UR6][R10.64+0x18] ;  /* 0x000018060a007981 */ /* 0x000ea4000c1e9900 */
[----:B--2---:R-:W-:-:S04]  /*61e0*/  FSETP.GT.AND P1, PT, R0, RZ, PT ;  /* 0x000000ff0000720b */ /* 0x004fc80003f24000 */
[----:B------:R-:W-:-:S04]  /*61f0*/  FSETP.LEU.OR P1, PT, R3, 9.9999999747524270788e-07, !P1 ;  /* 0x358637bd0300780b */ /* 0x000fc80004f2b400 */
[----:B------:R-:W-:-:S13]  /*6200*/  FSETP.EQU.OR P1, PT, |R3|, +INF , P1 ;  /* 0x7f8000000300780b */ /* 0x000fda0000f2a600 */
[----:B------:R-:W-:Y:S05]  /*6210*/  @P1 BRA `(.L_x_572) ;  /* 0x0000000000701947 */ /* 0x000fea0003800000 */
[----:B------:R-:W2:Y:S01]  /*6220*/  LDG.E.CONSTANT R11, desc[UR6][R10.64+0x38] ;  /* 0x000038060a0b7981 */ /* 0x000ea2000c1e9900 */
[----:B------:R-:W0:Y:S01]  /*6230*/  LDCU UR4, c[0x3][0xa8] ;  /* 0x00c01500ff0477ac */ /* 0x000e220008000800 */
[----:B------:R-:W-:Y:S01]  /*6240*/  FADD R0, -R0, R3 ;  /* 0x0000000300007221 */ /* 0x000fe20000000100 */
[----:B------:R-:W1:Y:S01]  /*6250*/  MUFU.RCP R2, R3 ;  /* 0x0000000300027308 */ /* 0x000e620000001000 */
[----:B------:R-:W-:Y:S01]  /*6260*/  BSSY.RECONVERGENT B1, `(.L_x_577) ;  /* 0x000000e000017945 */ /* 0x000fe20003800200 */
[----:B-1----:R-:W-:-:S04]  /*6270*/  FFMA R9, R2, -R3, 1 ;  /* 0x3f80000002097423 */ /* 0x002fc80000000803 */
[----:B------:R-:W-:Y:S01]  /*6280*/  FFMA R9, R2, R9, R2 ;  /* 0x0000000902097223 */ /* 0x000fe20000000002 */
[----:B--2---:R-:W-:-:S05]  /*6290*/  FMUL R0, R0, -R11 ;  /* 0x8000000b00007220 */ /* 0x004fca0000400000 */
[----:B0-----:R-:W-:-:S04]  /*62a0*/  FMNMX R0, R0, UR4, PT ;  /* 0x0000000400007c09 */ /* 0x001fc8000b800000 */
[----:B------:R-:W-:-:S04]  /*62b0*/  FMNMX R0, R0, -UR4, !PT ;  /* 0x8000000400007c09 */ /* 0x000fc8000f800000 */
        /* <DEDUP_REMOVED lines=8> */
.L_x_578:
[----:B------:R-:W-:Y:S05]  /*6340*/  BSYNC.RECONVERGENT B1 ;  /* 0x0000000000017941 */ /* 0x000fea0003800200 */
.L_x_577:
[-C--:B------:R-:W-:Y:S01]  /*6350*/  FMUL R3, R6, R2.reuse ;  /* 0x0000000206037220 */ /* 0x080fe20000400000 */
[-C--:B------:R-:W-:Y:S01]  /*6360*/  FMUL R0, R7, R2.reuse ;  /* 0x0000000207007220 */ /* 0x080fe20000400000 */
[----:B------:R-:W-:-:S03]  /*6370*/  FMUL R2, R5, R2 ;  /* 0x0000000205027220 */ /* 0x000fc60000400000 */
[----:B------:R-:W-:-:S04]  /*6380*/  FSETP.NE.AND P1, PT, |R3|, +INF , PT ;  /* 0x7f8000000300780b */ /* 0x000fc80003f25200 */
[----:B------:R-:W-:-:S04]  /*6390*/  FSETP.EQU.OR P1, PT, |R0|, +INF , !P1 ;  /* 0x7f8000000000780b */ /* 0x000fc80004f2a600 */
[----:B------:R-:W-:-:S13]  /*63a0*/  FSETP.EQU.OR P1, PT, |R2|, +INF , P1 ;  /* 0x7f8000000200780b */ /* 0x000fda0000f2a600 */
[----:B------:R-:W-:Y:S01]  /*63b0*/  @!P1 FADD R19, R19, R0 ;  /* 0x0000000013139221 */ /* 0x000fe20000000000 */
[----:B------:R-:W-:Y:S01]  /*63c0*/  @!P1 FADD R18, R18, R3 ;  /* 0x0000000312129221 */ /* 0x000fe20000000000 */
[----:B------:R-:W-:-:S07]  /*63d0*/  @!P1 FADD R17, R17, R2 ;  /* 0x0000000211119221 */ /* 0x000fce0000000000 */
.L_x_572:
[----:B------:R-:W-:Y:S05]  /*63e0*/  BSYNC.RECONVERGENT B0 ;  /* 0x0000000000007941 */ /* 0x000fea0003800200 */
.L_x_570:
[----:B------:R-:W-:Y:S05]  /*63f0*/  @P0 BRA `(.L_x_579) ;  /* 0xfffffff8007c0947 */ /* 0x000fea000383ffff */
.L_x_569:
[----:B------:R-:W0:Y:S08]  /*6400*/  LDC.64 R2, c[0x0][0x3b0] ;  /* 0x0000ec00ff027b82 */ /* 0x000e300000000a00 */
[----:B------:R-:W2:Y:S08]  /*6410*/  LDC.64 R4, c[0x0][0x3b8] ;  /* 0x0000ee00ff047b82 */ /* 0x000eb00000000a00 */
[----:B------:R-:W3:Y:S01]  /*6420*/  LDC.64 R6, c[0x0][0x3c0] ;  /* 0x0000f000ff067b82 */ /* 0x000ee20000000a00 */
[----:B0-----:R-:W-:-:S05]  /*6430*/  IMAD.WIDE R2, R27, 0x4, R2 ;  /* 0x000000041b027825 */ /* 0x001fca00078e0202 */
[----:B------:R-:W-:Y:S01]  /*6440*/  STG.E desc[UR6][R2.64], R19 ;  /* 0x0000001302007986 */ /* 0x000fe2000c101906 */
[----:B--2---:R-:W-:-:S05]  /*6450*/  IMAD.WIDE R4, R27, 0x4, R4 ;  /* 0x000000041b047825 */ /* 0x004fca00078e0204 */
[----:B------:R-:W-:Y:S01]  /*6460*/  STG.E desc[UR6][R4.64], R18 ;  /* 0x0000001204007986 */ /* 0x000fe2000c101906 */
[----:B---3--:R-:W-:-:S05]  /*6470*/  IMAD.WIDE R6, R27, 0x4, R6 ;  /* 0x000000041b067825 */ /* 0x008fca00078e0206 */
[----:B------:R-:W-:Y:S01]  /*6480*/  STG.E desc[UR6][R6.64], R17 ;  /* 0x0000001106007986 */ /* 0x000fe2000c101906 */
[----:B------:R-:W-:Y:S05]  /*6490*/  EXIT ;  /* 0x000000000000794d */ /* 0x000fea0003800000 */
        .weak           $__internal_0_$__cuda_sm20_sqrt_rn_f32_slowpath
        .type           $__internal_0_$__cuda_sm20_sqrt_rn_f32_slowpath,@function
        .size           $__internal_0_$__cuda_sm20_sqrt_rn_f32_slowpath,($__internal_1_$__cuda_sm3x_div_rn_noftz_f32_slowpath - $__internal_0_$__cuda_sm20_sqrt_rn_f32_slowpath)
$__internal_0_$__cuda_sm20_sqrt_rn_f32_slowpath:
[----:B------:R-:W-:-:S13]  /*64a0*/  LOP3.LUT P3, RZ, R2, 0x7fffffff, RZ, 0xc0, !PT ;  /* 0x7fffffff02ff7812 */ /* 0x000fda000786c0ff */
[----:B------:R-:W-:Y:S01]  /*64b0*/  @!P3 MOV R30, R2 ;  /* 0x00000002001eb202 */ /* 0x000fe20000000f00 */
[----:B------:R-:W-:Y:S06]  /*64c0*/  @!P3 BRA `(.L_x_580) ;  /* 0x000000000040b947 */ /* 0x000fec0003800000 */
[----:B------:R-:W-:-:S13]  /*64d0*/  FSETP.GEU.FTZ.AND P3, PT, R2, RZ, PT ;  /* 0x000000ff0200720b */ /* 0x000fda0003f7e000 */
[----:B------:R-:W-:Y:S01]  /*64e0*/  @!P3 MOV R30, 0x7fffffff ;  /* 0x7fffffff001eb802 */ /* 0x000fe20000000f00 */
[----:B------:R-:W-:Y:S06]  /*64f0*/  @!P3 BRA `(.L_x_580) ;  /* 0x000000000034b947 */ /* 0x000fec0003800000 */
[----:B------:R-:W-:-:S13]  /*6500*/  FSETP.GTU.FTZ.AND P3, PT, |R2|, +INF , PT ;  /* 0x7f8000000200780b */ /* 0x000fda0003f7c200 */
[----:B------:R-:W-:Y:S01]  /*6510*/  @P3 FADD.FTZ R30, R2, 1 ;  /* 0x3f800000021e3421 */ /* 0x000fe20000010000 */
[----:B------:R-:W-:Y:S06]  /*6520*/  @P3 BRA `(.L_x_580) ;  /* 0x0000000000283947 */ /* 0x000fec0003800000 */
[----:B------:R-:W-:-:S13]  /*6530*/  FSETP.NEU.FTZ.AND P3, PT, |R2|, +INF , PT ;  /* 0x7f8000000200780b */ /* 0x000fda0003f7d200 */
[----:B------:R-:W-:Y:S01]  /*6540*/  @P3 FFMA R31, R2, 1.84467440737095516160e+19, RZ ;  /* 0x5f800000021f3823 */ /* 0x000fe200000000ff */
[----:B------:R-:W-:-:S03]  /*6550*/  @!P3 MOV R30, R2 ;  /* 0x00000002001eb202 */ /* 0x000fc60000000f00 */
[----:B------:R-:W0:Y:S02]  /*6560*/  @P3 MUFU.RSQ R28, R31 ;  /* 0x0000001f001c3308 */ /* 0x000e240000001400 */
[----:B0-----:R-:W-:Y:S01]  /*6570*/  @P3 FMUL.FTZ R4, R31, R28 ;  /* 0x0000001c1f043220 */ /* 0x001fe20000410000 */
[----:B------:R-:W-:-:S03]  /*6580*/  @P3 FMUL.FTZ R28, R28, 0.5 ;  /* 0x3f0000001c1c3820 */ /* 0x000fc60000410000 */
[----:B------:R-:W-:-:S04]  /*6590*/  @P3 FADD.FTZ R3, -R4, -RZ ;  /* 0x800000ff04033221 */ /* 0x000fc80000010100 */
[----:B------:R-:W-:-:S04]  /*65a0*/  @P3 FFMA R3, R4, R3, R31 ;  /* 0x0000000304033223 */ /* 0x000fc8000000001f */
[----:B------:R-:W-:-:S04]  /*65b0*/  @P3 FFMA R3, R3, R28, R4 ;  /* 0x0000001c03033223 */ /* 0x000fc80000000004 */
[----:B------:R-:W-:-:S07]  /*65c0*/  @P3 FMUL.FTZ R30, R3, 2.3283064365386962891e-10 ;  /* 0x2f800000031e3820 */ /* 0x000fce0000410000 */
.L_x_580:
[----:B------:R-:W-:Y:S01]  /*65d0*/  HFMA2 R3, -RZ, RZ, 0, 0 ;  /* 0x00000000ff037431 */ /* 0x000fe200000001ff */
[----:B------:R-:W-:-:S04]  /*65e0*/  MOV R2, R0 ;  /* 0x0000000000027202 */ /* 0x000fc80000000f00 */
[----:B------:R-:W-:Y:S05]  /*65f0*/  RET.REL.NODEC R2 `(force_pass_with_stability_kernel) ;  /* 0xffffff9802807950 */ /* 0x000fea0003c3ffff */
        .weak           $__internal_1_$__cuda_sm3x_div_rn_noftz_f32_slowpath
        .type           $__internal_1_$__cuda_sm3x_div_rn_noftz_f32_slowpath,@function
        .size           $__internal_1_$__cuda_sm3x_div_rn_noftz_f32_slowpath,(.L_x_5101 - $__internal_1_$__cuda_sm3x_div_rn_noftz_f32_slowpath)
$__internal_1_$__cuda_sm3x_div_rn_noftz_f32_slowpath:
[----:B------:R-:W-:Y:S01]  /*6600*/  SHF.R.U32.HI R4, RZ, 0x17, R3 ;  /* 0x00000017ff047819 */ /* 0x000fe20000011603 */
[----:B------:R-:W-:Y:S01]  /*6610*/  BSSY.RECONVERGENT B2, `(.L_x_581) ;  /* 0x0000063000027945 */ /* 0x000fe20003800200 */
[----:B------:R-:W-:Y:S02]  /*6620*/  SHF.R.U32.HI R31, RZ, 0x17, R0 ;  /* 0x00000017ff1f7819 */ /* 0x000fe40000011600 */
[----:B------:R-:W-:Y:S02]  /*6630*/  LOP3.LUT R4, R4, 0xff, RZ, 0xc0, !PT ;  /* 0x000000ff04047812 */ /* 0x000fe400078ec0ff */
[----:B------:R-:W-:Y:S02]  /*6640*/  LOP3.LUT R31, R31, 0xff, RZ, 0xc0, !PT ;  /* 0x000000ff1f1f7812 */ /* 0x000fe400078ec0ff */
[----:B------:R-:W-:Y:S02]  /*6650*/  IADD3 R30, PT, PT, R4, -0x1, RZ ;  /* 0xffffffff041e7810 */ /* 0x000fe40007ffe0ff */
[----:B------:R-:W-:-:S02]  /*6660*/  IADD3 R32, PT, PT, R31, -0x1, RZ ;  /* 0xffffffff1f207810 */ /* 0x000fc40007ffe0ff */
[----:B------:R-:W-:-:S04]  /*6670*/  ISETP.GT.U32.AND P3, PT, R30, 0xfd, PT ;  /* 0x000000fd1e00780c */ /* 0x000fc80003f64070 */
[----:B------:R-:W-:-:S13]  /*6680*/  ISETP.GT.U32.OR P3, PT, R32, 0xfd, P3 ;  /* 0x000000fd2000780c */ /* 0x000fda0001f64470 */
[----:B------:R-:W-:Y:S01]  /*6690*/  @!P3 MOV R2, RZ ;  /* 0x000000ff0002b202 */ /* 0x000fe20000000f00 */
[----:B------:R-:W-:Y:S06]  /*66a0*/  @!P3 BRA `(.L_x_582) ;  /* 0x00000000005cb947 */ /* 0x000fec0003800000 */
[----:B------:R-:W-:Y:S02]  /*66b0*/  FSETP.GTU.FTZ.AND P3, PT, |R0|, +INF , PT ;  /* 0x7f8000000000780b */ /* 0x000fe40003f7c200 */
[----:B------:R-:W-:-:S04]  /*66c0*/  FSETP.GTU.FTZ.AND P4, PT, |R3|, +INF , PT ;  /* 0x7f8000000300780b */ /* 0x000fc80003f9c200 */
[----:B------:R-:W-:-:S13]  /*66d0*/  PLOP3.LUT P3, PT, P3, P4, PT, 0xf8, 0x8f ;  /* 0x00000000008f781c */ /* 0x000fda0001f69f70 */
[----:B------:R-:W-:Y:S05]  /*66e0*/  @P3 BRA `(.L_x_583) ;  /* 0x0000000400503947 */ /* 0x000fea0003800000 */
[----:B------:R-:W-:-:S13]  /*66f0*/  LOP3.LUT P3, RZ, R3, 0x7fffffff, R0, 0xc8, !PT ;  /* 0x7fffffff03ff7812 */ /* 0x000fda000786c800 */
[----:B------:R-:W-:Y:S05]  /*6700*/  @!P3 BRA `(.L_x_584) ;  /* 0x000000040040b947 */ /* 0x000fea0003800000 */
[C---:B------:R-:W-:Y:S02]  /*6710*/  FSETP.NEU.FTZ.AND P5, PT, |R0|.reuse, +INF , PT ;  /* 0x7f8000000000780b */ /* 0x040fe40003fbd200 */
[----:B------:R-:W-:Y:S02]  /*6720*/  FSETP.NEU.FTZ.AND P4, PT, |R3|, +INF , PT ;  /* 0x7f8000000300780b */ /* 0x000fe40003f9d200 */
[----:B------:R-:W-:-:S11]  /*6730*/  FSETP.NEU.FTZ.AND P3, PT, |R0|, +INF , PT ;  /* 0x7f8000000000780b */ /* 0x000fd60003f7d200 */
[----:B------:R-:W-:Y:S05]  /*6740*/  @!P4 BRA !P5, `(.L_x_584) ;  /* 0x000000040030c947 */ /* 0x000fea0006800000 */
[----:B------:R-:W-:-:S04]  /*6750*/  LOP3.LUT P5, RZ, R0, 0x7fffffff, RZ, 0xc0, !PT ;  /* 0x7fffffff00ff7812 */ /* 0x000fc800078ac0ff */
[----:B------:R-:W-:-:S13]  /*6760*/  PLOP3.LUT P5, PT, P4, P5, PT, 0x2f, 0xf2 ;  /* 0x0000000000f2781c */ /* 0x000fda00027aa577 */
[----:B------:R-:W-:Y:S05]  /*6770*/  @P5 BRA `(.L_x_585) ;  /* 0x00000004001c5947 */ /* 0x000fea0003800000 */
[----:B------:R-:W-:-:S04]  /*6780*/  LOP3.LUT P4, RZ, R3, 0x7fffffff, RZ, 0xc0, !PT ;  /* 0x7fffffff03ff7812 */ /* 0x000fc8000788c0ff */
[----:B------:R-:W-:-:S13]  /*6790*/  PLOP3.LUT P3, PT, P3, P4, PT, 0x2f, 0xf2 ;  /* 0x0000000000f2781c */ /* 0x000fda0001f68577 */
[----:B------:R-:W-:Y:S05]  /*67a0*/  @P3 BRA `(.L_x_586) ;  /* 0x0000000400043947 */ /* 0x000fea0003800000 */
[----:B------:R-:W-:-:S13]  /*67b0*/  ISETP.GE.AND P3, PT, R32, RZ, PT ;  /* 0x000000ff2000720c */ /* 0x000fda0003f66270 */
[----:B------:R-:W-:Y:S01]  /*67c0*/  @P3 MOV R2, RZ ;  /* 0x000000ff00023202 */ /* 0x000fe20000000f00 */
[----:B------:R-:W-:Y:S01]  /*67d0*/  @!P3 FFMA R0, R0, 1.84467440737095516160e+19, RZ ;  /* 0x5f8000000000b823 */ /* 0x000fe200000000ff */
[----:B------:R-:W-:Y:S02]  /*67e0*/  @!P3 MOV R2, 0xffffffc0 ;  /* 0xffffffc00002b802 */ /* 0x000fe40000000f00 */
[----:B------:R-:W-:-:S13]  /*67f0*/  ISETP.GE.AND P3, PT, R30, RZ, PT ;  /* 0x000000ff1e00720c */ /* 0x000fda0003f66270 */
[----:B------:R-:W-:Y:S01]  /*6800*/  @!P3 FFMA R3, R3, 1.84467440737095516160e+19, RZ ;  /* 0x5f8000000303b823 */ /* 0x000fe200000000ff */
[----:B------:R-:W-:-:S07]  /*6810*/  @!P3 IADD3 R2, PT, PT, R2, 0x40, RZ ;  /* 0x000000400202b810 */ /* 0x000fce0007ffe0ff */
.L_x_582:
[----:B------:R-:W-:Y:S01]  /*6820*/  LEA R32, R4, 0xc0800000, 0x17 ;  /* 0xc080000004207811 */ /* 0x000fe200078eb8ff */
[----:B------:R-:W-:Y:S01]  /*6830*/  BSSY.RECONVERGENT B3, `(.L_x_587) ;  /* 0x0000036000037945 */ /* 0x000fe20003800200 */
[----:B------:R-:W-:Y:S02]  /*6840*/  IADD3 R31, PT, PT, R31, -0x7f, RZ ;  /* 0xffffff811f1f7810 */ /* 0x000fe40007ffe0ff */
[----:B------:R-:W-:Y:S02]  /*6850*/  IADD3 R32, PT, PT, -R32, R3, RZ ;  /* 0x0000000320207210 */ /* 0x000fe40007ffe1ff */
[----:B------:R-:W-:Y:S02]  /*6860*/  IADD3 R39, PT, PT, R31, 0x7f, -R4 ;  /* 0x0000007f1f277810 */ /* 0x000fe40007ffe804 */
[----:B------:R-:W0:Y:S01]  /*6870*/  MUFU.RCP R30, R32 ;  /* 0x00000020001e7308 */ /* 0x000e220000001000 */
[----:B------:R-:W-:-:S04]  /*6880*/  FADD.FTZ R37, -R32, -RZ ;  /* 0x800000ff20257221 */ /* 0x000fc80000010100 */
[----:B0-----:R-:W-:-:S04]  /*6890*/  FFMA R3, R30, R37, 1 ;  /* 0x3f8000001e037423 */ /* 0x001fc80000000025 */
[----:B------:R-:W-:Y:S01]  /*68a0*/  FFMA R3, R30, R3, R30 ;  /* 0x000000031e037223 */ /* 0x000fe2000000001e */
[----:B------:R-:W-:-:S04]  /*68b0*/  IMAD R30, R31, -0x800000, R0 ;  /* 0xff8000001f1e7824 */ /* 0x000fc800078e0200 */
[----:B------:R-:W-:-:S04]  /*68c0*/  FFMA R4, R30, R3, RZ ;  /* 0x000000031e047223 */ /* 0x000fc800000000ff */
[----:B------:R-:W-:-:S04]  /*68d0*/  FFMA R0, R37, R4, R30 ;  /* 0x0000000425007223 */ /* 0x000fc8000000001e */
[----:B------:R-:W-:-:S04]  /*68e0*/  FFMA R0, R3, R0, R4 ;  /* 0x0000000003007223 */ /* 0x000fc80000000004 */
[----:B------:R-:W-:Y:S01]  /*68f0*/  FFMA R31, R37, R0, R30 ;  /* 0x00000000251f7223 */ /* 0x000fe2000000001e */
[----:B------:R-:W-:-:S03]  /*6900*/  IADD3 R37, PT, PT, R39, R2, RZ ;  /* 0x0000000227257210 */ /* 0x000fc60007ffe0ff */
[----:B------:R-:W-:-:S05]  /*6910*/  FFMA R4, R3, R31, R0 ;  /* 0x0000001f03047223 */ /* 0x000fca0000000000 */
[----:B------:R-:W-:-:S04]  /*6920*/  SHF.R.U32.HI R2, RZ, 0x17, R4 ;  /* 0x00000017ff027819 */ /* 0x000fc80000011604 */
[----:B------:R-:W-:-:S04]  /*6930*/  LOP3.LUT R2, R2, 0xff, RZ, 0xc0, !PT ;  /* 0x000000ff02027812 */ /* 0x000fc800078ec0ff */
[----:B------:R-:W-:-:S04]  /*6940*/  IADD3 R2, PT, PT, R2, R37, RZ ;  /* 0x0000002502027210 */ /* 0x000fc80007ffe0ff */
[----:B------:R-:W-:-:S04]  /*6950*/  IADD3 R30, PT, PT, R2, -0x1, RZ ;  /* 0xffffffff021e7810 */ /* 0x000fc80007ffe0ff */
[----:B------:R-:W-:-:S13]  /*6960*/  ISETP.GE.U32.AND P3, PT, R30, 0xfe, PT ;  /* 0x000000fe1e00780c */ /* 0x000fda0003f66070 */
[----:B------:R-:W-:Y:S05]  /*6970*/  @!P3 BRA `(.L_x_588) ;  /* 0x000000000080b947 */ /* 0x000fea0003800000 */
[----:B------:R-:W-:-:S13]  /*6980*/  ISETP.GT.AND P3, PT, R2, 0xfe, PT ;  /* 0x000000fe0200780c */ /* 0x000fda0003f64270 */
[----:B------:R-:W-:Y:S05]  /*6990*/  @P3 BRA `(.L_x_589) ;  /* 0x00000000006c3947 */ /* 0x000fea0003800000 */
[----:B------:R-:W-:-:S13]  /*69a0*/  ISETP.GE.AND P3, PT, R2, 0x1, PT ;  /* 0x000000010200780c */ /* 0x000fda0003f66270 */
[----:B------:R-:W-:Y:S05]  /*69b0*/  @P3 BRA `(.L_x_590) ;  /* 0x0000000000743947 */ /* 0x000fea0003800000 */
[----:B------:R-:W-:Y:S02]  /*69c0*/  ISETP.GE.AND P3, PT, R2, -0x18, PT ;  /* 0xffffffe80200780c */ /* 0x000fe40003f66270 */
[----:B------:R-:W-:-:S11]  /*69d0*/  LOP3.LUT R4, R4, 0x80000000, RZ, 0xc0, !PT ;  /* 0x8000000004047812 */ /* 0x000fd600078ec0ff */
[----:B------:R-:W-:Y:S05]  /*69e0*/  @!P3 BRA `(.L_x_590) ;  /* 0x000000000068b947 */ /* 0x000fea0003800000 */
[CCC-:B------:R-:W-:Y:S01]  /*69f0*/  FFMA.RZ R30, R3.reuse, R31.reuse, R0.reuse ;  /* 0x0000001f031e7223 */ /* 0x1c0fe2000000c000 */
[CCC-:B------:R-:W-:Y:S01]  /*6a00*/  FFMA.RP R32, R3.reuse, R31.reuse, R0.reuse ;  /* 0x0000001f03207223 */ /* 0x1c0fe20000008000 */
[----:B------:R-:W-:Y:S01]  /*6a10*/  FFMA.RM R3, R3, R31, R0 ;  /* 0x0000001f03037223 */ /* 0x000fe20000004000 */
[----:B------:R-:W-:Y:S02]  /*6a20*/  ISETP.NE.AND P3, PT, R2, RZ, PT ;  /* 0x000000ff0200720c */ /* 0x000fe40003f65270 */
[----:B------:R-:W-:Y:S02]  /*6a30*/  LOP3.LUT R30, R30, 0x7fffff, RZ, 0xc0, !PT ;  /* 0x007fffff1e1e7812 */ /* 0x000fe400078ec0ff */
[----:B------:R-:W-:Y:S02]  /*6a40*/  IADD3 R0, PT, PT, -R2, RZ, RZ ;  /* 0x000000ff02007210 */ /* 0x000fe40007ffe1ff */
[----:B------:R-:W-:Y:S02]  /*6a50*/  LOP3.LUT R31, R30, 0x800000, RZ, 0xfc, !PT ;  /* 0x008000001e1f7812 */ /* 0x000fe400078efcff */
[----:B------:R-:W-:-:S02]  /*6a60*/  IADD3 R30, PT, PT, R2, 0x20, RZ ;  /* 0x00000020021e7810 */ /* 0x000fc40007ffe0ff */
[----:B------:R-:W-:Y:S02]  /*6a70*/  SEL R0, R0, RZ, P3 ;  /* 0x000000ff00007207 */ /* 0x000fe40001800000 */
[----:B------:R-:W-:Y:S02]  /*6a80*/  ISETP.NE.AND P3, PT, R2, RZ, PT ;  /* 0x000000ff0200720c */ /* 0x000fe40003f65270 */
[----:B------:R-:W-:Y:S02]  /*6a90*/  SHF.L.U32 R30, R31, R30, RZ ;  /* 0x0000001e1f1e7219 */ /* 0x000fe400000006ff */
[----:B------:R-:W-:Y:S02]  /*6aa0*/  FSETP.NEU.FTZ.AND P4, PT, R32, R3, PT ;  /* 0x000000032000720b */ /* 0x000fe40003f9d000 */
[----:B------:R-:W-:Y:S02]  /*6ab0*/  ISETP.NE.AND P3, PT, R30, RZ, P3 ;  /* 0x000000ff1e00720c */ /* 0x000fe40001f65270 */
[----:B------:R-:W-:-:S02]  /*6ac0*/  SHF.R.U32.HI R31, RZ, R0, R31 ;  /* 0x00000000ff1f7219 */ /* 0x000fc4000001161f */
[----:B------:R-:W-:Y:S02]  /*6ad0*/  PLOP3.LUT P3, PT, P4, P3, PT, 0xf8, 0x8f ;  /* 0x00000000008f781c */ /* 0x000fe40002767f70 */
[----:B------:R-:W-:Y:S02]  /*6ae0*/  SHF.R.U32.HI R2, RZ, 0x1, R31 ;  /* 0x00000001ff027819 */ /* 0x000fe4000001161f */
[----:B------:R-:W-:-:S04]  /*6af0*/  SEL R3, RZ, 0x1, !P3 ;  /* 0x00000001ff037807 */ /* 0x000fc80005800000 */
[----:B------:R-:W-:-:S04]  /*6b00*/  LOP3.LUT R0, R3, 0x1, R2, 0xf8, !PT ;  /* 0x0000000103007812 */ /* 0x000fc800078ef802 */
[----:B------:R-:W-:-:S04]  /*6b10*/  LOP3.LUT R31, R0, R31, RZ, 0xc0, !PT ;  /* 0x0000001f001f7212 */ /* 0x000fc800078ec0ff */
[----:B------:R-:W-:-:S04]  /*6b20*/  IADD3 R31, PT, PT, R2, R31, RZ ;  /* 0x0000001f021f7210 */ /* 0x000fc80007ffe0ff */
[----:B------:R-:W-:Y:S01]  /*6b30*/  LOP3.LUT R4, R31, R4, RZ, 0xfc, !PT ;  /* 0x000000041f047212 */ /* 0x000fe200078efcff */
[----:B------:R-:W-:Y:S06]  /*6b40*/  BRA `(.L_x_590) ;  /* 0x0000000000107947 */ /* 0x000fec0003800000 */
.L_x_589:
[----:B------:R-:W-:-:S04]  /*6b50*/  LOP3.LUT R4, R4, 0x80000000, RZ, 0xc0, !PT ;  /* 0x8000000004047812 */ /* 0x000fc800078ec0ff */
[----:B------:R-:W-:Y:S01]  /*6b60*/  LOP3.LUT R4, R4, 0x7f800000, RZ, 0xfc, !PT ;  /* 0x7f80000004047812 */ /* 0x000fe200078efcff */
[----:B------:R-:W-:Y:S06]  /*6b70*/  BRA `(.L_x_590) ;  /* 0x0000000000047947 */ /* 0x000fec0003800000 */
.L_x_588:
[----:B------:R-:W-:-:S07]  /*6b80*/  LEA R4, R37, R4, 0x17 ;  /* 0x0000000425047211 */ /* 0x000fce00078eb8ff */
.L_x_590:
[----:B------:R-:W-:Y:S05]  /*6b90*/  BSYNC.RECONVERGENT B3 ;  /* 0x0000000000037941 */ /* 0x000fea0003800200 */
.L_x_587:
[----:B------:R-:W-:Y:S01]  /*6ba0*/  MOV R0, R4 ;  /* 0x0000000400007202 */ /* 0x000fe20000000f00 */
[----:B------:R-:W-:Y:S06]  /*6bb0*/  BRA `(.L_x_591) ;  /* 0x0000000000207947 */ /* 0x000fec0003800000 */
.L_x_586:
[----:B------:R-:W-:-:S04]  /*6bc0*/  LOP3.LUT R0, R3, 0x80000000, R0, 0x48, !PT ;  /* 0x8000000003007812 */ /* 0x000fc800078e4800 */
[----:B------:R-:W-:Y:S01]  /*6bd0*/  LOP3.LUT R0, R0, 0x7f800000, RZ, 0xfc, !PT ;  /* 0x7f80000000007812 */ /* 0x000fe200078efcff */
[----:B------:R-:W-:Y:S06]  /*6be0*/  BRA `(.L_x_591) ;  /* 0x0000000000147947 */ /* 0x000fec0003800000 */
.L_x_585:
[----:B------:R-:W-:Y:S01]  /*6bf0*/  LOP3.LUT R0, R3, 0x80000000, R0, 0x48, !PT ;  /* 0x8000000003007812 */ /* 0x000fe200078e4800 */
[----:B------:R-:W-:Y:S06]  /*6c00*/  BRA `(.L_x_591) ;  /* 0x00000000000c7947 */ /* 0x000fec0003800000 */
.L_x_584:
[----:B------:R-:W0:Y:S01]  /*6c10*/  MUFU.RSQ R0, -QNAN ;  /* 0xffc0000000007908 */ /* 0x000e220000001400 */
[----:B------:R-:W-:Y:S05]  /*6c20*/  BRA `(.L_x_591) ;  /* 0x0000000000047947 */ /* 0x000fea0003800000 */
.L_x_583:
[----:B------:R-:W-:-:S07]  /*6c30*/  FADD.FTZ R0, R0, R3 ;  /* 0x0000000300007221 */ /* 0x000fce0000010000 */
.L_x_591:
[----:B------:R-:W-:Y:S05]  /*6c40*/  BSYNC.RECONVERGENT B2 ;  /* 0x0000000000027941 */ /* 0x000fea0003800200 */
.L_x_581:
[----:B------:R-:W-:Y:S01]  /*6c50*/  HFMA2 R3, -RZ, RZ, 0, 0 ;  /* 0x00000000ff037431 */ /* 0x000fe200000001ff */
[----:B------:R-:W-:-:S04]  /*6c60*/  MOV R2, R28 ;  /* 0x0000001c00027202 */ /* 0x000fc80000000f00 */
[----:B0-----:R-:W-:Y:S05]  /*6c70*/  RET.REL.NODEC R2 `(force_pass_with_stability_kernel) ;  /* 0xffffff9002e07950 */ /* 0x001fea0003c3ffff */
.L_x_592:
        /* <DEDUP_REMOVED lines=16> */
.L_x_5101:


//--------------------- .text.check_system_stability_kernel --------------------------
	.section	.text.check_system_stability_kernel,"ax",@progbits
	.align	128
        .global         check_system_stability_kernel
        .type           check_system_stability_kernel,@function
        .size           check_system_stability_kernel,(.L_x_5102 - check_system_stability_kernel)
        .other          check_system_stability_kernel,@"STO_CUDA_ENTRY STV_DEFAULT"
check_system_stability_kernel:
.text.check_system_stability_kernel:
[----:B------:R-:W0:Y:S01]  /*0000*/  LDC R1, c[0x0][0x37c] ;  /* 0x0000df00ff017b82 */ /* 0x000e220000000800 */
[----:B------:R-:W1:Y:S01]  /*0010*/  S2R R8, SR_TID.X ;  /* 0x0000000000087919 */ /* 0x000e620000002100 */
[----:B------:R-:W1:Y:S01]  /*0020*/  LDCU UR8, c[0x0][0x3a0] ;  /* 0x00007400ff0877ac */ /* 0x000e620008000800 */
[----:B0-----:R-:W-:Y:S01]  /*0030*/  VIADD R1, R1, 0xfffffff0 ;  /* 0xfffffff001017836 */ /* 0x001fe20000000000 */
[----:B------:R-:W-:Y:S01]  /*0040*/  BSSY.RECONVERGENT B0, `(.L_x_593) ;  /* 0x0000013000007945 */ /* 0x000fe20003800200 */
[----:B------:R-:W-:Y:S01]  /*0050*/  IMAD.MOV.U32 R0, RZ, RZ, RZ ;  /* 0x000000ffff007224 */ /* 0x000fe200078e00ff */
[----:B------:R-:W0:Y:S01]  /*0060*/  LDCU UR4, c[0x0][0x2f8] ;  /* 0x00005f00ff0477ac */ /* 0x000e220008000800 */
[----:B------:R-:W2:Y:S01]  /*0070*/  LDCU UR5, c[0x0][0x2fc] ;  /* 0x00005f80ff0577ac */ /* 0x000ea20008000800 */
[----:B------:R-:W3:Y:S01]  /*0080*/  LDCU.64 UR6, c[0x0][0x358] ;  /* 0x00006b00ff0677ac */ /* 0x000ee20008000a00 */
[----:B0-----:R-:W-:-:S05]  /*0090*/  IADD3 R6, P1, PT, R1, UR4, RZ ;  /* 0x0000000401067c10 */ /* 0x001fca000ff3e0ff */
[----:B--2---:R-:W-:Y:S01]  /*00a0*/  IMAD.X R7, RZ, RZ, UR5, P1 ;  /* 0x00000005ff077e24 */ /* 0x004fe200088e06ff */
[----:B-1----:R-:W-:-:S13]  /*00b0*/  ISETP.GE.AND P0, PT, R8, UR8, PT ;  /* 0x0000000808007c0c */ /* 0x002fda000bf06270 */
[----:B---3--:R-:W-:Y:S05]  /*00c0*/  @P0 BRA `(.L_x_594) ;  /* 0x0000000000280947 */ /* 0x008fea0003800000 */
[----:B------:R-:W0:Y:S01]  /*00d0*/  LDC R10, c[0x0][0x360] ;  /* 0x0000d800ff0a7b82 */ /* 0x000e220000000800 */
[----:B------:R-:W-:Y:S02]  /*00e0*/  IMAD.MOV.U32 R0, RZ, RZ, RZ ;  /* 0x000000ffff007224 */ /* 0x000fe400078e00ff */
[----:B------:R-:W-:-:S05]  /*00f0*/  IMAD.MOV.U32 R9, RZ, RZ, R8 ;  /* 0x000000ffff097224 */ /* 0x000fca00078e0008 */
[----:B------:R-:W1:Y:S02]  /*0100*/  LDC.64 R4, c[0x0][0x380] ;  /* 0x0000e000ff047b82 */ /* 0x000e640000000a00 */
.L_x_595:
[----:B-1----:R-:W-:-:S06]  /*0110*/  IMAD.WIDE R2, R9, 0x4, R4 ;  /* 0x0000000409027825 */ /* 0x002fcc00078e0204 */
[----:B------:R-:W2:Y:S01]  /*0120*/  LDG.E.CONSTANT R3, desc[UR6][R2.64] ;  /* 0x0000000602037981 */ /* 0x000ea2000c1e9900 */
[----:B0-----:R-:W-:-:S05]  /*0130*/  IMAD.IADD R9, R10, 0x1, R9 ;  /* 0x000000010a097824 */ /* 0x001fca00078e0209 */
[----:B------:R-:W-:Y:S01]  /*0140*/  ISETP.GE.AND P0, PT, R9, UR8, PT ;  /* 0x0000000809007c0c */ /* 0x000fe2000bf06270 */
[----:B--2---:R-:W-:-:S12]  /*0150*/  FADD R0, R3, R0 ;  /* 0x0000000003007221 */ /* 0x004fd80000000000 */
[----:B------:R-:W-:Y:S05]  /*0160*/  @!P0 BRA `(.L_x_595) ;  /* 0xfffffffc00e88947 */ /* 0x000fea000383ffff */
.L_x_594:
[----:B------:R-:W-:Y:S05]  /*0170*/  BSYNC.RECONVERGENT B0 ;  /* 0x0000000000007941 */ /* 0x000fea0003800200 */
.L_x_593:
[----:B------:R-:W0:Y:S01]  /*0180*/  S2UR UR5, SR_CgaCtaId ;  /* 0x00000000000579c3 */ /* 0x000e220000008800 */
[----:B------:R-:W-:Y:S01]  /*0190*/  UMOV UR4, 0x400 ;  /* 0x0000040000047882 */ /* 0x000fe20000000000 */
[----:B------:R-:W1:Y:S01]  /*01a0*/  LDCU UR8, c[0x0][0x360] ;  /* 0x00006c00ff0877ac */ /* 0x000e620008000800 */
[----:B------:R-:W-:Y:S01]  /*01b0*/  ISETP.NE.AND P1, PT, R8, RZ, PT ;  /* 0x000000ff0800720c */ /* 0x000fe20003f25270 */
[----:B-1----:R-:W-:Y:S02]  /*01c0*/  UISETP.GE.U32.AND UP0, UPT, UR8, 0x2, UPT ;  /* 0x000000020800788c */ /* 0x002fe4000bf06070 */
[----:B0-----:R-:W-:-:S06]  /*01d0*/  ULEA UR4, UR5, UR4, 0x18 ;  /* 0x0000000405047291 */ /* 0x001fcc000f8ec0ff */
[----:B------:R-:W-:-:S05]  /*01e0*/  LEA R3, R8, UR4, 0x2 ;  /* 0x0000000408037c11 */ /* 0x000fca000f8e10ff */
[----:B------:R0:W-:Y:S01]  /*01f0*/  STS [R3], R0 ;  /* 0x0000000003007388 */ /* 0x0001e20000000800 */
[----:B------:R-:W-:Y:S06]  /*0200*/  BAR.SYNC.DEFER_BLOCKING 0x0 ;  /* 0x0000000000007b1d */ /* 0x000fec0000010000 */
[----:B------:R-:W-:Y:S05]  /*0210*/  BRA.U !UP0, `(.L_x_596) ;  /* 0x0000000108307547 */ /* 0x000fea000b800000 */
[----:B0-----:R-:W-:-:S07]  /*0220*/  IMAD.U32 R0, RZ, RZ, UR8 ;  /* 0x00000008ff007e24 */ /* 0x001fce000f8e00ff */
.L_x_597:
[----:B------:R-:W-:-:S04]  /*0230*/  SHF.R.U32.HI R9, RZ, 0x1, R0 ;  /* 0x00000001ff097819 */ /* 0x000fc80000011600 */
[----:B------:R-:W-:-:S13]  /*0240*/  ISETP.GE.U32.AND P0, PT, R8, R9, PT ;  /* 0x000000090800720c */ /* 0x000fda0003f06070 */
[----:B------:R-:W-:Y:S01]  /*0250*/  @!P0 IMAD R2, R9, 0x4, R3 ;  /* 0x0000000409028824 */ /* 0x000fe200078e0203 */
[----:B------:R-:W-:Y:S05]  /*0260*/  @!P0 LDS R5, [R3] ;  /* 0x0000000003058984 */ /* 0x000fea0000000800 */
[----:B------:R-:W0:Y:S02]  /*0270*/  @!P0 LDS R2, [R2] ;  /* 0x0000000002028984 */ /* 0x000e240000000800 */
[----:B0-----:R-:W-:-:S05]  /*0280*/  @!P0 FADD R4, R2, R5 ;  /* 0x0000000502048221 */ /* 0x001fca0000000000 */
[----:B------:R1:W-:Y:S01]  /*0290*/  @!P0 STS [R3], R4 ;  /* 0x0000000403008388 */ /* 0x0003e20000000800 */
[----:B------:R-:W-:Y:S01]  /*02a0*/  BAR.SYNC.DEFER_BLOCKING 0x0 ;  /* 0x0000000000007b1d */ /* 0x000fe20000010000 */
[----:B------:R-:W-:Y:S01]  /*02b0*/  ISETP.GT.U32.AND P0, PT, R0, 0x3, PT ;  /* 0x000000030000780c */ /* 0x000fe20003f04070 */
[----:B------:R-:W-:-:S12]  /*02c0*/  IMAD.MOV.U32 R0, RZ, RZ, R9 ;  /* 0x000000ffff007224 */ /* 0x000fd800078e0009 */
[----:B-1----:R-:W-:Y:S05]  /*02d0*/  @P0 BRA `(.L_x_597) ;  /* 0xfffffffc00d40947 */ /* 0x002fea000383ffff */
.L_x_596:
[----:B------:R-:W-:Y:S05]  /*02e0*/  @P1 EXIT ;  /* 0x000000000000194d */ /* 0x000fea0003800000 */
[----:B0-----:R-:W0:Y:S02]  /*02f0*/  LDC.64 R2, c[0x0][0x388] ;  /* 0x0000e200ff027b82 */ /* 0x001e240000000a00 */
[----:B0-----:R-:W2:Y:S06]  /*0300*/  LDG.E.CONSTANT R2, desc[UR6][R2.64] ;  /* 0x0000000602027981 */ /* 0x001eac000c1e9900 */
[----:B------:R-:W0:Y:S01]  /*0310*/  S2UR UR5, SR_CgaCtaId ;  /* 0x00000000000579c3 */ /* 0x000e220000008800 */
[----:B------:R-:W-:Y:S01]  /*0320*/  UMOV UR4, 0x400 ;  /* 0x0000040000047882 */ /* 0x000fe20000000000 */
[----:B------:R-:W-:-:S06]  /*0330*/  IMAD.MOV.U32 R9, RZ, RZ, RZ ;  /* 0x000000ffff097224 */ /* 0x000fcc00078e00ff */
[----:B------:R-:W1:Y:S01]  /*0340*/  LDC.64 R4, c[0x0][0x398] ;  /* 0x0000e600ff047b82 */ /* 0x000e620000000a00 */
[----:B0-----:R-:W-:-:S09]  /*0350*/  ULEA UR4, UR5, UR4, 0x18 ;  /* 0x0000000405047291 */ /* 0x001fd2000f8ec0ff */
[----:B------:R-:W1:Y:S04]  /*0360*/  LDS R0, [UR4] ;  /* 0x00000004ff007984 */ /* 0x000e680008000800 */
[----:B-1----:R0:W-:Y:S01]  /*0370*/  STG.E desc[UR6][R4.64], R0 ;  /* 0x0000000004007986 */ /* 0x0021e2000c101906 */
[----:B--2---:R-:W-:-:S13]  /*0380*/  ISETP.GE.AND P0, PT, R2, 0x1, PT ;  /* 0x000000010200780c */ /* 0x004fda0003f06270 */
[----:B0-----:R-:W-:Y:S05]  /*0390*/  @!P0 BRA `(.L_x_598) ;  /* 0x0000000000308947 */ /* 0x001fea0003800000 */
[----:B------:R-:W-:-:S04]  /*03a0*/  I2FP.F32.U32 R3, R2 ;  /* 0x0000000200037245 */ /* 0x000fc80000201000 */
[----:B------:R-:W0:Y:S08]  /*03b0*/  MUFU.RCP R4, R3 ;  /* 0x0000000300047308 */ /* 0x000e300000001000 */
[----:B------:R-:W1:Y:S01]  /*03c0*/  FCHK P0, R0, R3 ;  /* 0x0000000300007302 */ /* 0x000e620000000000 */
[----:B0-----:R-:W-:-:S04]  /*03d0*/  FFMA R5, -R3, R4, 1 ;  /* 0x3f80000003057423 */ /* 0x001fc80000000104 */
[----:B------:R-:W-:-:S04]  /*03e0*/  FFMA R5, R4, R5, R4 ;  /* 0x0000000504057223 */ /* 0x000fc80000000004 */
[----:B------:R-:W-:-:S04]  /*03f0*/  FFMA R4, R0, R5, RZ ;  /* 0x0000000500047223 */ /* 0x000fc800000000ff */
[----:B------:R-:W-:-:S04]  /*0400*/  FFMA R8, -R3, R4, R0 ;  /* 0x0000000403087223 */ /* 0x000fc80000000100 */
[----:B------:R-:W-:Y:S01]  /*0410*/  FFMA R9, R5, R8, R4 ;  /* 0x0000000805097223 */ /* 0x000fe20000000004 */
[----:B-1----:R-:W-:Y:S06]  /*0420*/  @!P0 BRA `(.L_x_598) ;  /* 0x00000000000c8947 */ /* 0x002fec0003800000 */
[----:B------:R-:W-:-:S07]  /*0430*/  MOV R4, 0x450 ;  /* 0x0000045000047802 */ /* 0x000fce0000000f00 */
[----:B------:R-:W-:Y:S05]  /*0440*/  CALL.REL.NOINC `($__internal_2_$__cuda_sm3x_div_rn_noftz_f32_slowpath) ;  /* 0x0000000000707944 */ /* 0x000fea0003c00000 */
[----:B------:R-:W-:-:S07]  /*0450*/  IMAD.MOV.U32 R9, RZ, RZ, R0 ;  /* 0x000000ffff097224 */ /* 0x000fce00078e0000 */
.L_x_598:
[----:B------:R-:W0:Y:S08]  /*0460*/  LDC R3, c[0x0][0x3a4] ;  /* 0x0000e900ff037b82 */ /* 0x000e300000000800 */
[----:B------:R-:W1:Y:S08]  /*0470*/  LDC.64 R12, c[0x0][0x3a8] ;  /* 0x0000ea00ff0c7b82 */ /* 0x000e700000000a00 */
[----:B------:R-:W2:Y:S01]  /*0480*/  LDC.64 R4, c[0x0][0x390] ;  /* 0x0000e400ff047b82 */ /* 0x000ea20000000a00 */
[----:B0-----:R-:W-:-:S05]  /*0490*/  IMAD.HI R0, R3, 0x51eb851f, RZ ;  /* 0x51eb851f03007827 */ /* 0x001fca00078e02ff */
[----:B------:R-:W-:-:S04]  /*04a0*/  SHF.R.U32.HI R11, RZ, 0x1f, R0 ;  /* 0x0000001fff0b7819 */ /* 0x000fc80000011600 */
[----:B------:R-:W-:Y:S01]  /*04b0*/  LEA.HI.SX32 R11, R0, R11, 0x1b ;  /* 0x0000000b000b7211 */ /* 0x000fe200078fdaff */
[----:B------:R-:W-:-:S03]  /*04c0*/  IMAD.MOV.U32 R0, RZ, RZ, -0x69d0369d ;  /* 0x962fc963ff007424 */ /* 0x000fc600078e00ff */
[----:B------:R-:W-:Y:S01]  /*04d0*/  VIMNMX R11, PT, PT, R11, 0x1, !PT ;  /* 0x000000010b0b7848 */ /* 0x000fe20007fe0100 */
[----:B-1----:R-:W-:-:S03]  /*04e0*/  IMAD R0, R13, R0, 0x1b4e818 ;  /* 0x01b4e8180d007424 */ /* 0x002fc600078e0200 */
[----:B------:R-:W-:Y:S02]  /*04f0*/  ISETP.GE.AND P0, PT, R2, R11, PT ;  /* 0x0000000b0200720c */ /* 0x000fe40003f06270 */
[----:B------:R-:W-:Y:S02]  /*0500*/  SHF.L.W.U32.HI R0, R0, 0x1d, R0 ;  /* 0x0000001d00007819 */ /* 0x000fe40000010e00 */
[----:B------:R-:W-:-:S04]  /*0510*/  FSETP.LT.OR P0, PT, R9, R12, !P0 ;  /* 0x0000000c0900720b */ /* 0x000fc80004701400 */
[----:B------:R-:W-:Y:S02]  /*0520*/  ISETP.GT.U32.OR P1, PT, R0, 0x6d3a06, !P0 ;  /* 0x006d3a060000780c */ /* 0x000fe40004724470 */
[----:B------:R-:W-:-:S05]  /*0530*/  SEL R11, RZ, 0x1, !P0 ;  /* 0x00000001ff0b7807 */ /* 0x000fca0004000000 */
[----:B--2---:R0:W-:Y:S06]  /*0540*/  STG.E desc[UR6][R4.64], R11 ;  /* 0x0000000b04007986 */ /* 0x0041ec000c101906 */
[----:B------:R-:W-:Y:S05]  /*0550*/  @P1 EXIT ;  /* 0x000000000000194d */ /* 0x000fea0003800000 */
[----:B------:R-:W1:Y:S01]  /*0560*/  F2F.F64.F32 R8, R9 ;  /* 0x0000000900087310 */ /* 0x000e620000201800 */
[----:B------:R-:W-:Y:S01]  /*0570*/  MOV R0, 0x1b0 ;  /* 0x000001b000007802 */ /* 0x000fe20000000f00 */
[----:B------:R2:W-:Y:S01]  /*0580*/  STL.64 [R1+0x8], R2 ;  /* 0x0000080201007387 */ /* 0x0005e20000100a00 */
[----:B------:R-:W3:Y:S02]  /*0590*/  LDCU.64 UR4, c[0x4][0x1a8] ;  /* 0x01003500ff0477ac */ /* 0x000ee40008000a00 */
[----:B0-----:R2:W0:Y:S01]  /*05a0*/  LDC.64 R10, c[0x4][R0] ;  /* 0x01000000000a7b82 */ /* 0x0014220000000a00 */
[----:B-1----:R2:W-:Y:S01]  /*05b0*/  STL.64 [R1], R8 ;  /* 0x0000000801007387 */ /* 0x0025e20000100a00 */
[----:B---3--:R-:W-:Y:S02]  /*05c0*/  IMAD.U32 R4, RZ, RZ, UR4 ;  /* 0x00000004ff047e24 */ /* 0x008fe4000f8e00ff */
[----:B------:R-:W-:-:S07]  /*05d0*/  IMAD.U32 R5, RZ, RZ, UR5 ;  /* 0x00000005ff057e24 */ /* 0x000fce000f8e00ff */
[----:B------:R-:W-:-:S07]  /*05e0*/  LEPC R20, `(.L_x_599) ;  /* 0x000000001014794e */ /* 0x000fce0000000000 */
[----:B0-2---:R-:W-:Y:S05]  /*05f0*/  CALL.ABS.NOINC R10 ;  /* 0x000000000a007343 */ /* 0x005fea0003c00000 */
.L_x_599:
[----:B------:R-:W-:Y:S05]  /*0600*/  EXIT ;  /* 0x000000000000794d */ /* 0x000fea0003800000 */
        .weak           $__internal_2_$__cuda_sm3x_div_rn_noftz_f32_slowpath
        .type           $__internal_2_$__cuda_sm3x_div_rn_noftz_f32_slowpath,@function
        .size           $__internal_2_$__cuda_sm3x_div_rn_noftz_f32_slowpath,(.L_x_5102 - $__internal_2_$__cuda_sm3x_div_rn_noftz_f32_slowpath)
$__internal_2_$__cuda_sm3x_div_rn_noftz_f32_slowpath:
[--C-:B------:R-:W-:Y:S01]  /*0610*/  SHF.R.U32.HI R8, RZ, 0x17, R3.reuse ;  /* 0x00000017ff087819 */ /* 0x100fe20000011603 */
[--C-:B------:R-:W-:Y:S01]  /*0620*/  IMAD.MOV.U32 R10, RZ, RZ, R0.reuse ;  /* 0x000000ffff0a7224 */ /* 0x100fe200078e0000 */
[----:B------:R-:W-:Y:S01]  /*0630*/  SHF.R.U32.HI R5, RZ, 0x17, R0 ;  /* 0x00000017ff057819 */ /* 0x000fe20000011600 */
[----:B------:R-:W-:Y:S01]  /*0640*/  IMAD.MOV.U32 R11, RZ, RZ, R3 ;  /* 0x000000ffff0b7224 */ /* 0x000fe200078e0003 */
[----:B------:R-:W-:Y:S02]  /*0650*/  LOP3.LUT R9, R8, 0xff, RZ, 0xc0, !PT ;  /* 0x000000ff08097812 */ /* 0x000fe400078ec0ff */
[----:B------:R-:W-:-:S03]  /*0660*/  LOP3.LUT R8, R5, 0xff, RZ, 0xc0, !PT ;  /* 0x000000ff05087812 */ /* 0x000fc600078ec0ff */
[----:B------:R-:W-:Y:S02]  /*0670*/  VIADD R13, R9, 0xffffffff ;  /* 0xffffffff090d7836 */ /* 0x000fe40000000000 */
[----:B------:R-:W-:-:S03]  /*0680*/  VIADD R12, R8, 0xffffffff ;  /* 0xffffffff080c7836 */ /* 0x000fc60000000000 */
[----:B------:R-:W-:-:S04]  /*0690*/  ISETP.GT.U32.AND P0, PT, R13, 0xfd, PT ;  /* 0x000000fd0d00780c */ /* 0x000fc80003f04070 */
[----:B------:R-:W-:-:S13]  /*06a0*/  ISETP.GT.U32.OR P0, PT, R12, 0xfd, P0 ;  /* 0x000000fd0c00780c */ /* 0x000fda0000704470 */
[----:B------:R-:W-:Y:S01]  /*06b0*/  @!P0 IMAD.MOV.U32 R5, RZ, RZ, RZ ;  /* 0x000000ffff058224 */ /* 0x000fe200078e00ff */
        /* <DEDUP_REMOVED lines=17> */
[----:B------:R-:W-:Y:S02]  /*07d0*/  ISETP.GE.AND P0, PT, R12, RZ, PT ;  /* 0x000000ff0c00720c */ /* 0x000fe40003f06270 */
[----:B------:R-:W-:-:S11]  /*07e0*/  ISETP.GE.AND P1, PT, R13, RZ, PT ;  /* 0x000000ff0d00720c */ /* 0x000fd60003f26270 */
[----:B------:R-:W-:Y:S02]  /*07f0*/  @P0 IMAD.MOV.U32 R5, RZ, RZ, RZ ;  /* 0x000000ffff050224 */ /* 0x000fe400078e00ff */
[----:B------:R-:W-:Y:S01]  /*0800*/  @!P0 FFMA R10, R0, 1.84467440737095516160e+19, RZ ;  /* 0x5f800000000a8823 */ /* 0x000fe200000000ff */
[----:B------:R-:W-:Y:S02]  /*0810*/  @!P0 IMAD.MOV.U32 R5, RZ, RZ, -0x40 ;  /* 0xffffffc0ff058424 */ /* 0x000fe400078e00ff */
[----:B------:R-:W-:Y:S02]  /*0820*/  @!P1 FFMA R11, R3, 1.84467440737095516160e+19, RZ ;  /* 0x5f800000030b9823 */ /* 0x000fe400000000ff */
[----:B------:R-:W-:-:S07]  /*0830*/  @!P1 VIADD R5, R5, 0x40 ;  /* 0x0000004005059836 */ /* 0x000fce0000000000 */
.L_x_600:
[----:B------:R-:W-:Y:S01]  /*0840*/  LEA R0, R9, 0xc0800000, 0x17 ;  /* 0xc080000009007811 */ /* 0x000fe200078eb8ff */
[----:B------:R-:W-:-:S04]  /*0850*/  VIADD R8, R8, 0xffffff81 ;  /* 0xffffff8108087836 */ /* 0x000fc80000000000 */
[----:B------:R-:W-:Y:S02]  /*0860*/  IMAD.IADD R11, R11, 0x1, -R0 ;  /* 0x000000010b0b7824 */ /* 0x000fe400078e0a00 */
[C---:B------:R-:W-:Y:S01]  /*0870*/  IMAD R0, R8.reuse, -0x800000, R10 ;  /* 0xff80000008007824 */ /* 0x040fe200078e020a */
[----:B------:R-:W-:Y:S01]  /*0880*/  IADD3 R8, PT, PT, R8, 0x7f, -R9 ;  /* 0x0000007f08087810 */ /* 0x000fe20007ffe809 */
[----:B------:R-:W0:Y:S01]  /*0890*/  MUFU.RCP R3, R11 ;  /* 0x0000000b00037308 */ /* 0x000e220000001000 */
[----:B------:R-:W-:-:S03]  /*08a0*/  FADD.FTZ R13, -R11, -RZ ;  /* 0x800000ff0b0d7221 */ /* 0x000fc60000010100 */
[----:B------:R-:W-:Y:S02]  /*08b0*/  IMAD.IADD R8, R8, 0x1, R5 ;  /* 0x0000000108087824 */ /* 0x000fe400078e0205 */
[----:B0-----:R-:W-:-:S04]  /*08c0*/  FFMA R12, R3, R13, 1 ;  /* 0x3f800000030c7423 */ /* 0x001fc8000000000d */
[----:B------:R-:W-:-:S04]  /*08d0*/  FFMA R12, R3, R12, R3 ;  /* 0x0000000c030c7223 */ /* 0x000fc80000000003 */
[----:B------:R-:W-:-:S04]  /*08e0*/  FFMA R3, R0, R12, RZ ;  /* 0x0000000c00037223 */ /* 0x000fc800000000ff */
[----:B------:R-:W-:-:S04]  /*08f0*/  FFMA R10, R13, R3, R0 ;  /* 0x000000030d0a7223 */ /* 0x000fc80000000000 */
[----:B------:R-:W-:-:S04]  /*0900*/  FFMA R15, R12, R10, R3 ;  /* 0x0000000a0c0f7223 */ /* 0x000fc80000000003 */
[----:B------:R-:W-:-:S04]  /*0910*/  FFMA R10, R13, R15, R0 ;  /* 0x0000000f0d0a7223 */ /* 0x000fc80000000000 */
[----:B------:R-:W-:-:S05]  /*0920*/  FFMA R0, R12, R10, R15 ;  /* 0x0000000a0c007223 */ /* 0x000fca000000000f */
[----:B------:R-:W-:-:S04]  /*0930*/  SHF.R.U32.HI R3, RZ, 0x17, R0 ;  /* 0x00000017ff037819 */ /* 0x000fc80000011600 */
[----:B------:R-:W-:-:S05]  /*0940*/  LOP3.LUT R3, R3, 0xff, RZ, 0xc0, !PT ;  /* 0x000000ff03037812 */ /* 0x000fca00078ec0ff */
[----:B------:R-:W-:-:S04]  /*0950*/  IMAD.IADD R9, R3, 0x1, R8 ;  /* 0x0000000103097824 */ /* 0x000fc800078e0208 */
[----:B------:R-:W-:-:S05]  /*0960*/  VIADD R3, R9, 0xffffffff ;  /* 0xffffffff09037836 */ /* 0x000fca0000000000 */
        /* <DEDUP_REMOVED lines=10> */
[CCC-:B------:R-:W-:Y:S01]  /*0a10*/  FFMA.RM R8, R12.reuse, R10.reuse, R15.reuse ;  /* 0x0000000a0c087223 */ /* 0x1c0fe2000000400f */
[C---:B------:R-:W-:Y:S02]  /*0a20*/  ISETP.NE.AND P2, PT, R9.reuse, RZ, PT ;  /* 0x000000ff0900720c */ /* 0x040fe40003f45270 */
[----:B------:R-:W-:Y:S02]  /*0a30*/  ISETP.NE.AND P1, PT, R9, RZ, PT ;  /* 0x000000ff0900720c */ /* 0x000fe40003f25270 */
[----:B------:R-:W-:Y:S01]  /*0a40*/  LOP3.LUT R5, R3, 0x7fffff, RZ, 0xc0, !PT ;  /* 0x007fffff03057812 */ /* 0x000fe200078ec0ff */
[----:B------:R-:W-:Y:S01]  /*0a50*/  FFMA.RP R3, R12, R10, R15 ;  /* 0x0000000a0c037223 */ /* 0x000fe2000000800f */
[----:B------:R-:W-:Y:S02]  /*0a60*/  VIADD R10, R9, 0x20 ;  /* 0x00000020090a7836 */ /* 0x000fe40000000000 */
[----:B------:R-:W-:Y:S01]  /*0a70*/  LOP3.LUT R5, R5, 0x800000, RZ, 0xfc, !PT ;  /* 0x0080000005057812 */ /* 0x000fe200078efcff */
[----:B------:R-:W-:Y:S01]  /*0a80*/  IMAD.MOV R9, RZ, RZ, -R9 ;  /* 0x000000ffff097224 */ /* 0x000fe200078e0a09 */
[----:B------:R-:W-:-:S02]  /*0a90*/  FSETP.NEU.FTZ.AND P0, PT, R3, R8, PT ;  /* 0x000000080300720b */ /* 0x000fc40003f1d000 */
[----:B------:R-:W-:Y:S02]  /*0aa0*/  SHF.L.U32 R10, R5, R10, RZ ;  /* 0x0000000a050a7219 */ /* 0x000fe400000006ff */
[----:B------:R-:W-:Y:S02]  /*0ab0*/  SEL R8, R9, RZ, P2 ;  /* 0x000000ff09087207 */ /* 0x000fe40001000000 */
[----:B------:R-:W-:Y:S02]  /*0ac0*/  ISETP.NE.AND P1, PT, R10, RZ, P1 ;  /* 0x000000ff0a00720c */ /* 0x000fe40000f25270 */
[----:B------:R-:W-:Y:S02]  /*0ad0*/  SHF.R.U32.HI R8, RZ, R8, R5 ;  /* 0x00000008ff087219 */ /* 0x000fe40000011605 */
[----:B------:R-:W-:Y:S02]  /*0ae0*/  PLOP3.LUT P0, PT, P0, P1, PT, 0xf8, 0x8f ;  /* 0x00000000008f781c */ /* 0x000fe40000703f70 */
[----:B------:R-:W-:-:S02]  /*0af0*/  SHF.R.U32.HI R10, RZ, 0x1, R8 ;  /* 0x00000001ff0a7819 */ /* 0x000fc40000011608 */
[----:B------:R-:W-:-:S04]  /*0b00*/  SEL R3, RZ, 0x1, !P0 ;  /* 0x00000001ff037807 */ /* 0x000fc80004000000 */
[----:B------:R-:W-:-:S04]  /*0b10*/  LOP3.LUT R3, R3, 0x1, R10, 0xf8, !PT ;  /* 0x0000000103037812 */ /* 0x000fc800078ef80a */
[----:B------:R-:W-:-:S05]  /*0b20*/  LOP3.LUT R3, R3, R8, RZ, 0xc0, !PT ;  /* 0x0000000803037212 */ /* 0x000fca00078ec0ff */
[----:B------:R-:W-:-:S05]  /*0b30*/  IMAD.IADD R3, R10, 0x1, R3 ;  /* 0x000000010a037824 */ /* 0x000fca00078e0203 */
[----:B------:R-:W-:Y:S01]  /*0b40*/  LOP3.LUT R0, R3, R0, RZ, 0xfc, !PT ;  /* 0x0000000003007212 */ /* 0x000fe200078efcff */
[----:B------:R-:W-:Y:S06]  /*0b50*/  BRA `(.L_x_607) ;  /* 0x0000000000347947 */ /* 0x000fec0003800000 */
.L_x_606:
[----:B------:R-:W-:-:S04]  /*0b60*/  LOP3.LUT R0, R0, 0x80000000, RZ, 0xc0, !PT ;  /* 0x8000000000007812 */ /* 0x000fc800078ec0ff */
[----:B------:R-:W-:Y:S01]  /*0b70*/  LOP3.LUT R0, R0, 0x7f800000, RZ, 0xfc, !PT ;  /* 0x7f80000000007812 */ /* 0x000fe200078efcff */
[----:B------:R-:W-:Y:S06]  /*0b80*/  BRA `(.L_x_607) ;  /* 0x0000000000287947 */ /* 0x000fec0003800000 */
.L_x_605:
[----:B------:R-:W-:Y:S01]  /*0b90*/  IMAD R0, R8, 0x800000, R0 ;  /* 0x0080000008007824 */ /* 0x000fe200078e0200 */
[----:B------:R-:W-:Y:S06]  /*0ba0*/  BRA `(.L_x_607) ;  /* 0x0000000000207947 */ /* 0x000fec0003800000 */
.L_x_604:
[----:B------:R-:W-:-:S04]  /*0bb0*/  LOP3.LUT R0, R11, 0x80000000, R10, 0x48, !PT ;  /* 0x800000000b007812 */ /* 0x000fc800078e480a */
[----:B------:R-:W-:Y:S01]  /*0bc0*/  LOP3.LUT R0, R0, 0x7f800000, RZ, 0xfc, !PT ;  /* 0x7f80000000007812 */ /* 0x000fe200078efcff */
[----:B------:R-:W-:Y:S06]  /*0bd0*/  BRA `(.L_x_607) ;  /* 0x0000000000147947 */ /* 0x000fec0003800000 */
.L_x_603:
[----:B------:R-:W-:Y:S01]  /*0be0*/  LOP3.LUT R0, R11, 0x80000000, R10, 0x48, !PT ;  /* 0x800000000b007812 */ /* 0x000fe200078e480a */
[----:B------:R-:W-:Y:S06]  /*0bf0*/  BRA `(.L_x_607) ;  /* 0x00000000000c7947 */ /* 0x000fec0003800000 */
.L_x_602:
[----:B------:R-:W0:Y:S01]  /*0c00*/  MUFU.RSQ R0, -QNAN ;  /* 0xffc0000000007908 */ /* 0x000e220000001400 */
[----:B------:R-:W-:Y:S05]  /*0c10*/  BRA `(.L_x_607) ;  /* 0x0000000000047947 */ /* 0x000fea0003800000 */
.L_x_601:
[----:B------:R-:W-:-:S07]  /*0c20*/  FADD.FTZ R0, R0, R3 ;  /* 0x0000000300007221 */ /* 0x000fce0000010000 */
.L_x_607:
[----:B------:R-:W-:-:S04]  /*0c30*/  IMAD.MOV.U32 R5, RZ, RZ, 0x0 ;  /* 0x00000000ff057424 */ /* 0x000fc800078e00ff */
[----:B0-----:R-:W-:Y:S05]  /*0c40*/  RET.REL.NODEC R4 `(check_system_stability_kernel) ;  /* 0xfffffff004ec7950 */ /* 0x001fea0003c3ffff */
.L_x_608:
        /* <DEDUP_REMOVED lines=11> */
.L_x_5102:


//--------------------- .text.calculate_kinetic_energy_kernel --------------------------
	.section	.text.calculate_kinetic_energy_kernel,"ax",@progbits
	.align	128
        .global         calculate_kinetic_energy_kernel
        .type           calculate_kinetic_energy_kernel,@function
        .size           calculate_kinetic_energy_kernel,(.L_x_5128 - calculate_kinetic_energy_kernel)
        .other          calculate_kinetic_energy_kernel,@"STO_CUDA_ENTRY STV_DEFAULT"
calculate_kinetic_energy_kernel:
.text.calculate_kinetic_energy_kernel:
[----:B------:R-:W-:Y:S08]  /*0000*/  LDC R1, c[0x0][0x37c] ;  /* 0x0000df00ff017b82 */ /* 0x000ff00000000800 */
[----:B------:R-:W0:Y:S01]  /*0010*/  S2UR UR5, SR_CgaCtaId ;  /* 0x00000000000579c3 */ /* 0x000e220000008800 */
[----:B------:R-:W1:Y:S01]  /*0020*/  S2R R5, SR_TID.X ;  /* 0x0000000000057919 */ /* 0x000e620000002100 */
[----:B------:R-:W2:Y:S01]  /*0030*/  LDCU UR7, c[0x0][0x360] ;  /* 0x00006c00ff0777ac */ /* 0x000ea20008000800 */
[----:B------:R-:W-:Y:S01]  /*0040*/  BSSY.RECONVERGENT B0, `(.L_x_609) ;  /* 0x000002d000007945 */ /* 0x000fe20003800200 */
[----:B------:R-:W3:Y:S01]  /*0050*/  S2R R0, SR_CTAID.X ;  /* 0x0000000000007919 */ /* 0x000ee20000002500 */
[----:B------:R-:W-:Y:S01]  /*0060*/  UMOV UR4, 0x400 ;  /* 0x0000040000047882 */ /* 0x000fe20000000000 */
[----:B------:R-:W4:Y:S01]  /*0070*/  LDCU.64 UR8, c[0x0][0x358] ;  /* 0x00006b00ff0877ac */ /* 0x000f220008000a00 */
[----:B--2---:R-:W-:Y:S01]  /*0080*/  MOV R2, UR7 ;  /* 0x0000000700027c02 */ /* 0x004fe20008000f00 */
[----:B0-----:R-:W-:Y:S01]  /*0090*/  ULEA UR4, UR5, UR4, 0x18 ;  /* 0x0000000405047291 */ /* 0x001fe2000f8ec0ff */
[----:B------:R-:W0:Y:S03]  /*00a0*/  LDCU UR5, c[0x0][0x3b0] ;  /* 0x00007600ff0577ac */ /* 0x000e260008000800 */
[----:B------:R-:W-:-:S02]  /*00b0*/  ULEA UR6, UR7, UR4, 0x2 ;  /* 0x0000000407067291 */ /* 0x000fc4000f8e10ff */
[----:B-1----:R-:W-:-:S04]  /*00c0*/  LEA R4, R5, UR4, 0x2 ;  /* 0x0000000405047c11 */ /* 0x002fc8000f8e10ff */
[----:B------:R-:W-:Y:S01]  /*00d0*/  LEA R3, R5, UR6, 0x2 ;  /* 0x0000000605037c11 */ /* 0x000fe2000f8e10ff */
[----:B---3--:R-:W-:Y:S01]  /*00e0*/  IMAD R13, R0, UR7, R5 ;  /* 0x00000007000d7c24 */ /* 0x008fe2000f8e0205 */
[----:B------:R1:W-:Y:S04]  /*00f0*/  STS [R4], RZ ;  /* 0x000000ff04007388 */ /* 0x0003e80000000800 */
[----:B------:R1:W-:Y:S01]  /*0100*/  STS [R3], RZ ;  /* 0x000000ff03007388 */ /* 0x0003e20000000800 */
[----:B0-----:R-:W-:-:S13]  /*0110*/  ISETP.GE.AND P0, PT, R13, UR5, PT ;  /* 0x000000050d007c0c */ /* 0x001fda000bf06270 */
[----:B-1--4-:R-:W-:Y:S05]  /*0120*/  @P0 BRA `(.L_x_610) ;  /* 0x0000000000780947 */ /* 0x012fea0003800000 */
        /* <DEDUP_REMOVED lines=14> */
[----:B------:R-:W-:-:S13]  /*0210*/  FSETP.GT.AND P0, PT, R15, R12, PT ;  /* 0x0000000c0f00720b */ /* 0x000fda0003f04000 */
[----:B------:R-:W-:Y:S05]  /*0220*/  @!P0 BRA `(.L_x_610) ;  /* 0x0000000000388947 */ /* 0x000fea0003800000 */
[----:B------:R-:W0:Y:S01]  /*0230*/  LDCU.64 UR4, c[0x0][0x398] ;  /* 0x00007300ff0477ac */ /* 0x000e220008000a00 */
[----:B------:R-:W-:Y:S01]  /*0240*/  HFMA2 R8, -RZ, RZ, 1.75, 0 ;  /* 0x3f000000ff087431 */ /* 0x000fe200000001ff */
[----:B0-----:R-:W-:-:S04]  /*0250*/  UISETP.NE.U32.AND UP0, UPT, UR4, URZ, UPT ;  /* 0x000000ff0400728c */ /* 0x001fc8000bf05070 */
[----:B------:R-:W-:-:S09]  /*0260*/  UISETP.NE.AND.EX UP0, UPT, UR5, URZ, UPT, UP0 ;  /* 0x000000ff0500728c */ /* 0x000fd2000bf05300 */
[----:B------:R-:W-:Y:S05]  /*0270*/  BRA.U !UP0, `(.L_x_611) ;  /* 0x0000000108147547 */ /* 0x000fea000b800000 */
[----:B------:R-:W0:Y:S02]  /*0280*/  LDC.64 R6, c[0x0][0x398] ;  /* 0x0000e600ff067b82 */ /* 0x000e240000000a00 */
[----:B0-----:R-:W-:-:S06]  /*0290*/  IMAD.WIDE R6, R13, 0x4, R6 ;  /* 0x000000040d067825 */ /* 0x001fcc00078e0206 */
[----:B------:R-:W2:Y:S02]  /*02a0*/  LDG.E.CONSTANT R6, desc[UR8][R6.64] ;  /* 0x0000000806067981 */ /* 0x000ea4000c1e9900 */
[----:B--2---:R-:W-:-:S13]  /*02b0*/  FSETP.GT.AND P0, PT, R6, RZ, PT ;  /* 0x000000ff0600720b */ /* 0x004fda0003f04000 */
[----:B------:R-:W-:-:S07]  /*02c0*/  @P0 FMUL R8, R6, 0.5 ;  /* 0x3f00000006080820 */ /* 0x000fce0000400000 */
.L_x_611:
[----:B------:R-:W-:Y:S01]  /*02d0*/  FMUL R15, R15, R8 ;  /* 0x000000080f0f7220 */ /* 0x000fe20000400000 */
[----:B------:R-:W-:-:S04]  /*02e0*/  IMAD.MOV.U32 R6, RZ, RZ, 0x1 ;  /* 0x00000001ff067424 */ /* 0x000fc800078e00ff */
[----:B------:R0:W-:Y:S04]  /*02f0*/  STS [R4], R15 ;  /* 0x0000000f04007388 */ /* 0x0001e80000000800 */
[----:B------:R0:W-:Y:S02]  /*0300*/  STS [R3], R6 ;  /* 0x0000000603007388 */ /* 0x0001e40000000800 */
.L_x_610:
[----:B------:R-:W-:Y:S05]  /*0310*/  BSYNC.RECONVERGENT B0 ;  /* 0x0000000000007941 */ /* 0x000fea0003800200 */
.L_x_609:
[----:B------:R-:W-:Y:S01]  /*0320*/  BAR.SYNC.DEFER_BLOCKING 0x0 ;  /* 0x0000000000007b1d */ /* 0x000fe20000010000 */
[----:B------:R-:W-:-:S13]  /*0330*/  ISETP.GE.U32.AND P0, PT, R2, 0x2, PT ;  /* 0x000000020200780c */ /* 0x000fda0003f06070 */
[----:B------:R-:W-:Y:S05]  /*0340*/  @!P0 BRA `(.L_x_612) ;  /* 0x00000000004c8947 */ /* 0x000fea0003800000 */
.L_x_615:
[----:B------:R-:W-:Y:S01]  /*0350*/  SHF.R.U32.HI R12, RZ, 0x1, R2 ;  /* 0x00000001ff0c7819 */ /* 0x000fe20000011602 */
[----:B------:R-:W-:Y:S03]  /*0360*/  BSSY.RECONVERGENT B0, `(.L_x_613) ;  /* 0x000000d000007945 */ /* 0x000fe60003800200 */
[----:B------:R-:W-:-:S13]  /*0370*/  ISETP.GE.U32.AND P0, PT, R5, R12, PT ;  /* 0x0000000c0500720c */ /* 0x000fda0003f06070 */
[----:B-1----:R-:W-:Y:S05]  /*0380*/  @P0 BRA `(.L_x_614) ;  /* 0x0000000000280947 */ /* 0x002fea0003800000 */
[C---:B0-----:R-:W-:Y:S01]  /*0390*/  LEA R6, R12.reuse, R4, 0x2 ;  /* 0x000000040c067211 */ /* 0x041fe200078e10ff */
[----:B------:R-:W-:Y:S01]  /*03a0*/  LDS R7, [R4] ;  /* 0x0000000004077984 */ /* 0x000fe20000000800 */
[----:B------:R-:W-:-:S04]  /*03b0*/  IMAD R8, R12, 0x4, R3 ;  /* 0x000000040c087824 */ /* 0x000fc800078e0203 */
[----:B------:R-:W0:Y:S02]  /*03c0*/  LDS R6, [R6] ;  /* 0x0000000006067984 */ /* 0x000e240000000800 */
[----:B0-----:R-:W-:-:S05]  /*03d0*/  FADD R7, R6, R7 ;  /* 0x0000000706077221 */ /* 0x001fca0000000000 */
[----:B------:R-:W-:Y:S04]  /*03e0*/  STS [R4], R7 ;  /* 0x0000000704007388 */ /* 0x000fe80000000800 */
[----:B------:R-:W-:Y:S04]  /*03f0*/  LDS R8, [R8] ;  /* 0x0000000008087984 */ /* 0x000fe80000000800 */
[----:B------:R-:W0:Y:S02]  /*0400*/  LDS R9, [R3] ;  /* 0x0000000003097984 */ /* 0x000e240000000800 */
[----:B0-----:R-:W-:-:S05]  /*0410*/  IADD3 R10, PT, PT, R8, R9, RZ ;  /* 0x00000009080a7210 */ /* 0x001fca0007ffe0ff */
[----:B------:R1:W-:Y:S02]  /*0420*/  STS [R3], R10 ;  /* 0x0000000a03007388 */ /* 0x0003e40000000800 */
.L_x_614:
[----:B------:R-:W-:Y:S05]  /*0430*/  BSYNC.RECONVERGENT B0 ;  /* 0x0000000000007941 */ /* 0x000fea0003800200 */
.L_x_613:
[----:B------:R-:W-:Y:S01]  /*0440*/  BAR.SYNC.DEFER_BLOCKING 0x0 ;  /* 0x0000000000007b1d */ /* 0x000fe20000010000 */
[----:B------:R-:W-:Y:S02]  /*0450*/  ISETP.GT.U32.AND P0, PT, R2, 0x3, PT ;  /* 0x000000030200780c */ /* 0x000fe40003f04070 */
[----:B------:R-:W-:-:S11]  /*0460*/  MOV R2, R12 ;  /* 0x0000000c00027202 */ /* 0x000fd60000000f00 */
[----:B------:R-:W-:Y:S05]  /*0470*/  @P0 BRA `(.L_x_615) ;  /* 0xfffffffc00b40947 */ /* 0x000fea000383ffff */
.L_x_612:
[----:B------:R-:W-:-:S13]  /*0480*/  ISETP.NE.AND P0, PT, R5, RZ, PT ;  /* 0x000000ff0500720c */ /* 0x000fda0003f05270 */
[----:B------:R-:W-:Y:S05]  /*0490*/  @P0 EXIT ;  /* 0x000000000000094d */ /* 0x000fea0003800000 */
[----:B------:R-:W2:Y:S01]  /*04a0*/  S2UR UR5, SR_CgaCtaId ;  /* 0x00000000000579c3 */ /* 0x000ea20000008800 */
[----:B------:R-:W-:Y:S01]  /*04b0*/  UMOV UR4, 0x400 ;  /* 0x0000040000047882 */ /* 0x000fe20000000000 */
[----:B------:R-:W-:Y:S06]  /*04c0*/  LDS R9, [UR6] ;  /* 0x00000006ff097984 */ /* 0x000fec0008000800 */
[----:B01----:R-:W0:Y:S08]  /*04d0*/  LDC.64 R2, c[0x0][0x3a0] ;  /* 0x0000e800ff027b82 */ /* 0x003e300000000a00 */
[----:B------:R-:W1:Y:S01]  /*04e0*/  LDC.64 R4, c[0x0][0x3a8] ;  /* 0x0000ea00ff047b82 */ /* 0x000e620000000a00 */
[----:B--2---:R-:W-:Y:S01]  /*04f0*/  ULEA UR4, UR5, UR4, 0x18 ;  /* 0x0000000405047291 */ /* 0x004fe2000f8ec0ff */
[----:B0-----:R-:W-:-:S08]  /*0500*/  IMAD.WIDE.U32 R2, R0, 0x4, R2 ;  /* 0x0000000400027825 */ /* 0x001fd000078e0002 */
[----:B------:R-:W0:Y:S04]  /*0510*/  LDS R7, [UR4] ;  /* 0x00000004ff077984 */ /* 0x000e280008000800 */
[----:B0-----:R-:W-:Y:S04]  /*0520*/  STG.E desc[UR8][R2.64], R7 ;  /* 0x0000000702007986 */ /* 0x001fe8000c101908 */
[----:B-1----:R-:W-:Y:S01]  /*0530*/  REDG.E.ADD.STRONG.GPU desc[UR8][R4.64], R9 ;  /* 0x000000090400798e */ /* 0x002fe2000c12e108 */
[----:B------:R-:W-:Y:S05]  /*0540*/  EXIT ;  /* 0x000000000000794d */ /* 0x000fea0003800000 */
.L_x_616:
        /* <DEDUP_REMOVED lines=11> */
.L_x_5128:


//--------------------- .text.blend_semantic_physics_forces --------------------------
	.section	.text.blend_semantic_physics_forces,"ax",@progbits
	.align	128
        .global         blend_semantic_physics_forces
        .type           blend_semantic_physics_forces,@function
        .size           blend_semantic_physics_forces,(.L_x_5103 - blend_semantic_physics_forces)
        .other          blend_semantic_physics_forces,@"STO_CUDA_ENTRY STV_DEFAULT"
blend_semantic_physics_forces:
.text.blend_semantic_physics_forces:
        /* <DEDUP_REMOVED lines=9> */
[----:B------:R-:W1:Y:S01]  /*0090*/  LDCU.64 UR4, c[0x0][0x358] ;  /* 0x00006b00ff0477ac */ /* 0x000e620008000a00 */
[----:B------:R-:W2:Y:S06]  /*00a0*/  LDCU UR6, c[0x0][0x3a8] ;  /* 0x00007500ff0677ac */ /* 0x000eac0008000800 */
[----:B------:R-:W3:Y:S08]  /*00b0*/  LDC.64 R4, c[0x0][0x380] ;  /* 0x0000e000ff047b82 */ /* 0x000ef00000000a00 */
[----:B------:R-:W4:Y:S08]  /*00c0*/  LDC.64 R6, c[0x0][0x388] ;  /* 0x0000e200ff067b82 */ /* 0x000f300000000a00 */
[----:B------:R-:W2:Y:S01]  /*00d0*/  LDC.64 R8, c[0x0][0x390] ;  /* 0x0000e400ff087b82 */ /* 0x000ea20000000a00 */
[----:B0-----:R-:W-:-:S05]  /*00e0*/  IMAD.WIDE R16, R0, 0xc, R16 ;  /* 0x0000000c00107825 */ /* 0x001fca00078e0210 */
[----:B-1----:R0:W5:Y:S01]  /*00f0*/  LDG.E.CONSTANT R14, desc[UR4][R16.64] ;  /* 0x00000004100e7981 */ /* 0x002162000c1e9900 */
[----:B---3--:R-:W-:-:S03]  /*0100*/  IMAD.WIDE R4, R0, 0x4, R4 ;  /* 0x0000000400047825 */ /* 0x008fc600078e0204 */
[----:B------:R0:W5:Y:S04]  /*0110*/  LDG.E.CONSTANT R13, desc[UR4][R16.64+0x4] ;  /* 0x00000404100d7981 */ /* 0x000168000c1e9900 */
[----:B------:R0:W5:Y:S01]  /*0120*/  LDG.E.CONSTANT R12, desc[UR4][R16.64+0x8] ;  /* 0x00000804100c7981 */ /* 0x000162000c1e9900 */
[----:B----4-:R-:W-:-:S03]  /*0130*/  IMAD.WIDE R6, R0, 0x4, R6 ;  /* 0x0000000400067825 */ /* 0x010fc600078e0206 */
[----:B------:R0:W5:Y:S04]  /*0140*/  LDG.E R11, desc[UR4][R4.64] ;  /* 0x00000004040b7981 */ /* 0x000168000c1e1900 */
[----:B------:R0:W5:Y:S01]  /*0150*/  LDG.E R10, desc[UR4][R6.64] ;  /* 0x00000004060a7981 */ /* 0x000162000c1e1900 */
[----:B--2---:R-:W-:-:S05]  /*0160*/  IMAD.WIDE R8, R0, 0x4, R8 ;  /* 0x0000000400087825 */ /* 0x004fca00078e0208 */
[----:B------:R0:W5:Y:S01]  /*0170*/  LDG.E R2, desc[UR4][R8.64] ;  /* 0x0000000408027981 */ /* 0x000162000c1e1900 */
[----:B------:R-:W-:Y:S01]  /*0180*/  UISETP.GE.AND UP0, UPT, UR6, 0x1, UPT ;  /* 0x000000010600788c */ /* 0x000fe2000bf06270 */
[----:B------:R-:W-:Y:S02]  /*0190*/  IMAD.MOV.U32 R15, RZ, RZ, RZ ;  /* 0x000000ffff0f7224 */ /* 0x000fe400078e00ff */
[----:B------:R-:W-:-:S06]  /*01a0*/  IMAD.MOV.U32 R3, RZ, RZ, RZ ;  /* 0x000000ffff037224 */ /* 0x000fcc00078e00ff */
[----:B0-----:R-:W-:Y:S05]  /*01b0*/  BRA.U !UP0, `(.L_x_617) ;  /* 0x0000000108747547 */ /* 0x001fea000b800000 */
[----:B------:R-:W-:Y:S02]  /*01c0*/  IMAD.MOV.U32 R3, RZ, RZ, RZ ;  /* 0x000000ffff037224 */ /* 0x000fe400078e00ff */
[----:B------:R-:W-:Y:S02]  /*01d0*/  IMAD.MOV.U32 R21, RZ, RZ, RZ ;  /* 0x000000ffff157224 */ /* 0x000fe400078e00ff */
[----:B------:R-:W-:-:S07]  /*01e0*/  IMAD.MOV.U32 R15, RZ, RZ, RZ ;  /* 0x000000ffff0f7224 */ /* 0x000fce00078e00ff */
.L_x_622:
[----:B------:R-:W0:Y:S01]  /*01f0*/  LDC.64 R16, c[0x0][0x3a0] ;  /* 0x0000e800ff107b82 */ /* 0x000e220000000a00 */
[----:B------:R-:W1:Y:S01]  /*0200*/  LDCU UR6, c[0x0][0x3a8] ;  /* 0x00007500ff0677ac */ /* 0x000e620008000800 */
[----:B0-----:R-:W-:-:S05]  /*0210*/  IMAD.WIDE.U32 R16, R21, 0x40, R16 ;  /* 0x0000004015107825 */ /* 0x001fca00078e0010 */
[----:B------:R-:W2:Y:S01]  /*0220*/  LDG.E.CONSTANT R20, desc[UR4][R16.64+0x4] ;  /* 0x0000040410147981 */ /* 0x000ea2000c1e9900 */
[----:B------:R-:W-:-:S04]  /*0230*/  IADD3 R21, PT, PT, R21, 0x1, RZ ;  /* 0x0000000115157810 */ /* 0x000fc80007ffe0ff */
[----:B-1----:R-:W-:Y:S02]  /*0240*/  ISETP.NE.AND P1, PT, R21, UR6, PT ;  /* 0x0000000615007c0c */ /* 0x002fe4000bf25270 */
[----:B--2---:R-:W-:-:S13]  /*0250*/  ISETP.GE.AND P0, PT, R20, 0x1, PT ;  /* 0x000000011400780c */ /* 0x004fda0003f06270 */
[----:B------:R-:W-:Y:S05]  /*0260*/  @!P0 BRA `(.L_x_618) ;  /* 0x0000000000448947 */ /* 0x000fea0003800000 */
[----:B------:R-:W2:Y:S01]  /*0270*/  LDG.E.CONSTANT R19, desc[UR4][R16.64+0x8] ;  /* 0x0000080410137981 */ /* 0x000ea2000c1e9900 */
[----:B------:R-:W-:Y:S01]  /*0280*/  BSSY.RECONVERGENT B0, `(.L_x_618) ;  /* 0x000000f000007945 */ /* 0x000fe20003800200 */
[----:B--2---:R-:W-:-:S13]  /*0290*/  ISETP.NE.AND P0, PT, R19, R0, PT ;  /* 0x000000001300720c */ /* 0x004fda0003f05270 */
[----:B------:R-:W-:Y:S05]  /*02a0*/  @!P0 BRA `(.L_x_619) ;  /* 0x0000000000248947 */ /* 0x000fea0003800000 */
[----:B------:R-:W-:-:S07]  /*02b0*/  IMAD.MOV.U32 R23, RZ, RZ, RZ ;  /* 0x000000ffff177224 */ /* 0x000fce00078e00ff */
.L_x_621:
[C---:B------:R-:W-:Y:S01]  /*02c0*/  ISETP.GT.U32.AND P0, PT, R23.reuse, 0x2, PT ;  /* 0x000000021700780c */ /* 0x040fe20003f04070 */
[----:B------:R-:W-:-:S05]  /*02d0*/  VIADD R23, R23, 0x1 ;  /* 0x0000000117177836 */ /* 0x000fca0000000000 */
[----:B------:R-:W-:-:S13]  /*02e0*/  ISETP.GE.U32.OR P0, PT, R23, R20, P0 ;  /* 0x000000141700720c */ /* 0x000fda0000706470 */
[----:B------:R-:W-:Y:S05]  /*02f0*/  @P0 BRA `(.L_x_620) ;  /* 0x00000000001c0947 */ /* 0x000fea0003800000 */
[----:B------:R-:W-:-:S06]  /*0300*/  IMAD.WIDE.U32 R18, R23, 0x4, R16 ;  /* 0x0000000417127825 */ /* 0x000fcc00078e0010 */
[----:B------:R-:W2:Y:S02]  /*0310*/  LDG.E.CONSTANT R19, desc[UR4][R18.64+0x8] ;  /* 0x0000080412137981 */ /* 0x000ea4000c1e9900 */
[----:B--2---:R-:W-:-:S13]  /*0320*/  ISETP.NE.AND P0, PT, R19, R0, PT ;  /* 0x000000001300720c */ /* 0x004fda0003f05270 */
[----:B------:R-:W-:Y:S05]  /*0330*/  @P0 BRA `(.L_x_621) ;  /* 0xfffffffc00e00947 */ /* 0x000fea000383ffff */
.L_x_619:
[----:B------:R-:W2:Y:S01]  /*0340*/  LDG.E.CONSTANT R16, desc[UR4][R16.64+0x38] ;  /* 0x0000380410107981 */ /* 0x000ea2000c1e9900 */
[----:B------:R-:W-:Y:S02]  /*0350*/  VIADD R15, R15, 0x1 ;  /* 0x000000010f0f7836 */ /* 0x000fe40000000000 */
[----:B--2---:R-:W-:-:S07]  /*0360*/  FADD R3, R3, R16 ;  /* 0x0000001003037221 */ /* 0x004fce0000000000 */
.L_x_620:
[----:B------:R-:W-:Y:S05]  /*0370*/  BSYNC.RECONVERGENT B0 ;  /* 0x0000000000007941 */ /* 0x000fea0003800200 */
.L_x_618:
[----:B------:R-:W-:Y:S05]  /*0380*/  @P1 BRA `(.L_x_622) ;  /* 0xfffffffc00981947 */ /* 0x000fea000383ffff */
.L_x_617:
[----:B------:R-:W-:Y:S01]  /*0390*/  ISETP.GE.AND P0, PT, R15, 0x1, PT ;  /* 0x000000010f00780c */ /* 0x000fe20003f06270 */
[----:B------:R-:W-:Y:S01]  /*03a0*/  BSSY.RECONVERGENT B0, `(.L_x_623) ;  /* 0x000002c000007945 */ /* 0x000fe20003800200 */
[----:B-----5:R-:W-:Y:S01]  /*03b0*/  IMAD.MOV.U32 R17, RZ, RZ, R2 ;  /* 0x000000ffff117224 */ /* 0x020fe200078e0002 */
[----:B------:R-:W-:Y:S01]  /*03c0*/  MOV R0, R11 ;  /* 0x0000000b00007202 */ /* 0x000fe20000000f00 */
[----:B------:R-:W-:-:S09]  /*03d0*/  IMAD.MOV.U32 R19, RZ, RZ, R10 ;  /* 0x000000ffff137224 */ /* 0x000fd200078e000a */
[----:B------:R-:W-:Y:S05]  /*03e0*/  @!P0 BRA `(.L_x_624) ;  /* 0x00000000009c8947 */ /* 0x000fea0003800000 */
[----:B------:R-:W-:Y:S01]  /*03f0*/  I2FP.F32.U32 R18, R15 ;  /* 0x0000000f00127245 */ /* 0x000fe20000201000 */
[----:B------:R-:W-:Y:S03]  /*0400*/  BSSY.RECONVERGENT B1, `(.L_x_625) ;  /* 0x000000e000017945 */ /* 0x000fe60003800200 */
        /* <DEDUP_REMOVED lines=8> */
[----:B------:R-:W-:Y:S01]  /*0490*/  IMAD.MOV.U32 R0, RZ, RZ, R3 ;  /* 0x000000ffff007224 */ /* 0x000fe200078e0003 */
[----:B------:R-:W-:Y:S01]  /*04a0*/  MOV R16, 0x4d0 ;  /* 0x000004d000107802 */ /* 0x000fe20000000f00 */
[----:B------:R-:W-:-:S07]  /*04b0*/  IMAD.MOV.U32 R3, RZ, RZ, R18 ;  /* 0x000000ffff037224 */ /* 0x000fce00078e0012 */
[----:B------:R-:W-:Y:S05]  /*04c0*/  CALL.REL.NOINC `($__internal_3_$__cuda_sm3x_div_rn_noftz_f32_slowpath) ;  /* 0x0000000000907944 */ /* 0x000fea0003c00000 */
[----:B------:R-:W-:-:S07]  /*04d0*/  IMAD.MOV.U32 R15, RZ, RZ, R0 ;  /* 0x000000ffff0f7224 */ /* 0x000fce00078e0000 */
.L_x_626:
[----:B------:R-:W-:Y:S05]  /*04e0*/  BSYNC.RECONVERGENT B1 ;  /* 0x0000000000017941 */ /* 0x000fea0003800200 */
.L_x_625:
[----:B------:R-:W-:Y:S02]  /*04f0*/  HFMA2 R0, -RZ, RZ, 2.5625, 0 ;  /* 0x41200000ff007431 */ /* 0x000fe400000001ff */
[----:B------:R-:W-:Y:S01]  /*0500*/  IMAD.MOV.U32 R3, RZ, RZ, 0x3dcccccd ;  /* 0x3dcccccdff037424 */ /* 0x000fe200078e00ff */
[----:B------:R-:W0:Y:S01]  /*0510*/  FCHK P0, R15, 10 ;  /* 0x412000000f007902 */ /* 0x000e220000000000 */
[----:B------:R-:W-:Y:S02]  /*0520*/  BSSY.RECONVERGENT B1, `(.L_x_627) ;  /* 0x000000b000017945 */ /* 0x000fe40003800200 */
[----:B------:R-:W-:-:S04]  /*0530*/  FFMA R0, R3, -R0, 1 ;  /* 0x3f80000003007423 */ /* 0x000fc80000000800 */
[----:B------:R-:W-:-:S04]  /*0540*/  FFMA R0, R0, R3, 0.10000000149011611938 ;  /* 0x3dcccccd00007423 */ /* 0x000fc80000000003 */
[----:B------:R-:W-:-:S04]  /*0550*/  FFMA R16, R0, R15, RZ ;  /* 0x0000000f00107223 */ /* 0x000fc800000000ff */
[----:B------:R-:W-:-:S04]  /*0560*/  FFMA R3, R16, -10, R15 ;  /* 0xc120000010037823 */ /* 0x000fc8000000000f */
[----:B------:R-:W-:Y:S01]  /*0570*/  FFMA R0, R0, R3, R16 ;  /* 0x0000000300007223 */ /* 0x000fe20000000010 */
[----:B0-----:R-:W-:Y:S06]  /*0580*/  @!P0 BRA `(.L_x_628) ;  /* 0x0000000000108947 */ /* 0x001fec0003800000 */
[----:B------:R-:W-:Y:S01]  /*0590*/  IMAD.MOV.U32 R0, RZ, RZ, R15 ;  /* 0x000000ffff007224 */ /* 0x000fe200078e000f */
[----:B------:R-:W-:Y:S01]  /*05a0*/  MOV R16, 0x5d0 ;  /* 0x000005d000107802 */ /* 0x000fe20000000f00 */
[----:B------:R-:W-:-:S07]  /*05b0*/  IMAD.MOV.U32 R3, RZ, RZ, 0x41200000 ;  /* 0x41200000ff037424 */ /* 0x000fce00078e00ff */
[----:B------:R-:W-:Y:S05]  /*05c0*/  CALL.REL.NOINC `($__internal_3_$__cuda_sm3x_div_rn_noftz_f32_slowpath) ;  /* 0x0000000000507944 */ /* 0x000fea0003c00000 */
.L_x_628:
[----:B------:R-:W-:Y:S05]  /*05d0*/  BSYNC.RECONVERGENT B1 ;  /* 0x0000000000017941 */ /* 0x000fea0003800200 */
.L_x_627:
[----:B------:R-:W-:-:S05]  /*05e0*/  FMNMX R17, R0, 1, PT ;  /* 0x3f80000000117809 */ /* 0x000fca0003800000 */
[----:B------:R-:W-:-:S04]  /*05f0*/  FADD R3, -R17, 1 ;  /* 0x3f80000011037421 */ /* 0x000fc80000000100 */
[-C--:B------:R-:W-:Y:S01]  /*0600*/  FMUL R15, R11, R3.reuse ;  /* 0x000000030b0f7220 */ /* 0x080fe20000400000 */
[-C--:B------:R-:W-:Y:S01]  /*0610*/  FMUL R16, R10, R3.reuse ;  /* 0x000000030a107220 */ /* 0x080fe20000400000 */
[----:B------:R-:W-:Y:S02]  /*0620*/  FMUL R3, R2, R3 ;  /* 0x0000000302037220 */ /* 0x000fe40000400000 */
[-C--:B------:R-:W-:Y:S01]  /*0630*/  FFMA R0, R14, R17.reuse, R15 ;  /* 0x000000110e007223 */ /* 0x080fe2000000000f */
[-C--:B------:R-:W-:Y:S01]  /*0640*/  FFMA R19, R13, R17.reuse, R16 ;  /* 0x000000110d137223 */ /* 0x080fe20000000010 */
[----:B------:R-:W-:-:S07]  /*0650*/  FFMA R17, R12, R17, R3 ;  /* 0x000000110c117223 */ /* 0x000fce0000000003 */
.L_x_624:
[----:B------:R-:W-:Y:S05]  /*0660*/  BSYNC.RECONVERGENT B0 ;  /* 0x0000000000007941 */ /* 0x000fea0003800200 */
.L_x_623:
[----:B------:R-:W-:Y:S02]  /*0670*/  FSETP.NE.AND P0, PT, |R0|, +INF , PT ;  /* 0x7f8000000000780b */ /* 0x000fe40003f05200 */
[----:B------:R-:W-:Y:S02]  /*0680*/  FSETP.NE.AND P1, PT, |R19|, +INF , PT ;  /* 0x7f8000001300780b */ /* 0x000fe40003f25200 */
[----:B------:R-:W-:Y:S02]  /*0690*/  FSETP.NE.AND P2, PT, |R17|, +INF , PT ;  /* 0x7f8000001100780b */ /* 0x000fe40003f45200 */
[----:B------:R-:W-:Y:S02]  /*06a0*/  FSEL R11, R11, R0, !P0 ;  /* 0x000000000b0b7208 */ /* 0x000fe40004000000 */
[----:B------:R-:W-:Y:S02]  /*06b0*/  FSEL R3, R10, R19, !P1 ;  /* 0x000000130a037208 */ /* 0x000fe40004800000 */
[----:B------:R-:W-:Y:S01]  /*06c0*/  FSEL R13, R2, R17, !P2 ;  /* 0x00000011020d7208 */ /* 0x000fe20005000000 */
[----:B------:R-:W-:Y:S04]  /*06d0*/  STG.E desc[UR4][R4.64], R11 ;  /* 0x0000000b04007986 */ /* 0x000fe8000c101904 */
[----:B------:R-:W-:Y:S04]  /*06e0*/  STG.E desc[UR4][R6.64], R3 ;  /* 0x0000000306007986 */ /* 0x000fe8000c101904 */
[----:B------:R-:W-:Y:S01]  /*06f0*/  STG.E desc[UR4][R8.64], R13 ;  /* 0x0000000d08007986 */ /* 0x000fe2000c101904 */
[----:B------:R-:W-:Y:S05]  /*0700*/  EXIT ;  /* 0x000000000000794d */ /* 0x000fea0003800000 */
        .weak           $__internal_3_$__cuda_sm3x_div_rn_noftz_f32_slowpath
        .type           $__internal_3_$__cuda_sm3x_div_rn_noftz_f32_slowpath,@function
        .size           $__internal_3_$__cuda_sm3x_div_rn_noftz_f32_slowpath,(.L_x_5103 - $__internal_3_$__cuda_sm3x_div_rn_noftz_f32_slowpath)
$__internal_3_$__cuda_sm3x_div_rn_noftz_f32_slowpath:
[----:B------:R-:W-:Y:S01]  /*0710*/  SHF.R.U32.HI R15, RZ, 0x17, R3 ;  /* 0x00000017ff0f7819 */ /* 0x000fe20000011603 */
[----:B------:R-:W-:Y:S01]  /*0720*/  BSSY.RECONVERGENT B2, `(.L_x_629) ;  /* 0x0000062000027945 */ /* 0x000fe20003800200 */
[----:B------:R-:W-:Y:S02]  /*0730*/  SHF.R.U32.HI R17, RZ, 0x17, R0 ;  /* 0x00000017ff117819 */ /* 0x000fe40000011600 */
[----:B------:R-:W-:Y:S02]  /*0740*/  LOP3.LUT R15, R15, 0xff, RZ, 0xc0, !PT ;  /* 0x000000ff0f0f7812 */ /* 0x000fe400078ec0ff */
[----:B------:R-:W-:-:S03]  /*0750*/  LOP3.LUT R19, R17, 0xff, RZ, 0xc0, !PT ;  /* 0x000000ff11137812 */ /* 0x000fc600078ec0ff */
[----:B------:R-:W-:Y:S02]  /*0760*/  VIADD R20, R15, 0xffffffff ;  /* 0xffffffff0f147836 */ /* 0x000fe40000000000 */
[----:B------:R-:W-:-:S03]  /*0770*/  VIADD R18, R19, 0xffffffff ;  /* 0xffffffff13127836 */ /* 0x000fc60000000000 */
        /* <DEDUP_REMOVED lines=27> */
.L_x_630:
[----:B------:R-:W-:Y:S01]  /*0930*/  LEA R18, R15, 0xc0800000, 0x17 ;  /* 0xc08000000f127811 */ /* 0x000fe200078eb8ff */
[----:B------:R-:W-:Y:S01]  /*0940*/  BSSY.RECONVERGENT B3, `(.L_x_635) ;  /* 0x0000036000037945 */ /* 0x000fe20003800200 */
[----:B------:R-:W-:-:S03]  /*0950*/  IADD3 R19, PT, PT, R19, -0x7f, RZ ;  /* 0xffffff8113137810 */ /* 0x000fc60007ffe0ff */
[----:B------:R-:W-:Y:S02]  /*0960*/  IMAD.IADD R20, R3, 0x1, -R18 ;  /* 0x0000000103147824 */ /* 0x000fe400078e0a12 */
[C---:B------:R-:W-:Y:S02]  /*0970*/  IMAD R0, R19.reuse, -0x800000, R0 ;  /* 0xff80000013007824 */ /* 0x040fe400078e0200 */
[----:B------:R0:W1:Y:S01]  /*0980*/  MUFU.RCP R3, R20 ;  /* 0x0000001400037308 */ /* 0x0000620000001000 */
[----:B------:R-:W-:Y:S01]  /*0990*/  FADD.FTZ R21, -R20, -RZ ;  /* 0x800000ff14157221 */ /* 0x000fe20000010100 */
[----:B0-----:R-:W-:-:S05]  /*09a0*/  IADD3 R20, PT, PT, R19, 0x7f, -R15 ;  /* 0x0000007f13147810 */ /* 0x001fca0007ffe80f */
[----:B------:R-:W-:Y:S02]  /*09b0*/  IMAD.IADD R20, R20, 0x1, R17 ;  /* 0x0000000114147824 */ /* 0x000fe400078e0211 */
[----:B-1----:R-:W-:-:S04]  /*09c0*/  FFMA R18, R3, R21, 1 ;  /* 0x3f80000003127423 */ /* 0x002fc80000000015 */
        /* <DEDUP_REMOVED lines=19> */
[-CC-:B------:R-:W-:Y:S01]  /*0b00*/  FFMA.RZ R15, R3, R21.reuse, R18.reuse ;  /* 0x00000015030f7223 */ /* 0x180fe2000000c012 */
[C---:B------:R-:W-:Y:S01]  /*0b10*/  VIADD R20, R19.reuse, 0x20 ;  /* 0x0000002013147836 */ /* 0x040fe20000000000 */
[C---:B------:R-:W-:Y:S02]  /*0b20*/  ISETP.NE.AND P2, PT, R19.reuse, RZ, PT ;  /* 0x000000ff1300720c */ /* 0x040fe40003f45270 */
[----:B------:R-:W-:Y:S02]  /*0b30*/  ISETP.NE.AND P1, PT, R19, RZ, PT ;  /* 0x000000ff1300720c */ /* 0x000fe40003f25270 */
[----:B------:R-:W-:Y:S01]  /*0b40*/  LOP3.LUT R17, R15, 0x7fffff, RZ, 0xc0, !PT ;  /* 0x007fffff0f117812 */ /* 0x000fe200078ec0ff */
[CCC-:B------:R-:W-:Y:S01]  /*0b50*/  FFMA.RP R15, R3.reuse, R21.reuse, R18.reuse ;  /* 0x00000015030f7223 */ /* 0x1c0fe20000008012 */
[----:B------:R-:W-:Y:S01]  /*0b60*/  FFMA.RM R18, R3, R21, R18 ;  /* 0x0000001503127223 */ /* 0x000fe20000004012 */
[----:B------:R-:W-:Y:S02]  /*0b70*/  IADD3 R3, PT, PT, -R19, RZ, RZ ;  /* 0x000000ff13037210 */ /* 0x000fe40007ffe1ff */
[----:B------:R-:W-:-:S02]  /*0b80*/  LOP3.LUT R17, R17, 0x800000, RZ, 0xfc, !PT ;  /* 0x0080000011117812 */ /* 0x000fc400078efcff */
[----:B------:R-:W-:Y:S02]  /*0b90*/  FSETP.NEU.FTZ.AND P0, PT, R15, R18, PT ;  /* 0x000000120f00720b */ /* 0x000fe40003f1d000 */
[----:B------:R-:W-:Y:S02]  /*0ba0*/  SHF.L.U32 R20, R17, R20, RZ ;  /* 0x0000001411147219 */ /* 0x000fe400000006ff */
[----:B------:R-:W-:Y:S02]  /*0bb0*/  SEL R18, R3, RZ, P2 ;  /* 0x000000ff03127207 */ /* 0x000fe40001000000 */
[----:B------:R-:W-:Y:S02]  /*0bc0*/  ISETP.NE.AND P1, PT, R20, RZ, P1 ;  /* 0x000000ff1400720c */ /* 0x000fe40000f25270 */
[----:B------:R-:W-:Y:S02]  /*0bd0*/  SHF.R.U32.HI R18, RZ, R18, R17 ;  /* 0x00000012ff127219 */ /* 0x000fe40000011611 */
[----:B------:R-:W-:-:S02]  /*0be0*/  PLOP3.LUT P0, PT, P0, P1, PT, 0xf8, 0x8f ;  /* 0x00000000008f781c */ /* 0x000fc40000703f70 */
[----:B------:R-:W-:Y:S02]  /*0bf0*/  SHF.R.U32.HI R20, RZ, 0x1, R18 ;  /* 0x00000001ff147819 */ /* 0x000fe40000011612 */
[----:B------:R-:W-:-:S04]  /*0c00*/  SEL R3, RZ, 0x1, !P0 ;  /* 0x00000001ff037807 */ /* 0x000fc80004000000 */
[----:B------:R-:W-:-:S04]  /*0c10*/  LOP3.LUT R3, R3, 0x1, R20, 0xf8, !PT ;  /* 0x0000000103037812 */ /* 0x000fc800078ef814 */
[----:B------:R-:W-:-:S05]  /*0c20*/  LOP3.LUT R3, R3, R18, RZ, 0xc0, !PT ;  /* 0x0000001203037212 */ /* 0x000fca00078ec0ff */
[----:B------:R-:W-:-:S05]  /*0c30*/  IMAD.IADD R3, R20, 0x1, R3 ;  /* 0x0000000114037824 */ /* 0x000fca00078e0203 */
[----:B------:R-:W-:Y:S01]  /*0c40*/  LOP3.LUT R0, R3, R0, RZ, 0xfc, !PT ;  /* 0x0000000003007212 */ /* 0x000fe200078efcff */
[----:B------:R-:W-:Y:S06]  /*0c50*/  BRA `(.L_x_638) ;  /* 0x0000000000107947 */ /* 0x000fec0003800000 */
.L_x_637:
[----:B------:R-:W-:-:S04]  /*0c60*/  LOP3.LUT R0, R0, 0x80000000, RZ, 0xc0, !PT ;  /* 0x8000000000007812 */ /* 0x000fc800078ec0ff */
[----:B------:R-:W-:Y:S01]  /*0c70*/  LOP3.LUT R0, R0, 0x7f800000, RZ, 0xfc, !PT ;  /* 0x7f80000000007812 */ /* 0x000fe200078efcff */
[----:B------:R-:W-:Y:S06]  /*0c80*/  BRA `(.L_x_638) ;  /* 0x0000000000047947 */ /* 0x000fec0003800000 */
.L_x_636:
[----:B------:R-:W-:-:S07]  /*0c90*/  IMAD R0, R20, 0x800000, R0 ;  /* 0x0080000014007824 */ /* 0x000fce00078e0200 */
.L_x_638:
[----:B------:R-:W-:Y:S05]  /*0ca0*/  BSYNC.RECONVERGENT B3 ;  /* 0x0000000000037941 */ /* 0x000fea0003800200 */
.L_x_635:
[----:B------:R-:W-:Y:S05]  /*0cb0*/  BRA `(.L_x_639) ;  /* 0x0000000000207947 */ /* 0x000fea0003800000 */
.L_x_634:
[----:B------:R-:W-:-:S04]  /*0cc0*/  LOP3.LUT R0, R3, 0x80000000, R0, 0x48, !PT ;  /* 0x8000000003007812 */ /* 0x000fc800078e4800 */
[----:B------:R-:W-:Y:S01]  /*0cd0*/  LOP3.LUT R0, R0, 0x7f800000, RZ, 0xfc, !PT ;  /* 0x7f80000000007812 */ /* 0x000fe200078efcff */
[----:B------:R-:W-:Y:S06]  /*0ce0*/  BRA `(.L_x_639) ;  /* 0x0000000000147947 */ /* 0x000fec0003800000 */
.L_x_633:
[----:B------:R-:W-:Y:S01]  /*0cf0*/  LOP3.LUT R0, R3, 0x80000000, R0, 0x48, !PT ;  /* 0x8000000003007812 */ /* 0x000fe200078e4800 */
[----:B------:R-:W-:Y:S06]  /*0d00*/  BRA `(.L_x_639) ;  /* 0x00000000000c7947 */ /* 0x000fec0003800000 */
.L_x_632:
[----:B------:R-:W0:Y:S01]  /*0d10*/  MUFU.RSQ R0, -QNAN ;  /* 0xffc0000000007908 */ /* 0x000e220000001400 */
[----:B------:R-:W-:Y:S05]  /*0d20*/  BRA `(.L_x_639) ;  /* 0x0000000000047947 */ /* 0x000fea0003800000 */
.L_x_631:
[----:B------:R-:W-:-:S07]  /*0d30*/  FADD.FTZ R0, R0, R3 ;  /* 0x0000000300007221 */ /* 0x000fce0000010000 */
.L_x_639:
[----:B------:R-:W-:Y:S05]  /*0d40*/  BSYNC.RECONVERGENT B2 ;  /* 0x0000000000027941 */ /* 0x000fea0003800200 */
.L_x_629:
[----:B------:R-:W-:-:S04]  /*0d50*/  IMAD.MOV.U32 R17, RZ, RZ, 0x0 ;  /* 0x00000000ff117424 */ /* 0x000fc800078e00ff */
[----:B0-----:R-:W-:Y:S05]  /*0d60*/  RET.REL.NODEC R16 `(blend_semantic_physics_forces) ;  /* 0xfffffff010a47950 */ /* 0x001fea0003c3ffff */
.L_x_640:
        /* <DEDUP_REMOVED lines=9> */
.L_x_5103:


//--------------------- .text.apply_semantic_forces --------------------------
	.section	.text.apply_semantic_forces,"ax",@progbits
	.align	128
        .global         apply_semantic_forces
        .type           apply_semantic_forces,@function
        .size           apply_semantic_forces,(.L_x_5106 - apply_semantic_forces)
        .other          apply_semantic_forces,@"STO_CUDA_ENTRY STV_DEFAULT"
apply_semantic_forces:
.text.apply_semantic_forces:
        /* <DEDUP_REMOVED lines=8> */
[----:B------:R-:W0:Y:S01]  /*0080*/  LDCU UR6, c[0x0][0x3a8] ;  /* 0x00007500ff0677ac */ /* 0x000e220008000800 */
[----:B------:R-:W-:Y:S02]  /*0090*/  HFMA2 R28, -RZ, RZ, 0, 0 ;  /* 0x00000000ff1c7431 */ /* 0x000fe400000001ff */
[----:B------:R-:W-:Y:S01]  /*00a0*/  IMAD.MOV.U32 R25, RZ, RZ, RZ ;  /* 0x000000ffff197224 */ /* 0x000fe200078e00ff */
[----:B------:R-:W-:Y:S01]  /*00b0*/  MOV R26, RZ ;  /* 0x000000ff001a7202 */ /* 0x000fe20000000f00 */
[----:B------:R-:W1:Y:S01]  /*00c0*/  LDCU.64 UR4, c[0x0][0x358] ;  /* 0x00006b00ff0477ac */ /* 0x000e620008000a00 */
[----:B0-----:R-:W-:-:S09]  /*00d0*/  UISETP.GE.AND UP0, UPT, UR6, 0x1, UPT ;  /* 0x000000010600788c */ /* 0x001fd2000bf06270 */
[----:B-1----:R-:W-:Y:S05]  /*00e0*/  BRA.U !UP0, `(.L_x_641) ;  /* 0x00000015088c7547 */ /* 0x002fea000b800000 */
[----:B------:R-:W0:Y:S08]  /*00f0*/  LDC.64 R2, c[0x0][0x380] ;  /* 0x0000e000ff027b82 */ /* 0x000e300000000a00 */
[----:B------:R-:W1:Y:S08]  /*0100*/  LDC.64 R4, c[0x0][0x388] ;  /* 0x0000e200ff047b82 */ /* 0x000e700000000a00 */
[----:B------:R-:W2:Y:S08]  /*0110*/  LDC.64 R6, c[0x0][0x390] ;  /* 0x0000e400ff067b82 */ /* 0x000eb00000000a00 */
[----:B------:R-:W3:Y:S01]  /*0120*/  LDC.64 R8, c[0x0][0x3b0] ;  /* 0x0000ec00ff087b82 */ /* 0x000ee20000000a00 */
[----:B0-----:R-:W-:-:S05]  /*0130*/  IMAD.WIDE R2, R27, 0x4, R2 ;  /* 0x000000041b027825 */ /* 0x001fca00078e0202 */
[----:B------:R0:W5:Y:S01]  /*0140*/  LDG.E.CONSTANT R24, desc[UR4][R2.64] ;  /* 0x0000000402187981 */ /* 0x000162000c1e9900 */
[----:B-1----:R-:W-:-:S05]  /*0150*/  IMAD.WIDE R4, R27, 0x4, R4 ;  /* 0x000000041b047825 */ /* 0x002fca00078e0204 */
[----:B------:R0:W5:Y:S01]  /*0160*/  LDG.E.CONSTANT R23, desc[UR4][R4.64] ;  /* 0x0000000404177981 */ /* 0x000162000c1e9900 */
[----:B--2---:R-:W-:-:S05]  /*0170*/  IMAD.WIDE R6, R27, 0x4, R6 ;  /* 0x000000041b067825 */ /* 0x004fca00078e0206 */
[----:B------:R0:W5:Y:S01]  /*0180*/  LDG.E.CONSTANT R22, desc[UR4][R6.64] ;  /* 0x0000000406167981 */ /* 0x000162000c1e9900 */
[----:B---3--:R-:W-:-:S05]  /*0190*/  IMAD.WIDE R8, R27, 0x4, R8 ;  /* 0x000000041b087825 */ /* 0x008fca00078e0208 */
[----:B------:R0:W5:Y:S01]  /*01a0*/  LDG.E.CONSTANT R21, desc[UR4][R8.64] ;  /* 0x0000000408157981 */ /* 0x000162000c1e9900 */
[----:B------:R-:W-:Y:S01]  /*01b0*/  IMAD.MOV.U32 R26, RZ, RZ, RZ ;  /* 0x000000ffff1a7224 */ /* 0x000fe200078e00ff */
[----:B------:R-:W-:Y:S01]  /*01c0*/  MOV R20, RZ ;  /* 0x000000ff00147202 */ /* 0x000fe20000000f00 */
[----:B------:R-:W-:Y:S01]  /*01d0*/  IMAD.MOV.U32 R25, RZ, RZ, RZ ;  /* 0x000000ffff197224 */ /* 0x000fe200078e00ff */
[----:B------:R-:W-:-:S07]  /*01e0*/  MOV R28, RZ ;  /* 0x000000ff001c7202 */ /* 0x000fce0000000f00 */
.L_x_682:
[----:B-12---:R-:W1:Y:S02]  /*01f0*/  LDC.64 R18, c[0x0][0x3a0] ;  /* 0x0000e800ff127b82 */ /* 0x006e640000000a00 */
[----:B-1----:R-:W-:-:S05]  /*0200*/  IMAD.WIDE.U32 R18, R20, 0x40, R18 ;  /* 0x0000004014127825 */ /* 0x002fca00078e0012 */
[----:B------:R-:W2:Y:S02]  /*0210*/  LDG.E.CONSTANT R17, desc[UR4][R18.64+0x4] ;  /* 0x0000040412117981 */ /* 0x000ea4000c1e9900 */
[----:B--2---:R-:W-:-:S13]  /*0220*/  ISETP.GE.AND P0, PT, R17, 0x1, PT ;  /* 0x000000011100780c */ /* 0x004fda0003f06270 */
[----:B-----5:R-:W-:Y:S05]  /*0230*/  @!P0 BRA `(.L_x_642) ;  /* 0x0000001400288947 */ /* 0x020fea0003800000 */
[----:B------:R-:W2:Y:S01]  /*0240*/  LDG.E.CONSTANT R0, desc[UR4][R18.64+0x8] ;  /* 0x0000080412007981 */ /* 0x000ea2000c1e9900 */
[----:B------:R-:W-:Y:S01]  /*0250*/  BSSY.RECONVERGENT B0, `(.L_x_642) ;  /* 0x0000148000007945 */ /* 0x000fe20003800200 */
[----:B------:R-:W1:Y:S03]  /*0260*/  LDCU UR9, c[0x0][0x3b8] ;  /* 0x00007700ff0977ac */ /* 0x000e660008000800 */
[----:B------:R-:W-:Y:S01]  /*0270*/  BSSY.RELIABLE B1, `(.L_x_643) ;  /* 0x0000013000017945 */ /* 0x000fe20003800100 */
[----:B------:R-:W-:Y:S02]  /*0280*/  HFMA2 R15, -RZ, RZ, 1.875, 0 ;  /* 0x3f800000ff0f7431 */ /* 0x000fe400000001ff */
[----:B------:R-:W-:Y:S01]  /*0290*/  IMAD.MOV.U32 R16, RZ, RZ, RZ ;  /* 0x000000ffff107224 */ /* 0x000fe200078e00ff */
[----:B------:R-:W3:Y:S01]  /*02a0*/  LDCU UR8, c[0x3][0xa8] ;  /* 0x00c01500ff0877ac */ /* 0x000ee20008000800 */
[----:B--2---:R-:W-:-:S13]  /*02b0*/  ISETP.NE.AND P0, PT, R0, R27, PT ;  /* 0x0000001b0000720c */ /* 0x004fda0003f05270 */
[----:B-1-3--:R-:W-:Y:S05]  /*02c0*/  @!P0 BRA `(.L_x_644) ;  /* 0x0000000000348947 */ /* 0x00afea0003800000 */
[----:B------:R-:W-:Y:S01]  /*02d0*/  BSSY.RELIABLE B2, `(.L_x_645) ;  /* 0x000000b000027945 */ /* 0x000fe20003800100 */
.L_x_647:
[C---:B------:R-:W-:Y:S01]  /*02e0*/  ISETP.GT.U32.AND P0, PT, R16.reuse, 0x2, PT ;  /* 0x000000021000780c */ /* 0x040fe20003f04070 */
[----:B------:R-:W-:-:S05]  /*02f0*/  VIADD R16, R16, 0x1 ;  /* 0x0000000110107836 */ /* 0x000fca0000000000 */
[----:B------:R-:W-:-:S13]  /*0300*/  ISETP.GE.U32.OR P0, PT, R16, R17, P0 ;  /* 0x000000111000720c */ /* 0x000fda0000706470 */
[----:B------:R-:W-:Y:S05]  /*0310*/  @P0 BREAK.RELIABLE B2 ;  /* 0x0000000000020942 */ /* 0x000fea0003800100 */
[----:B------:R-:W-:Y:S05]  /*0320*/  @P0 BREAK.RELIABLE B1 ;  /* 0x0000000000010942 */ /* 0x000fea0003800100 */
[----:B------:R-:W-:Y:S05]  /*0330*/  @P0 BRA `(.L_x_646) ;  /* 0x0000001000e40947 */ /* 0x000fea0003800000 */
[----:B0-----:R-:W-:-:S06]  /*0340*/  IMAD.WIDE.U32 R2, R16, 0x4, R18 ;  /* 0x0000000410027825 */ /* 0x001fcc00078e0012 */
[----:B------:R-:W2:Y:S02]  /*0350*/  LDG.E.CONSTANT R2, desc[UR4][R2.64+0x8] ;  /* 0x0000080402027981 */ /* 0x000ea4000c1e9900 */
[----:B--2---:R-:W-:-:S13]  /*0360*/  ISETP.NE.AND P0, PT, R2, R27, PT ;  /* 0x0000001b0200720c */ /* 0x004fda0003f05270 */
[----:B------:R-:W-:Y:S05]  /*0370*/  @P0 BRA `(.L_x_647) ;  /* 0xfffffffc00d80947 */ /* 0x000fea000383ffff */
[----:B------:R-:W-:Y:S05]  /*0380*/  BSYNC.RELIABLE B2 ;  /* 0x0000000000027941 */ /* 0x000fea0003800100 */
.L_x_645:
[----:B------:R-:W-:-:S07]  /*0390*/  MOV R15, 0x3f800000 ;  /* 0x3f800000000f7802 */ /* 0x000fce0000000f00 */
.L_x_644:
[----:B------:R-:W-:Y:S05]  /*03a0*/  BSYNC.RELIABLE B1 ;  /* 0x0000000000017941 */ /* 0x000fea0003800100 */
.L_x_643:
[----:B------:R-:W1:Y:S02]  /*03b0*/  LDCU UR6, c[0x3][0xa4] ;  /* 0x00c01480ff0677ac */ /* 0x000e640008000800 */
[----:B-1----:R-:W-:-:S09]  /*03c0*/  UISETP.NE.AND UP0, UPT, UR6, URZ, UPT ;  /* 0x000000ff0600728c */ /* 0x002fd2000bf05270 */
[----:B------:R-:W-:Y:S05]  /*03d0*/  BRA.U !UP0, `(.L_x_648) ;  /* 0x00000001084c7547 */ /* 0x000fea000b800000 */
[----:B------:R-:W2:Y:S01]  /*03e0*/  LDG.E.CONSTANT R0, desc[UR4][R18.64+0x3c] ;  /* 0x00003c0412007981 */ /* 0x000ea2000c1e9900 */
[----:B------:R-:W2:Y:S02]  /*03f0*/  LDCU UR7, c[0x3][0x84] ;  /* 0x00c01080ff0777ac */ /* 0x000ea40008000800 */
[----:B--2---:R-:W-:-:S04]  /*0400*/  IADD3 R0, PT, PT, -R0, UR7, RZ ;  /* 0x0000000700007c10 */ /* 0x004fc8000fffe1ff */
[----:B------:R-:W-:-:S04]  /*0410*/  ISETP.GE.U32.AND P0, PT, R0, UR6, PT ;  /* 0x0000000600007c0c */ /* 0x000fc8000bf06070 */
[----:B------:R-:W-:-:S13]  /*0420*/  ISETP.LT.OR P0, PT, R0, RZ, P0 ;  /* 0x000000ff0000720c */ /* 0x000fda0000701670 */
[----:B------:R-:W-:Y:S05]  /*0430*/  @P0 BRA `(.L_x_648) ;  /* 0x0000000000340947 */ /* 0x000fea0003800000 */
[----:B0-----:R-:W-:Y:S02]  /*0440*/  I2FP.F32.U32 R3, UR6 ;  /* 0x0000000600037c45 */ /* 0x001fe40008201000 */
[----:B------:R-:W-:Y:S02]  /*0450*/  I2FP.F32.U32 R0, R0 ;  /* 0x0000000000007245 */ /* 0x000fe40000201000 */
        /* <DEDUP_REMOVED lines=9> */
[----:B-----5:R-:W-:Y:S05]  /*04f0*/  CALL.REL.NOINC `($__internal_6_$__cuda_sm3x_div_rn_noftz_f32_slowpath) ;  /* 0x0000001400c87944 */ /* 0x020fea0003c00000 */
[----:B------:R-:W-:-:S07]  /*0500*/  IMAD.MOV.U32 R15, RZ, RZ, R0 ;  /* 0x000000ffff0f7224 */ /* 0x000fce00078e0000 */
.L_x_648:
[----:B------:R-:W2:Y:S01]  /*0510*/  LDG.E.CONSTANT R0, desc[UR4][R18.64] ;  /* 0x0000000412007981 */ /* 0x000ea2000c1e9900 */
[----:B------:R-:W-:-:S04]  /*0520*/  ISETP.NE.AND P0, PT, R17, 0x1, PT ;  /* 0x000000011100780c */ /* 0x000fc80003f05270 */
[----:B--2---:R-:W-:-:S13]  /*0530*/  ISETP.NE.OR P0, PT, R0, 0x3, !P0 ;  /* 0x000000030000780c */ /* 0x004fda0004705670 */
[----:B------:R-:W-:Y:S05]  /*0540*/  @P0 BRA `(.L_x_649) ;  /* 0x00000004008c0947 */ /* 0x000fea0003800000 */
[----:B------:R1:W5:Y:S04]  /*0550*/  LDG.E.CONSTANT R14, desc[UR4][R18.64+0x18] ;  /* 0x00001804120e7981 */ /* 0x000368000c1e9900 */
[----:B------:R1:W5:Y:S01]  /*0560*/  LDG.E.CONSTANT R13, desc[UR4][R18.64+0x24] ;  /* 0x00002404120d7981 */ /* 0x000362000c1e9900 */
[----:B------:R-:W-:Y:S01]  /*0570*/  IADD3 R12, P1, PT, R18, 0x8, RZ ;  /* 0x00000008120c7810 */ /* 0x000fe20007f3e0ff */
[----:B------:R-:W-:Y:S01]  /*0580*/  BSSY.RECONVERGENT B1, `(.L_x_649) ;  /* 0x000005f000017945 */ /* 0x000fe20003800200 */
[----:B------:R-:W-:Y:S01]  /*0590*/  IADD3 R11, PT, PT, -R16, RZ, RZ ;  /* 0x000000ff100b7210 */ /* 0x000fe20007ffe1ff */
[----:B------:R-:W-:Y:S01]  /*05a0*/  IMAD.MOV.U32 R10, RZ, RZ, RZ ;  /* 0x000000ffff0a7224 */ /* 0x000fe200078e00ff */
[----:B0-----:R-:W-:-:S09]  /*05b0*/  IADD3.X R9, PT, PT, RZ, R19, RZ, P1, !PT ;  /* 0x00000013ff097210 */ /* 0x001fd20000ffe4ff */
.L_x_659:
[----:B------:R-:W-:Y:S01]  /*05c0*/  ISETP.NE.AND P1, PT, R11, RZ, PT ;  /* 0x000000ff0b00720c */ /* 0x000fe20003f25270 */
[----:B------:R-:W-:Y:S01]  /*05d0*/  BSSY.RECONVERGENT B2, `(.L_x_650) ;  /* 0x0000052000027945 */ /* 0x000fe20003800200 */
[----:B------:R-:W-:-:S11]  /*05e0*/  IMAD.MOV.U32 R8, RZ, RZ, R10 ;  /* 0x000000ffff087224 */ /* 0x000fd600078e000a */
[----:B------:R-:W-:Y:S05]  /*05f0*/  @!P1 BRA `(.L_x_651) ;  /* 0x00000004003c9947 */ /* 0x000fea0003800000 */
[----:B------:R-:W-:Y:S01]  /*0600*/  MOV R2, R12 ;  /* 0x0000000c00027202 */ /* 0x000fe20000000f00 */
[----:B------:R-:W-:-:S05]  /*0610*/  IMAD.MOV.U32 R3, RZ, RZ, R9 ;  /* 0x000000ffff037224 */ /* 0x000fca00078e0009 */
[----:B------:R-:W2:Y:S02]  /*0620*/  LDG.E.CONSTANT R33, desc[UR4][R2.64] ;  /* 0x0000000402217981 */ /* 0x000ea4000c1e9900 */
[----:B--2---:R-:W-:-:S04]  /*0630*/  ISETP.GE.AND P1, PT, R33, UR9, PT ;  /* 0x0000000921007c0c */ /* 0x004fc8000bf26270 */
[----:B------:R-:W-:-:S13]  /*0640*/  ISETP.LT.OR P1, PT, R33, RZ, P1 ;  /* 0x000000ff2100720c */ /* 0x000fda0000f21670 */
[----:B------:R-:W-:Y:S05]  /*0650*/  @P1 BRA `(.L_x_651) ;  /* 0x0000000400241947 */ /* 0x000fea0003800000 */
[----:B------:R-:W0:Y:S02]  /*0660*/  LDC.64 R2, c[0x0][0x3b0] ;  /* 0x0000ec00ff027b82 */ /* 0x000e240000000a00 */
[----:B0-----:R-:W-:-:S06]  /*0670*/  IMAD.WIDE.U32 R2, R33, 0x4, R2 ;  /* 0x0000000421027825 */ /* 0x001fcc00078e0002 */
[----:B------:R-:W2:Y:S02]  /*0680*/  LDG.E.CONSTANT R2, desc[UR4][R2.64] ;  /* 0x0000000402027981 */ /* 0x000ea4000c1e9900 */
[----:B--2--5:R-:W-:-:S13]  /*0690*/  ISETP.NE.AND P1, PT, R21, R2, PT ;  /* 0x000000021500720c */ /* 0x024fda0003f25270 */
[----:B------:R-:W-:Y:S05]  /*06a0*/  @!P1 BRA `(.L_x_651) ;  /* 0x0000000400109947 */ /* 0x000fea0003800000 */
[----:B------:R-:W0:Y:S08]  /*06b0*/  LDC.64 R2, c[0x0][0x390] ;  /* 0x0000e400ff027b82 */ /* 0x000e300000000a00 */
[----:B------:R-:W2:Y:S08]  /*06c0*/  LDC.64 R4, c[0x0][0x388] ;  /* 0x0000e200ff047b82 */ /* 0x000eb00000000a00 */
[----:B------:R-:W3:Y:S01]  /*06d0*/  LDC.64 R6, c[0x0][0x380] ;  /* 0x0000e000ff067b82 */ /* 0x000ee20000000a00 */
[----:B0-----:R-:W-:-:S06]  /*06e0*/  IMAD.WIDE.U32 R2, R33, 0x4, R2 ;  /* 0x0000000421027825 */ /* 0x001fcc00078e0002 */
[----:B------:R-:W4:Y:S01]  /*06f0*/  LDG.E.CONSTANT R3, desc[UR4][R2.64] ;  /* 0x0000000402037981 */ /* 0x000f22000c1e9900 */
[----:B--2---:R-:W-:-:S04]  /*0700*/  IMAD.WIDE.U32 R30, R33, 0x4, R4 ;  /* 0x00000004211e7825 */ /* 0x004fc800078e0004 */
[----:B---3--:R-:W-:Y:S02]  /*0710*/  IMAD.WIDE.U32 R32, R33, 0x4, R6 ;  /* 0x0000000421207825 */ /* 0x008fe400078e0006 */
[----:B------:R-:W2:Y:S04]  /*0720*/  LDG.E.CONSTANT R6, desc[UR4][R30.64] ;  /* 0x000000041e067981 */ /* 0x000ea8000c1e9900 */
[----:B------:R-:W3:Y:S01]  /*0730*/  LDG.E.CONSTANT R5, desc[UR4][R32.64] ;  /* 0x0000000420057981 */ /* 0x000ee2000c1e9900 */
[----:B------:R-:W-:Y:S01]  /*0740*/  BSSY.RECONVERGENT B3, `(.L_x_652) ;  /* 0x0000014000037945 */ /* 0x000fe20003800200 */
[----:B----4-:R-:W-:-:S04]  /*0750*/  FADD R7, R22, -R3 ;  /* 0x8000000316077221 */ /* 0x010fc80000000000 */
[----:B------:R-:W-:Y:S01]  /*0760*/  FMUL R29, R7, R7 ;  /* 0x00000007071d7220 */ /* 0x000fe20000400000 */
[----:B--2---:R-:W-:Y:S01]  /*0770*/  FADD R6, R23, -R6 ;  /* 0x8000000617067221 */ /* 0x004fe20000000000 */
[----:B---3--:R-:W-:-:S03]  /*0780*/  FADD R5, R24, -R5 ;  /* 0x8000000518057221 */ /* 0x008fc60000000000 */
[----:B------:R-:W-:-:S04]  /*0790*/  FFMA R0, R6, R6, R29 ;  /* 0x0000000606007223 */ /* 0x000fc8000000001d */
[----:B------:R-:W-:-:S05]  /*07a0*/  FFMA R4, R5, R5, R0 ;  /* 0x0000000505047223 */ /* 0x000fca0000000000 */
[----:B------:R-:W-:Y:S01]  /*07b0*/  IADD3 R0, PT, PT, R4, -0xd000000, RZ ;  /* 0xf300000004007810 */ /* 0x000fe20007ffe0ff */
[----:B------:R0:W2:Y:S03]  /*07c0*/  MUFU.RSQ R29, R4 ;  /* 0x00000004001d7308 */ /* 0x0000a60000001400 */
[----:B------:R-:W-:-:S13]  /*07d0*/  ISETP.GT.U32.AND P1, PT, R0, 0x727fffff, PT ;  /* 0x727fffff0000780c */ /* 0x000fda0003f24070 */
[----:B0-----:R-:W-:Y:S05]  /*07e0*/  @!P1 BRA `(.L_x_653) ;  /* 0x0000000000149947 */ /* 0x001fea0003800000 */
[----:B------:R-:W-:Y:S01]  /*07f0*/  IMAD.MOV.U32 R0, RZ, RZ, R4 ;  /* 0x000000ffff007224 */ /* 0x000fe200078e0004 */
[----:B------:R-:W-:-:S07]  /*0800*/  MOV R2, 0x820 ;  /* 0x0000082000027802 */ /* 0x000fce0000000f00 */
[----:B-12---:R-:W-:Y:S05]  /*0810*/  CALL.REL.NOINC `($__internal_5_$__cuda_sm20_sqrt_rn_f32_slowpath) ;  /* 0x0000001000ac7944 */ /* 0x006fea0003c00000 */
[----:B------:R-:W-:Y:S01]  /*0820*/  MOV R3, R29 ;  /* 0x0000001d00037202 */ /* 0x000fe20000000f00 */
[----:B------:R-:W-:Y:S06]  /*0830*/  BRA `(.L_x_654) ;  /* 0x0000000000107947 */ /* 0x000fec0003800000 */
.L_x_653:
[----:B--2---:R-:W-:Y:S01]  /*0840*/  FMUL.FTZ R3, R4, R29 ;  /* 0x0000001d04037220 */ /* 0x004fe20000410000 */
[----:B------:R-:W-:-:S03]  /*0850*/  FMUL.FTZ R2, R29, 0.5 ;  /* 0x3f0000001d027820 */ /* 0x000fc60000410000 */
[----:B------:R-:W-:-:S04]  /*0860*/  FFMA R0, -R3, R3, R4 ;  /* 0x0000000303007223 */ /* 0x000fc80000000104 */
[----:B------:R-:W-:-:S07]  /*0870*/  FFMA R3, R0, R2, R3 ;  /* 0x0000000200037223 */ /* 0x000fce0000000003 */
.L_x_654:
[----:B------:R-:W-:Y:S05]  /*0880*/  BSYNC.RECONVERGENT B3 ;  /* 0x0000000000037941 */ /* 0x000fea0003800200 */
.L_x_652:
[----:B------:R-:W-:-:S04]  /*0890*/  FSETP.GEU.AND P1, PT, R3, R13, PT ;  /* 0x0000000d0300720b */ /* 0x000fc80003f2e000 */
[----:B------:R-:W-:-:S13]  /*08a0*/  FSETP.LEU.OR P1, PT, R3, 9.9999999747524270788e-07, P1 ;  /* 0x358637bd0300780b */ /* 0x000fda0000f2b400 */
[----:B------:R-:W-:Y:S05]  /*08b0*/  @P1 BRA `(.L_x_651) ;  /* 0x00000000008c1947 */ /* 0x000fea0003800000 */
[----:B------:R-:W0:Y:S01]  /*08c0*/  MUFU.RCP R2, R3 ;  /* 0x0000000300027308 */ /* 0x000e220000001000 */
[----:B------:R-:W-:Y:S01]  /*08d0*/  FADD R29, R13, -R3 ;  /* 0x800000030d1d7221 */ /* 0x000fe20000000000 */
[----:B------:R-:W-:Y:S03]  /*08e0*/  BSSY.RECONVERGENT B3, `(.L_x_655) ;  /* 0x000000c000037945 */ /* 0x000fe60003800200 */
[----:B------:R-:W-:-:S04]  /*08f0*/  FMUL R0, R14, R29 ;  /* 0x0000001d0e007220 */ /* 0x000fc80000400000 */
[----:B------:R-:W2:Y:S01]  /*0900*/  FCHK P1, R0, R3 ;  /* 0x0000000300007302 */ /* 0x000ea20000020000 */
[----:B0-----:R-:W-:-:S04]  /*0910*/  FFMA R31, R2, -R3, 1 ;  /* 0x3f800000021f7423 */ /* 0x001fc80000000803 */
[----:B------:R-:W-:-:S04]  /*0920*/  FFMA R31, R2, R31, R2 ;  /* 0x0000001f021f7223 */ /* 0x000fc80000000002 */
[----:B------:R-:W-:-:S04]  /*0930*/  FFMA R2, R0, R31, RZ ;  /* 0x0000001f00027223 */ /* 0x000fc800000000ff */
[----:B------:R-:W-:-:S04]  /*0940*/  FFMA R4, R2, -R3, R0 ;  /* 0x8000000302047223 */ /* 0x000fc80000000000 */
[----:B------:R-:W-:Y:S01]  /*0950*/  FFMA R2, R31, R4, R2 ;  /* 0x000000041f027223 */ /* 0x000fe20000000002 */
[----:B--2---:R-:W-:Y:S06]  /*0960*/  @!P1 BRA `(.L_x_656) ;  /* 0x00000000000c9947 */ /* 0x004fec0003800000 */
[----:B------:R-:W-:-:S07]  /*0970*/  MOV R30, 0x990 ;  /* 0x00000990001e7802 */ /* 0x000fce0000000f00 */
[----:B-1----:R-:W-:Y:S05]  /*0980*/  CALL.REL.NOINC `($__internal_6_$__cuda_sm3x_div_rn_noftz_f32_slowpath) ;  /* 0x0000001000a47944 */ /* 0x002fea0003c00000 */
[----:B------:R-:W-:-:S07]  /*0990*/  IMAD.MOV.U32 R2, RZ, RZ, R0 ;  /* 0x000000ffff027224 */ /* 0x000fce00078e0000 */
.L_x_656:
[----:B------:R-:W-:Y:S05]  /*09a0*/  BSYNC.RECONVERGENT B3 ;  /* 0x0000000000037941 */ /* 0x000fea0003800200 */
.L_x_655:
[----:B------:R-:W2:Y:S01]  /*09b0*/  LDG.E.CONSTANT R0, desc[UR4][R18.64+0x38] ;  /* 0x0000380412007981 */ /* 0x000ea2000c1e9900 */
[----:B------:R-:W0:Y:S01]  /*09c0*/  MUFU.RCP R4, R3 ;  /* 0x0000000300047308 */ /* 0x000e220000001000 */
[----:B------:R-:W-:Y:S01]  /*09d0*/  BSSY.RECONVERGENT B3, `(.L_x_657) ;  /* 0x000000e000037945 */ /* 0x000fe20003800200 */
[----:B--2---:R-:W-:-:S04]  /*09e0*/  FMUL R29, R0, R15 ;  /* 0x0000000f001d7220 */ /* 0x004fc80000400000 */
[----:B------:R-:W-:Y:S01]  /*09f0*/  FMUL R2, R29, R2 ;  /* 0x000000021d027220 */ /* 0x000fe20000400000 */
[----:B0-----:R-:W-:-:S04]  /*0a00*/  FFMA R29, R4, -R3, 1 ;  /* 0x3f800000041d7423 */ /* 0x001fc80000000803 */
[----:B------:R-:W-:Y:S01]  /*0a10*/  FMNMX R31, R2, UR8, PT ;  /* 0x00000008021f7c09 */ /* 0x000fe2000b800000 */
[----:B------:R-:W-:-:S03]  /*0a20*/  FFMA R0, R4, R29, R4 ;  /* 0x0000001d04007223 */ /* 0x000fc60000000004 */
[----:B------:R-:W0:Y:S01]  /*0a30*/  FCHK P1, R31, R3 ;  /* 0x000000031f007302 */ /* 0x000e220000020000 */
[----:B------:R-:W-:-:S04]  /*0a40*/  FFMA R2, R0, R31, RZ ;  /* 0x0000001f00027223 */ /* 0x000fc800000000ff */
[----:B------:R-:W-:-:S04]  /*0a50*/  FFMA R29, R2, -R3, R31 ;  /* 0x80000003021d7223 */ /* 0x000fc8000000001f */
[----:B------:R-:W-:Y:S01]  /*0a60*/  FFMA R0, R0, R29, R2 ;  /* 0x0000001d00007223 */ /* 0x000fe20000000002 */
[----:B0-----:R-:W-:Y:S06]  /*0a70*/  @!P1 BRA `(.L_x_658) ;  /* 0x00000000000c9947 */ /* 0x001fec0003800000 */
[----:B------:R-:W-:Y:S02]  /*0a80*/  MOV R0, R31 ;  /* 0x0000001f00007202 */ /* 0x000fe40000000f00 */
[----:B------:R-:W-:-:S07]  /*0a90*/  MOV R30, 0xab0 ;  /* 0x00000ab0001e7802 */ /* 0x000fce0000000f00 */
[----:B-1----:R-:W-:Y:S05]  /*0aa0*/  CALL.REL.NOINC `($__internal_6_$__cuda_sm3x_div_rn_noftz_f32_slowpath) ;  /* 0x00000010005c7944 */ /* 0x002fea0003c00000 */
.L_x_658:
[----:B------:R-:W-:Y:S05]  /*0ab0*/  BSYNC.RECONVERGENT B3 ;  /* 0x0000000000037941 */ /* 0x000fea0003800200 */
.L_x_657:
[-C--:B------:R-:W-:Y:S01]  /*0ac0*/  FFMA R26, R5, R0.reuse, R26 ;  /* 0x00000000051a7223 */ /* 0x080fe2000000001a */
[-C--:B------:R-:W-:Y:S01]  /*0ad0*/  FFMA R25, R6, R0.reuse, R25 ;  /* 0x0000000006197223 */ /* 0x080fe20000000019 */
[----:B------:R-:W-:-:S07]  /*0ae0*/  FFMA R28, R7, R0, R28 ;  /* 0x00000000071c7223 */ /* 0x000fce000000001c */
.L_x_651:
[----:B------:R-:W-:Y:S05]  /*0af0*/  BSYNC.RECONVERGENT B2 ;  /* 0x0000000000027941 */ /* 0x000fea0003800200 */
.L_x_650:
[----:B------:R-:W-:Y:S01]  /*0b00*/  VIADD R10, R10, 0x1 ;  /* 0x000000010a0a7836 */ /* 0x000fe20000000000 */
[----:B------:R-:W-:Y:S02]  /*0b10*/  ISETP.LT.U32.AND P3, PT, R8, 0x3, PT ;  /* 0x000000030800780c */ /* 0x000fe40003f61070 */
[----:B------:R-:W-:Y:S02]  /*0b20*/  IADD3 R12, P2, PT, R12, 0x4, RZ ;  /* 0x000000040c0c7810 */ /* 0x000fe40007f5e0ff */
[----:B------:R-:W-:Y:S02]  /*0b30*/  ISETP.GE.AND P1, PT, R10, R17, PT ;  /* 0x000000110a00720c */ /* 0x000fe40003f26270 */
[----:B------:R-:W-:Y:S01]  /*0b40*/  IADD3 R11, PT, PT, R11, 0x1, RZ ;  /* 0x000000010b0b7810 */ /* 0x000fe20007ffe0ff */
[----:B------:R-:W-:-:S10]  /*0b50*/  IMAD.X R9, RZ, RZ, R9, P2 ;  /* 0x000000ffff097224 */ /* 0x000fd400010e0609 */
[----:B------:R-:W-:Y:S05]  /*0b60*/  @!P1 BRA P3, `(.L_x_659) ;  /* 0xfffffff800949947 */ /* 0x000fea000183ffff */
[----:B------:R-:W-:Y:S05]  /*0b70*/  BSYNC.RECONVERGENT B1 ;  /* 0x0000000000017941 */ /* 0x000fea0003800200 */
.L_x_649:
[----:B------:R-:W-:Y:S05]  /*0b80*/  @P0 BRA `(.L_x_660) ;  /* 0x0000000000fc0947 */ /* 0x000fea0003800000 */
[----:B0-----:R-:W2:Y:S01]  /*0b90*/  LDG.E.CONSTANT R7, desc[UR4][R18.64+0x8] ;  /* 0x0000080412077981 */ /* 0x001ea2000c1e9900 */
[----:B------:R-:W2:Y:S01]  /*0ba0*/  LDCU UR6, c[0x0][0x3b8] ;  /* 0x00007700ff0677ac */ /* 0x000ea20008000800 */
[----:B------:R-:W-:Y:S01]  /*0bb0*/  BSSY.RECONVERGENT B1, `(.L_x_660) ;  /* 0x000003c000017945 */ /* 0x000fe20003800200 */
[----:B--2---:R-:W-:-:S04]  /*0bc0*/  ISETP.GE.AND P1, PT, R7, UR6, PT ;  /* 0x0000000607007c0c */ /* 0x004fc8000bf26270 */
[----:B------:R-:W-:-:S04]  /*0bd0*/  ISETP.GT.AND P1, PT, R7, -0x1, !P1 ;  /* 0xffffffff0700780c */ /* 0x000fc80004f24270 */
[----:B------:R-:W-:-:S13]  /*0be0*/  ISETP.EQ.OR P1, PT, R16, RZ, !P1 ;  /* 0x000000ff1000720c */ /* 0x000fda0004f22670 */
[----:B------:R-:W-:Y:S05]  /*0bf0*/  @P1 BRA `(.L_x_661) ;  /* 0x0000000000dc1947 */ /* 0x000fea0003800000 */
[----:B------:R-:W0:Y:S08]  /*0c00*/  LDC.64 R10, c[0x0][0x390] ;  /* 0x0000e400ff0a7b82 */ /* 0x000e300000000a00 */
[----:B------:R-:W2:Y:S08]  /*0c10*/  LDC.64 R8, c[0x0][0x388] ;  /* 0x0000e200ff087b82 */ /* 0x000eb00000000a00 */
[----:B------:R-:W3:Y:S01]  /*0c20*/  LDC.64 R2, c[0x0][0x380] ;  /* 0x0000e000ff027b82 */ /* 0x000ee20000000a00 */
[----:B0-----:R-:W-:-:S05]  /*0c30*/  IMAD.WIDE.U32 R10, R7, 0x4, R10 ;  /* 0x00000004070a7825 */ /* 0x001fca00078e000a */
[----:B------:R-:W4:Y:S01]  /*0c40*/  LDG.E.CONSTANT R5, desc[UR4][R10.64] ;  /* 0x000000040a057981 */ /* 0x000f22000c1e9900 */
[----:B--2---:R-:W-:-:S05]  /*0c50*/  IMAD.WIDE.U32 R8, R7, 0x4, R8 ;  /* 0x0000000407087825 */ /* 0x004fca00078e0008 */
[----:B------:R-:W2:Y:S01]  /*0c60*/  LDG.E.CONSTANT R6, desc[UR4][R8.64] ;  /* 0x0000000408067981 */ /* 0x000ea2000c1e9900 */
[----:B---3--:R-:W-:-:S06]  /*0c70*/  IMAD.WIDE.U32 R2, R7, 0x4, R2 ;  /* 0x0000000407027825 */ /* 0x008fcc00078e0002 */
[----:B------:R-:W3:Y:S01]  /*0c80*/  LDG.E.CONSTANT R3, desc[UR4][R2.64] ;  /* 0x0000000402037981 */ /* 0x000ee2000c1e9900 */
[----:B------:R-:W-:Y:S01]  /*0c90*/  BSSY.RECONVERGENT B2, `(.L_x_662) ;  /* 0x0000014000027945 */ /* 0x000fe20003800200 */
[----:B----45:R-:W-:-:S04]  /*0ca0*/  FADD R5, -R22, R5 ;  /* 0x0000000516057221 */ /* 0x030fc80000000100 */
[----:B------:R-:W-:Y:S01]  /*0cb0*/  FMUL R13, R5, R5 ;  /* 0x00000005050d7220 */ /* 0x000fe20000400000 */
[----:B--2---:R-:W-:-:S04]  /*0cc0*/  FADD R6, -R23, R6 ;  /* 0x0000000617067221 */ /* 0x004fc80000000100 */
[----:B------:R-:W-:Y:S01]  /*0cd0*/  FFMA R0, R6, R6, R13 ;  /* 0x0000000606007223 */ /* 0x000fe2000000000d */
[----:B---3--:R-:W-:-:S04]  /*0ce0*/  FADD R7, -R24, R3 ;  /* 0x0000000318077221 */ /* 0x008fc80000000100 */
[----:B------:R-:W-:-:S05]  /*0cf0*/  FFMA R4, R7, R7, R0 ;  /* 0x0000000707047223 */ /* 0x000fca0000000000 */
[----:B------:R-:W-:Y:S01]  /*0d00*/  IADD3 R0, PT, PT, R4, -0xd000000, RZ ;  /* 0xf300000004007810 */ /* 0x000fe20007ffe0ff */
[----:B------:R0:W2:Y:S03]  /*0d10*/  MUFU.RSQ R11, R4 ;  /* 0x00000004000b7308 */ /* 0x0000a60000001400 */
[----:B------:R-:W-:-:S13]  /*0d20*/  ISETP.GT.U32.AND P1, PT, R0, 0x727fffff, PT ;  /* 0x727fffff0000780c */ /* 0x000fda0003f24070 */
[----:B0-----:R-:W-:Y:S05]  /*0d30*/  @!P1 BRA `(.L_x_663) ;  /* 0x0000000000149947 */ /* 0x001fea0003800000 */
[----:B------:R-:W-:Y:S02]  /*0d40*/  MOV R0, R4 ;  /* 0x0000000400007202 */ /* 0x000fe40000000f00 */
[----:B------:R-:W-:-:S07]  /*0d50*/  MOV R2, 0xd70 ;  /* 0x00000d7000027802 */ /* 0x000fce0000000f00 */
[----:B-12---:R-:W-:Y:S05]  /*0d60*/  CALL.REL.NOINC `($__internal_5_$__cuda_sm20_sqrt_rn_f32_slowpath) ;  /* 0x0000000c00587944 */ /* 0x006fea0003c00000 */
[----:B------:R-:W-:Y:S01]  /*0d70*/  IMAD.MOV.U32 R3, RZ, RZ, R29 ;  /* 0x000000ffff037224 */ /* 0x000fe200078e001d */
[----:B------:R-:W-:Y:S06]  /*0d80*/  BRA `(.L_x_664) ;  /* 0x0000000000107947 */ /* 0x000fec0003800000 */
.L_x_663:
[----:B--2---:R-:W-:Y:S01]  /*0d90*/  FMUL.FTZ R3, R4, R11 ;  /* 0x0000000b04037220 */ /* 0x004fe20000410000 */
[----:B------:R-:W-:-:S03]  /*0da0*/  FMUL.FTZ R2, R11, 0.5 ;  /* 0x3f0000000b027820 */ /* 0x000fc60000410000 */
[----:B------:R-:W-:-:S04]  /*0db0*/  FFMA R0, -R3, R3, R4 ;  /* 0x0000000303007223 */ /* 0x000fc80000000104 */
[----:B------:R-:W-:-:S07]  /*0dc0*/  FFMA R3, R0, R2, R3 ;  /* 0x0000000200037223 */ /* 0x000fce0000000003 */
.L_x_664:
[----:B------:R-:W-:Y:S05]  /*0dd0*/  BSYNC.RECONVERGENT B2 ;  /* 0x0000000000027941 */ /* 0x000fea0003800200 */
.L_x_662:
[----:B------:R-:W-:-:S13]  /*0de0*/  FSETP.GT.AND P1, PT, R3, 9.9999999747524270788e-07, PT ;  /* 0x358637bd0300780b */ /* 0x000fda0003f24000 */
[----:B------:R-:W-:Y:S05]  /*0df0*/  @!P1 BRA `(.L_x_661) ;  /* 0x00000000005c9947 */ /* 0x000fea0003800000 */
[----:B------:R-:W2:Y:S01]  /*0e00*/  LDG.E.CONSTANT R0, desc[UR4][R18.64+0x1c] ;  /* 0x00001c0412007981 */ /* 0x000ea2000c1e9900 */
[----:B------:R-:W0:Y:S03]  /*0e10*/  LDCU UR6, c[0x3][0xa8] ;  /* 0x00c01500ff0677ac */ /* 0x000e260008000800 */
[----:B------:R-:W3:Y:S01]  /*0e20*/  LDG.E.CONSTANT R4, desc[UR4][R18.64+0x38] ;  /* 0x0000380412047981 */ /* 0x000ee2000c1e9900 */
[----:B------:R-:W4:Y:S01]  /*0e30*/  MUFU.RCP R2, R3 ;  /* 0x0000000300027308 */ /* 0x000f220000001000 */
[----:B------:R-:W-:Y:S01]  /*0e40*/  BSSY.RECONVERGENT B2, `(.L_x_665) ;  /* 0x000000f000027945 */ /* 0x000fe20003800200 */
[----:B--2---:R-:W-:Y:S01]  /*0e50*/  FMUL R0, R0, R3 ;  /* 0x0000000300007220 */ /* 0x004fe20000400000 */
[----:B---3--:R-:W-:-:S04]  /*0e60*/  FMUL R9, R4, R15 ;  /* 0x0000000f04097220 */ /* 0x008fc80000400000 */
[----:B------:R-:W-:Y:S01]  /*0e70*/  FMUL R0, R9, R0 ;  /* 0x0000000009007220 */ /* 0x000fe20000400000 */
[----:B----4-:R-:W-:-:S04]  /*0e80*/  FFMA R9, R2, -R3, 1 ;  /* 0x3f80000002097423 */ /* 0x010fc80000000803 */
[----:B0-----:R-:W-:Y:S01]  /*0e90*/  FMNMX R0, R0, UR6, PT ;  /* 0x0000000600007c09 */ /* 0x001fe2000b800000 */
[----:B------:R-:W-:-:S03]  /*0ea0*/  FFMA R9, R2, R9, R2 ;  /* 0x0000000902097223 */ /* 0x000fc60000000002 */
[----:B------:R-:W0:Y:S01]  /*0eb0*/  FCHK P1, R0, R3 ;  /* 0x0000000300007302 */ /* 0x000e220000020000 */
[----:B------:R-:W-:-:S04]  /*0ec0*/  FFMA R2, R0, R9, RZ ;  /* 0x0000000900027223 */ /* 0x000fc800000000ff */
[----:B------:R-:W-:-:S04]  /*0ed0*/  FFMA R4, R2, -R3, R0 ;  /* 0x8000000302047223 */ /* 0x000fc80000000000 */
[----:B------:R-:W-:Y:S01]  /*0ee0*/  FFMA R2, R9, R4, R2 ;  /* 0x0000000409027223 */ /* 0x000fe20000000002 */
[----:B0-----:R-:W-:Y:S06]  /*0ef0*/  @!P1 BRA `(.L_x_666) ;  /* 0x00000000000c9947 */ /* 0x001fec0003800000 */
[----:B------:R-:W-:-:S07]  /*0f00*/  MOV R30, 0xf20 ;  /* 0x00000f20001e7802 */ /* 0x000fce0000000f00 */
[----:B-1----:R-:W-:Y:S05]  /*0f10*/  CALL.REL.NOINC `($__internal_6_$__cuda_sm3x_div_rn_noftz_f32_slowpath) ;  /* 0x0000000c00407944 */ /* 0x002fea0003c00000 */
[----:B------:R-:W-:-:S07]  /*0f20*/  MOV R2, R0 ;  /* 0x0000000000027202 */ /* 0x000fce0000000f00 */
.L_x_666:
[----:B------:R-:W-:Y:S05]  /*0f30*/  BSYNC.RECONVERGENT B2 ;  /* 0x0000000000027941 */ /* 0x000fea0003800200 */
.L_x_665:
[-C--:B------:R-:W-:Y:S01]  /*0f40*/  FFMA R26, R7, R2.reuse, R26 ;  /* 0x00000002071a7223 */ /* 0x080fe2000000001a */
[-C--:B------:R-:W-:Y:S01]  /*0f50*/  FFMA R25, R6, R2.reuse, R25 ;  /* 0x0000000206197223 */ /* 0x080fe20000000019 */
[----:B------:R-:W-:-:S07]  /*0f60*/  FFMA R28, R5, R2, R28 ;  /* 0x00000002051c7223 */ /* 0x000fce000000001c */
.L_x_661:
[----:B------:R-:W-:Y:S05]  /*0f70*/  BSYNC.RECONVERGENT B1 ;  /* 0x0000000000017941 */ /* 0x000fea0003800200 */
.L_x_660:
[----:B------:R-:W-:Y:S05]  /*0f80*/  @P0 BRA `(.L_x_646) ;  /* 0x0000000400d00947 */ /* 0x000fea0003800000 */
[----:B-----5:R2:W5:Y:S04]  /*0f90*/  LDG.E.CONSTANT R13, desc[UR4][R18.64+0x20] ;  /* 0x00002004120d7981 */ /* 0x020568000c1e9900 */
[----:B------:R2:W5:Y:S01]  /*0fa0*/  LDG.E.CONSTANT R11, desc[UR4][R18.64+0x28] ;  /* 0x00002804120b7981 */ /* 0x000562000c1e9900 */
[----:B------:R-:W-:Y:S01]  /*0fb0*/  HFMA2 R10, -RZ, RZ, 0, 0 ;  /* 0x00000000ff0a7431 */ /* 0x000fe200000001ff */
[----:B------:R-:W-:Y:S01]  /*0fc0*/  BSSY.RECONVERGENT B1, `(.L_x_667) ;  /* 0x000001e000017945 */ /* 0x000fe20003800200 */
[----:B------:R-:W-:Y:S01]  /*0fd0*/  IMAD.MOV.U32 R0, RZ, RZ, RZ ;  /* 0x000000ffff007224 */ /* 0x000fe200078e00ff */
[----:B------:R-:W-:Y:S02]  /*0fe0*/  MOV R12, RZ ;  /* 0x000000ff000c7202 */ /* 0x000fe40000000f00 */
[----:B0-----:R-:W-:-:S07]  /*0ff0*/  CS2R R8, SRZ ;  /* 0x0000000000087805 */ /* 0x001fce000001ff00 */
.L_x_670:
[C---:B------:R-:W-:Y:S01]  /*1000*/  IMAD.WIDE.U32 R2, R0.reuse, 0x4, R18 ;  /* 0x0000000400027825 */ /* 0x040fe200078e0012 */
[----:B------:R-:W0:Y:S04]  /*1010*/  LDCU UR6, c[0x0][0x3b8] ;  /* 0x00007700ff0677ac */ /* 0x000e280008000800 */
[----:B------:R-:W0:Y:S01]  /*1020*/  LDG.E.CONSTANT R29, desc[UR4][R2.64+0x8] ;  /* 0x00000804021d7981 */ /* 0x000e22000c1e9900 */
[----:B------:R-:W-:Y:S01]  /*1030*/  MOV R4, R0 ;  /* 0x0000000000047202 */ /* 0x000fe20000000f00 */
[----:B------:R-:W-:Y:S01]  /*1040*/  VIADD R0, R0, 0x1 ;  /* 0x0000000100007836 */ /* 0x000fe20000000000 */
[----:B------:R-:W-:Y:S02]  /*1050*/  BSSY.RECONVERGENT B2, `(.L_x_668) ;  /* 0x0000013000027945 */ /* 0x000fe40003800200 */
[----:B------:R-:W-:-:S02]  /*1060*/  ISETP.LT.U32.AND P2, PT, R4, 0x3, PT ;  /* 0x000000030400780c */ /* 0x000fc40003f41070 */
[----:B------:R-:W-:Y:S02]  /*1070*/  ISETP.GE.AND P1, PT, R0, R17, PT ;  /* 0x000000110000720c */ /* 0x000fe40003f26270 */
[----:B0-----:R-:W-:-:S04]  /*1080*/  ISETP.GE.AND P0, PT, R29, UR6, PT ;  /* 0x000000061d007c0c */ /* 0x001fc8000bf06270 */
[----:B------:R-:W-:-:S13]  /*1090*/  ISETP.LT.OR P0, PT, R29, RZ, P0 ;  /* 0x000000ff1d00720c */ /* 0x000fda0000701670 */
[----:B------:R-:W-:Y:S05]  /*10a0*/  @P0 BRA `(.L_x_669) ;  /* 0x0000000000340947 */ /* 0x000fea0003800000 */
[----:B------:R-:W0:Y:S08]  /*10b0*/  LDC.64 R4, c[0x0][0x380] ;  /* 0x0000e000ff047b82 */ /* 0x000e300000000a00 */
[----:B------:R-:W3:Y:S08]  /*10c0*/  LDC.64 R6, c[0x0][0x388] ;  /* 0x0000e200ff067b82 */ /* 0x000ef00000000a00 */
[----:B------:R-:W4:Y:S01]  /*10d0*/  LDC.64 R2, c[0x0][0x390] ;  /* 0x0000e400ff027b82 */ /* 0x000f220000000a00 */
[----:B0-----:R-:W-:-:S06]  /*10e0*/  IMAD.WIDE.U32 R4, R29, 0x4, R4 ;  /* 0x000000041d047825 */ /* 0x001fcc00078e0004 */
[----:B------:R-:W2:Y:S01]  /*10f0*/  LDG.E.CONSTANT R5, desc[UR4][R4.64] ;  /* 0x0000000404057981 */ /* 0x000ea2000c1e9900 */
[----:B---3--:R-:W-:-:S06]  /*1100*/  IMAD.WIDE.U32 R6, R29, 0x4, R6 ;  /* 0x000000041d067825 */ /* 0x008fcc00078e0006 */
[----:B------:R-:W3:Y:S01]  /*1110*/  LDG.E.CONSTANT R6, desc[UR4][R6.64] ;  /* 0x0000000406067981 */ /* 0x000ee2000c1e9900 */
[----:B----4-:R-:W-:-:S06]  /*1120*/  IMAD.WIDE.U32 R2, R29, 0x4, R2 ;  /* 0x000000041d027825 */ /* 0x010fcc00078e0002 */
[----:B------:R-:W4:Y:S01]  /*1130*/  LDG.E.CONSTANT R3, desc[UR4][R2.64] ;  /* 0x0000000402037981 */ /* 0x000f22000c1e9900 */
[----:B------:R-:W-:Y:S01]  /*1140*/  IADD3 R12, PT, PT, R12, 0x1, RZ ;  /* 0x000000010c0c7810 */ /* 0x000fe20007ffe0ff */
[----:B--2---:R-:W-:Y:S01]  /*1150*/  FADD R10, R10, R5 ;  /* 0x000000050a0a7221 */ /* 0x004fe20000000000 */
[----:B---3--:R-:W-:Y:S01]  /*1160*/  FADD R9, R9, R6 ;  /* 0x0000000609097221 */ /* 0x008fe20000000000 */
[----:B----4-:R-:W-:-:S07]  /*1170*/  FADD R8, R8, R3 ;  /* 0x0000000308087221 */ /* 0x010fce0000000000 */
.L_x_669:
[----:B------:R-:W-:Y:S05]  /*1180*/  BSYNC.RECONVERGENT B2 ;  /* 0x0000000000027941 */ /* 0x000fea0003800200 */
.L_x_668:
[----:B------:R-:W-:Y:S05]  /*1190*/  @!P1 BRA P2, `(.L_x_670) ;  /* 0xfffffffc00989947 */ /* 0x000fea000103ffff */
[----:B------:R-:W-:Y:S05]  /*11a0*/  BSYNC.RECONVERGENT B1 ;  /* 0x0000000000017941 */ /* 0x000fea0003800200 */
.L_x_667:
[----:B------:R-:W-:-:S13]  /*11b0*/  ISETP.GE.AND P0, PT, R12, 0x1, PT ;  /* 0x000000010c00780c */ /* 0x000fda0003f06270 */
[----:B------:R-:W-:Y:S05]  /*11c0*/  @!P0 BRA `(.L_x_646) ;  /* 0x0000000400408947 */ /* 0x000fea0003800000 */
[----:B------:R-:W-:Y:S01]  /*11d0*/  I2FP.F32.U32 R12, R12 ;  /* 0x0000000c000c7245 */ /* 0x000fe20000201000 */
[----:B------:R-:W-:Y:S03]  /*11e0*/  BSSY.RECONVERGENT B1, `(.L_x_671) ;  /* 0x000000c000017945 */ /* 0x000fe60003800200 */
[----:B------:R-:W-:-:S04]  /*11f0*/  IADD3 R0, PT, PT, R12, 0x1800000, RZ ;  /* 0x018000000c007810 */ /* 0x000fc80007ffe0ff */
[----:B------:R-:W-:-:S04]  /*1200*/  LOP3.LUT R0, R0, 0x7f800000, RZ, 0xc0, !PT ;  /* 0x7f80000000007812 */ /* 0x000fc800078ec0ff */
[----:B------:R-:W-:-:S13]  /*1210*/  ISETP.GT.U32.AND P0, PT, R0, 0x1ffffff, PT ;  /* 0x01ffffff0000780c */ /* 0x000fda0003f04070 */
[----:B------:R-:W-:Y:S05]  /*1220*/  @P0 BRA `(.L_x_672) ;  /* 0x00000000000c0947 */ /* 0x000fea0003800000 */
[----:B------:R-:W-:-:S07]  /*1230*/  MOV R4, 0x1250 ;  /* 0x0000125000047802 */ /* 0x000fce0000000f00 */
[----:B-12--5:R-:W-:Y:S05]  /*1240*/  CALL.REL.NOINC `($__internal_4_$__cuda_sm20_rcp_rn_f32_slowpath) ;  /* 0x00000004004c7944 */ /* 0x026fea0003c00000 */
[----:B------:R-:W-:Y:S05]  /*1250*/  BRA `(.L_x_673) ;  /* 0x0000000000107947 */ /* 0x000fea0003800000 */
.L_x_672:
[----:B------:R-:W0:Y:S02]  /*1260*/  MUFU.RCP R3, R12 ;  /* 0x0000000c00037308 */ /* 0x000e240000001000 */
[----:B0-----:R-:W-:-:S04]  /*1270*/  FFMA R0, R12, R3, -1 ;  /* 0xbf8000000c007423 */ /* 0x001fc80000000003 */
[----:B------:R-:W-:-:S04]  /*1280*/  FADD.FTZ R0, -R0, -RZ ;  /* 0x800000ff00007221 */ /* 0x000fc80000010100 */
[----:B------:R-:W-:-:S07]  /*1290*/  FFMA R3, R3, R0, R3 ;  /* 0x0000000003037223 */ /* 0x000fce0000000003 */
.L_x_673:
[----:B------:R-:W-:Y:S05]  /*12a0*/  BSYNC.RECONVERGENT B1 ;  /* 0x0000000000017941 */ /* 0x000fea0003800200 */
.L_x_671:
[----:B-12---:R-:W2:Y:S01]  /*12b0*/  LDG.E.CONSTANT R18, desc[UR4][R18.64+0x38] ;  /* 0x0000380412127981 */ /* 0x006ea2000c1e9900 */
[----:B-----5:R-:W-:Y:S01]  /*12c0*/  FSETP.GEU.AND P0, PT, R13, 0.5, PT ;  /* 0x3f0000000d00780b */ /* 0x020fe20003f0e000 */
[-C--:B------:R-:W-:Y:S01]  /*12d0*/  FMUL R4, R9, R3.reuse ;  /* 0x0000000309047220 */ /* 0x080fe20000400000 */
[-C--:B------:R-:W-:Y:S01]  /*12e0*/  FMUL R5, R8, R3.reuse ;  /* 0x0000000308057220 */ /* 0x080fe20000400000 */
[----:B------:R-:W-:-:S10]  /*12f0*/  FMUL R3, R10, R3 ;  /* 0x000000030a037220 */ /* 0x000fd40000400000 */
[----:B------:R-:W-:Y:S01]  /*1300*/  @!P0 FADD R0, -R23, R4 ;  /* 0x0000000417008221 */ /* 0x000fe20000000100 */
[----:B------:R-:W-:Y:S01]  /*1310*/  @!P0 FADD R2, -R22, R5 ;  /* 0x0000000516028221 */ /* 0x000fe20000000100 */
[----:B------:R-:W-:Y:S02]  /*1320*/  @!P0 IMAD.MOV.U32 R7, RZ, RZ, RZ ;  /* 0x000000ffff078224 */ /* 0x000fe400078e00ff */
[C---:B------:R-:W-:Y:S01]  /*1330*/  @!P0 FMUL R0, R11.reuse, R0 ;  /* 0x000000000b008220 */ /* 0x040fe20000400000 */
[----:B------:R-:W-:Y:S01]  /*1340*/  @!P0 FMUL R2, R11, R2 ;  /* 0x000000020b028220 */ /* 0x000fe20000400000 */
[----:B--2---:R-:W-:Y:S01]  /*1350*/  FMUL R15, R18, R15 ;  /* 0x0000000f120f7220 */ /* 0x004fe20000400000 */
[----:B------:R-:W-:Y:S06]  /*1360*/  @!P0 BRA `(.L_x_674) ;  /* 0x0000000000248947 */ /* 0x000fec0003800000 */
[----:B------:R-:W-:Y:S01]  /*1370*/  FSETP.GEU.AND P0, PT, R13, 1.5, PT ;  /* 0x3fc000000d00780b */ /* 0x000fe20003f0e000 */
[----:B------:R-:W-:-:S04]  /*1380*/  FADD R0, -R24, R3 ;  /* 0x0000000318007221 */ /* 0x000fc80000000100 */
[----:B------:R-:W-:-:S08]  /*1390*/  FMUL R7, R11, R0 ;  /* 0x000000000b077220 */ /* 0x000fd00000400000 */
[----:B------:R-:W-:Y:S01]  /*13a0*/  @!P0 FADD R2, -R22, R5 ;  /* 0x0000000516028221 */ /* 0x000fe20000000100 */
[----:B------:R-:W-:Y:S01]  /*13b0*/  @P0 FADD R4, -R23, R4 ;  /* 0x0000000417040221 */ /* 0x000fe20000000100 */
[----:B------:R-:W-:Y:S02]  /*13c0*/  @!P0 MOV R0, RZ ;  /* 0x000000ff00008202 */ /* 0x000fe40000000f00 */
[C---:B------:R-:W-:Y:S01]  /*13d0*/  @!P0 FMUL R2, R11.reuse, R2 ;  /* 0x000000020b028220 */ /* 0x040fe20000400000 */
[----:B------:R-:W-:Y:S01]  /*13e0*/  @P0 FMUL R0, R11, R4 ;  /* 0x000000040b000220 */ /* 0x000fe20000400000 */
[----:B------:R-:W-:-:S07]  /*13f0*/  @P0 MOV R2, RZ ;  /* 0x000000ff00020202 */ /* 0x000fce0000000f00 */
.L_x_674:
[C---:B------:R-:W-:Y:S01]  /*1400*/  FMUL R5, R15.reuse, R2 ;  /* 0x000000020f057220 */ /* 0x040fe20000400000 */
[C---:B------:R-:W-:Y:S01]  /*1410*/  FMUL R6, R15.reuse, R0 ;  /* 0x000000000f067220 */ /* 0x040fe20000400000 */
[----:B------:R-:W-:Y:S01]  /*1420*/  FMUL R7, R15, R7 ;  /* 0x000000070f077220 */ /* 0x000fe20000400000 */
[----:B------:R-:W-:Y:S01]  /*1430*/  BSSY.RECONVERGENT B1, `(.L_x_675) ;  /* 0x0000010000017945 */ /* 0x000fe20003800200 */
[----:B------:R-:W-:-:S04]  /*1440*/  FMUL R3, R5, R5 ;  /* 0x0000000505037220 */ /* 0x000fc80000400000 */
[----:B------:R-:W-:-:S04]  /*1450*/  FFMA R0, R6, R6, R3 ;  /* 0x0000000606007223 */ /* 0x000fc80000000003 */
[----:B------:R-:W-:-:S04]  /*1460*/  FFMA R0, R7, R7, R0 ;  /* 0x0000000707007223 */ /* 0x000fc80000000000 */
[----:B------:R-:W-:Y:S01]  /*1470*/  VIADD R2, R0, 0xf3000000 ;  /* 0xf300000000027836 */ /* 0x000fe20000000000 */
[----:B------:R0:W1:Y:S04]  /*1480*/  MUFU.RSQ R9, R0 ;  /* 0x0000000000097308 */ /* 0x0000680000001400 */
[----:B------:R-:W-:-:S13]  /*1490*/  ISETP.GT.U32.AND P0, PT, R2, 0x727fffff, PT ;  /* 0x727fffff0200780c */ /* 0x000fda0003f04070 */
[----:B01----:R-:W-:Y:S05]  /*14a0*/  @!P0 BRA `(.L_x_676) ;  /* 0x0000000000108947 */ /* 0x003fea0003800000 */
[----:B------:R-:W-:-:S07]  /*14b0*/  MOV R2, 0x14d0 ;  /* 0x000014d000027802 */ /* 0x000fce0000000f00 */
[----:B------:R-:W-:Y:S05]  /*14c0*/  CALL.REL.NOINC `($__internal_5_$__cuda_sm20_sqrt_rn_f32_slowpath) ;  /* 0x0000000400807944 */ /* 0x000fea0003c00000 */
[----:B------:R-:W-:Y:S01]  /*14d0*/  MOV R3, R29 ;  /* 0x0000001d00037202 */ /* 0x000fe20000000f00 */
[----:B------:R-:W-:Y:S06]  /*14e0*/  BRA `(.L_x_677) ;  /* 0x0000000000107947 */ /* 0x000fec0003800000 */
.L_x_676:
[----:B------:R-:W-:Y:S01]  /*14f0*/  FMUL.FTZ R3, R0, R9 ;  /* 0x0000000900037220 */ /* 0x000fe20000410000 */
[----:B------:R-:W-:-:S03]  /*1500*/  FMUL.FTZ R2, R9, 0.5 ;  /* 0x3f00000009027820 */ /* 0x000fc60000410000 */
[----:B------:R-:W-:-:S04]  /*1510*/  FFMA R0, -R3, R3, R0 ;  /* 0x0000000303007223 */ /* 0x000fc80000000100 */
[----:B------:R-:W-:-:S07]  /*1520*/  FFMA R3, R0, R2, R3 ;  /* 0x0000000200037223 */ /* 0x000fce0000000003 */
.L_x_677:
[----:B------:R-:W-:Y:S05]  /*1530*/  BSYNC.RECONVERGENT B1 ;  /* 0x0000000000017941 */ /* 0x000fea0003800200 */
.L_x_675:
[----:B------:R-:W0:Y:S01]  /*1540*/  LDC R11, c[0x3][0xa8] ;  /* 0x00c02a00ff0b7b82 */ /* 0x000e220000000800 */
[----:B------:R-:W-:Y:S01]  /*1550*/  BSSY.RECONVERGENT B1, `(.L_x_678) ;  /* 0x0000014000017945 */ /* 0x000fe20003800200 */
[----:B0-----:R-:W-:-:S13]  /*1560*/  FSETP.GT.AND P0, PT, R3, R11, PT ;  /* 0x0000000b0300720b */ /* 0x001fda0003f04000 */
[----:B------:R-:W-:Y:S05]  /*1570*/  @!P0 BRA `(.L_x_679) ;  /* 0x0000000000448947 */ /* 0x000fea0003800000 */
        /* <DEDUP_REMOVED lines=9> */
[----:B------:R-:W0:Y:S01]  /*1610*/  LDCU UR6, c[0x3][0xa8] ;  /* 0x00c01500ff0677ac */ /* 0x000e220008000800 */
[----:B------:R-:W-:Y:S02]  /*1620*/  MOV R30, 0x1650 ;  /* 0x00001650001e7802 */ /* 0x000fe40000000f00 */
[----:B0-----:R-:W-:-:S07]  /*1630*/  MOV R0, UR6 ;  /* 0x0000000600007c02 */ /* 0x001fce0008000f00 */
[----:B------:R-:W-:Y:S05]  /*1640*/  CALL.REL.NOINC `($__internal_6_$__cuda_sm3x_div_rn_noftz_f32_slowpath) ;  /* 0x0000000400747944 */ /* 0x000fea0003c00000 */
.L_x_681:
[----:B------:R-:W-:Y:S05]  /*1650*/  BSYNC.RECONVERGENT B2 ;  /* 0x0000000000027941 */ /* 0x000fea0003800200 */
.L_x_680:
[-C--:B------:R-:W-:Y:S01]  /*1660*/  FMUL R7, R7, R0.reuse ;  /* 0x0000000007077220 */ /* 0x080fe20000400000 */
[-C--:B------:R-:W-:Y:S01]  /*1670*/  FMUL R6, R6, R0.reuse ;  /* 0x0000000006067220 */ /* 0x080fe20000400000 */
[----:B------:R-:W-:-:S07]  /*1680*/  FMUL R5, R5, R0 ;  /* 0x0000000005057220 */ /* 0x000fce0000400000 */
.L_x_679:
[----:B------:R-:W-:Y:S05]  /*1690*/  BSYNC.RECONVERGENT B1 ;  /* 0x0000000000017941 */ /* 0x000fea0003800200 */
.L_x_678:
[----:B------:R-:W-:Y:S01]  /*16a0*/  FADD R26, R26, R7 ;  /* 0x000000071a1a7221 */ /* 0x000fe20000000000 */
[----:B------:R-:W-:Y:S01]  /*16b0*/  FADD R25, R25, R6 ;  /* 0x0000000619197221 */ /* 0x000fe20000000000 */
[----:B------:R-:W-:-:S07]  /*16c0*/  FADD R28, R28, R5 ;  /* 0x000000051c1c7221 */ /* 0x000fce0000000000 */
.L_x_646:
[----:B------:R-:W-:Y:S05]  /*16d0*/  BSYNC.RECONVERGENT B0 ;  /* 0x0000000000007941 */ /* 0x000fea0003800200 */
.L_x_642:
[----:B------:R-:W3:Y:S01]  /*16e0*/  LDCU UR6, c[0x0][0x3a8] ;  /* 0x00007500ff0677ac */ /* 0x000ee20008000800 */
[----:B------:R-:W-:-:S05]  /*16f0*/  VIADD R20, R20, 0x1 ;  /* 0x0000000114147836 */ /* 0x000fca0000000000 */
[----:B---3--:R-:W-:-:S13]  /*1700*/  ISETP.NE.AND P0, PT, R20, UR6, PT ;  /* 0x0000000614007c0c */ /* 0x008fda000bf05270 */
[----:B------:R-:W-:Y:S05]  /*1710*/  @P0 BRA `(.L_x_682) ;  /* 0xffffffe800b40947 */ /* 0x000fea000383ffff */
.L_x_641:
[----:B0-----:R-:W0:Y:S02]  /*1720*/  LDC.64 R2, c[0x0][0x398] ;  /* 0x0000e600ff027b82 */ /* 0x001e240000000a00 */
[----:B0-----:R-:W-:-:S05]  /*1730*/  IMAD.WIDE R2, R27, 0xc, R2 ;  /* 0x0000000c1b027825 */ /* 0x001fca00078e0202 */
[----:B------:R-:W-:Y:S04]  /*1740*/  STG.E desc[UR4][R2.64], R26 ;  /* 0x0000001a02007986 */ /* 0x000fe8000c101904 */
[----:B------:R-:W-:Y:S04]  /*1750*/  STG.E desc[UR4][R2.64+0x4], R25 ;  /* 0x0000041902007986 */ /* 0x000fe8000c101904 */
[----:B------:R-:W-:Y:S01]  /*1760*/  STG.E desc[UR4][R2.64+0x8], R28 ;  /* 0x0000081c02007986 */ /* 0x000fe2000c101904 */
[----:B------:R-:W-:Y:S05]  /*1770*/  EXIT ;  /* 0x000000000000794d */ /* 0x000fea0003800000 */
        .weak           $__internal_4_$__cuda_sm20_rcp_rn_f32_slowpath
        .type           $__internal_4_$__cuda_sm20_rcp_rn_f32_slowpath,@function
        .size           $__internal_4_$__cuda_sm20_rcp_rn_f32_slowpath,($__internal_5_$__cuda_sm20_sqrt_rn_f32_slowpath - $__internal_4_$__cuda_sm20_rcp_rn_f32_slowpath)
$__internal_4_$__cuda_sm20_rcp_rn_f32_slowpath:
[----:B------:R-:W-:Y:S01]  /*1780*/  SHF.L.U32 R2, R12, 0x1, RZ ;  /* 0x000000010c027819 */ /* 0x000fe200000006ff */
[----:B------:R-:W-:Y:S01]  /*1790*/  BSSY.RECONVERGENT B2, `(.L_x_683) ;  /* 0x0000031000027945 */ /* 0x000fe20003800200 */
[----:B------:R-:W-:Y:S02]  /*17a0*/  MOV R0, R12 ;  /* 0x0000000c00007202 */ /* 0x000fe40000000f00 */
[----:B------:R-:W-:-:S04]  /*17b0*/  SHF.R.U32.HI R2, RZ, 0x18, R2 ;  /* 0x00000018ff027819 */ /* 0x000fc80000011602 */
[----:B------:R-:W-:-:S13]  /*17c0*/  ISETP.NE.U32.AND P0, PT, R2, RZ, PT ;  /* 0x000000ff0200720c */ /* 0x000fda0003f05070 */
[----:B------:R-:W-:Y:S05]  /*17d0*/  @P0 BRA `(.L_x_684) ;  /* 0x0000000000280947 */ /* 0x000fea0003800000 */
[----:B------:R-:W-:-:S05]  /*17e0*/  IMAD.SHL.U32 R2, R0, 0x2, RZ ;  /* 0x0000000200027824 */ /* 0x000fca00078e00ff */
[----:B------:R-:W-:-:S13]  /*17f0*/  ISETP.NE.AND P0, PT, R2, RZ, PT ;  /* 0x000000ff0200720c */ /* 0x000fda0003f05270 */
[----:B------:R-:W-:Y:S01]  /*1800*/  @P0 FFMA R5, R0, 1.84467440737095516160e+19, RZ ;  /* 0x5f80000000050823 */ /* 0x000fe200000000ff */
[----:B------:R-:W-:Y:S08]  /*1810*/  @!P0 MUFU.RCP R3, R0 ;  /* 0x0000000000038308 */ /* 0x000ff00000001000 */
[----:B------:R-:W0:Y:S02]  /*1820*/  @P0 MUFU.RCP R2, R5 ;  /* 0x0000000500020308 */ /* 0x000e240000001000 */
[----:B0-----:R-:W-:-:S04]  /*1830*/  @P0 FFMA R6, R5, R2, -1 ;  /* 0xbf80000005060423 */ /* 0x001fc80000000002 */
[----:B------:R-:W-:-:S04]  /*1840*/  @P0 FADD.FTZ R7, -R6, -RZ ;  /* 0x800000ff06070221 */ /* 0x000fc80000010100 */
[----:B------:R-:W-:-:S04]  /*1850*/  @P0 FFMA R2, R2, R7, R2 ;  /* 0x0000000702020223 */ /* 0x000fc80000000002 */
[----:B------:R-:W-:Y:S01]  /*1860*/  @P0 FFMA R3, R2, 1.84467440737095516160e+19, RZ ;  /* 0x5f80000002030823 */ /* 0x000fe200000000ff */
[----:B------:R-:W-:Y:S06]  /*1870*/  BRA `(.L_x_685) ;  /* 0x0000000000887947 */ /* 0x000fec0003800000 */
.L_x_684:
[----:B------:R-:W-:-:S04]  /*1880*/  IADD3 R17, PT, PT, R2, -0xfd, RZ ;  /* 0xffffff0302117810 */ /* 0x000fc80007ffe0ff */
[----:B------:R-:W-:-:S13]  /*1890*/  ISETP.GT.U32.AND P0, PT, R17, 0x1, PT ;  /* 0x000000011100780c */ /* 0x000fda0003f04070 */
[----:B------:R-:W-:Y:S05]  /*18a0*/  @P0 BRA `(.L_x_686) ;  /* 0x0000000000780947 */ /* 0x000fea0003800000 */
[----:B------:R-:W-:Y:S01]  /*18b0*/  LOP3.LUT R3, R0, 0x7fffff, RZ, 0xc0, !PT ;  /* 0x007fffff00037812 */ /* 0x000fe200078ec0ff */
[----:B------:R-:W-:Y:S01]  /*18c0*/  HFMA2 R12, -RZ, RZ, 0, 1.78813934326171875e-07 ;  /* 0x00000003ff0c7431 */ /* 0x000fe200000001ff */
[----:B------:R-:W-:Y:S02]  /*18d0*/  IADD3 R2, PT, PT, R2, -0xfc, RZ ;  /* 0xffffff0402027810 */ /* 0x000fe40007ffe0ff */
[----:B------:R-:W-:-:S04]  /*18e0*/  LOP3.LUT R3, R3, 0x3f800000, RZ, 0xfc, !PT ;  /* 0x3f80000003037812 */ /* 0x000fc800078efcff */
[----:B------:R-:W0:Y:S01]  /*18f0*/  MUFU.RCP R6, R3 ;  /* 0x0000000300067308 */ /* 0x000e220000001000 */
[----:B------:R-:W-:Y:S01]  /*1900*/  SHF.L.U32 R12, R12, R17, RZ ;  /* 0x000000110c0c7219 */ /* 0x000fe200000006ff */
[----:B0-----:R-:W-:-:S04]  /*1910*/  FFMA R5, R3, R6, -1 ;  /* 0xbf80000003057423 */ /* 0x001fc80000000006 */
[----:B------:R-:W-:-:S04]  /*1920*/  FADD.FTZ R5, -R5, -RZ ;  /* 0x800000ff05057221 */ /* 0x000fc80000010100 */
[CCC-:B------:R-:W-:Y:S01]  /*1930*/  FFMA.RM R7, R6.reuse, R5.reuse, R6.reuse ;  /* 0x0000000506077223 */ /* 0x1c0fe20000004006 */
[----:B------:R-:W-:-:S04]  /*1940*/  FFMA.RP R6, R6, R5, R6 ;  /* 0x0000000506067223 */ /* 0x000fc80000008006 */
[C---:B------:R-:W-:Y:S02]  /*1950*/  LOP3.LUT R5, R7.reuse, 0x7fffff, RZ, 0xc0, !PT ;  /* 0x007fffff07057812 */ /* 0x040fe400078ec0ff */
[----:B------:R-:W-:Y:S02]  /*1960*/  FSETP.NEU.FTZ.AND P0, PT, R7, R6, PT ;  /* 0x000000060700720b */ /* 0x000fe40003f1d000 */
[----:B------:R-:W-:Y:S02]  /*1970*/  LOP3.LUT R5, R5, 0x800000, RZ, 0xfc, !PT ;  /* 0x0080000005057812 */ /* 0x000fe400078efcff */
[----:B------:R-:W-:Y:S02]  /*1980*/  SEL R6, RZ, 0xffffffff, !P0 ;  /* 0xffffffffff067807 */ /* 0x000fe40004000000 */
[----:B------:R-:W-:-:S03]  /*1990*/  LOP3.LUT R12, R12, R5, RZ, 0xc0, !PT ;  /* 0x000000050c0c7212 */ /* 0x000fc600078ec0ff */
[----:B------:R-:W-:Y:S01]  /*19a0*/  IMAD.MOV R6, RZ, RZ, -R6 ;  /* 0x000000ffff067224 */ /* 0x000fe200078e0a06 */
[----:B------:R-:W-:-:S04]  /*19b0*/  SHF.R.U32.HI R12, RZ, R17, R12 ;  /* 0x00000011ff0c7219 */ /* 0x000fc8000001160c */
[----:B------:R-:W-:Y:S02]  /*19c0*/  LOP3.LUT P1, RZ, R6, R17, R5, 0xf8, !PT ;  /* 0x0000001106ff7212 */ /* 0x000fe4000782f805 */
[C---:B------:R-:W-:Y:S02]  /*19d0*/  LOP3.LUT P0, RZ, R12.reuse, 0x1, RZ, 0xc0, !PT ;  /* 0x000000010cff7812 */ /* 0x040fe4000780c0ff */
[----:B------:R-:W-:-:S04]  /*19e0*/  LOP3.LUT P2, RZ, R12, 0x2, RZ, 0xc0, !PT ;  /* 0x000000020cff7812 */ /* 0x000fc8000784c0ff */
[----:B------:R-:W-:Y:S02]  /*19f0*/  PLOP3.LUT P0, PT, P0, P1, P2, 0xe0, 0x0 ;  /* 0x000000000000781c */ /* 0x000fe40000703c20 */
[----:B------:R-:W-:Y:S02]  /*1a00*/  LOP3.LUT P1, RZ, R0, 0x7fffff, RZ, 0xc0, !PT ;  /* 0x007fffff00ff7812 */ /* 0x000fe4000782c0ff */
[----:B------:R-:W-:-:S04]  /*1a10*/  SEL R3, RZ, 0x1, !P0 ;  /* 0x00000001ff037807 */ /* 0x000fc80004000000 */
[----:B------:R-:W-:-:S04]  /*1a20*/  IADD3 R3, PT, PT, -R3, RZ, RZ ;  /* 0x000000ff03037210 */ /* 0x000fc80007ffe1ff */
[----:B------:R-:W-:Y:S02]  /*1a30*/  ISETP.GE.AND P0, PT, R3, RZ, PT ;  /* 0x000000ff0300720c */ /* 0x000fe40003f06270 */
[----:B------:R-:W-:-:S11]  /*1a40*/  SHF.R.U32.HI R3, RZ, R2, R5 ;  /* 0x00000002ff037219 */ /* 0x000fd60000011605 */
[----:B------:R-:W-:-:S05]  /*1a50*/  @!P0 VIADD R3, R3, 0x1 ;  /* 0x0000000103038836 */ /* 0x000fca0000000000 */
[----:B------:R-:W-:-:S04]  /*1a60*/  @!P1 SHF.L.U32 R3, R3, 0x1, RZ ;  /* 0x0000000103039819 */ /* 0x000fc800000006ff */
[----:B------:R-:W-:Y:S01]  /*1a70*/  LOP3.LUT R3, R3, 0x80000000, R0, 0xf8, !PT ;  /* 0x8000000003037812 */ /* 0x000fe200078ef800 */
[----:B------:R-:W-:Y:S06]  /*1a80*/  BRA `(.L_x_685) ;  /* 0x0000000000047947 */ /* 0x000fec0003800000 */
.L_x_686:
[----:B------:R0:W1:Y:S02]  /*1a90*/  MUFU.RCP R3, R0 ;  /* 0x0000000000037308 */ /* 0x0000640000001000 */
.L_x_685:
[----:B------:R-:W-:Y:S05]  /*1aa0*/  BSYNC.RECONVERGENT B2 ;  /* 0x0000000000027941 */ /* 0x000fea0003800200 */
.L_x_683:
[----:B------:R-:W-:-:S04]  /*1ab0*/  MOV R5, 0x0 ;  /* 0x0000000000057802 */ /* 0x000fc80000000f00 */
[----:B01----:R-:W-:Y:S05]  /*1ac0*/  RET.REL.NODEC R4 `(apply_semantic_forces) ;  /* 0xffffffe4044c7950 */ /* 0x003fea0003c3ffff */
        .weak           $__internal_5_$__cuda_sm20_sqrt_rn_f32_slowpath
        .type           $__internal_5_$__cuda_sm20_sqrt_rn_f32_slowpath,@function
        .size           $__internal_5_$__cuda_sm20_sqrt_rn_f32_slowpath,($__internal_6_$__cuda_sm3x_div_rn_noftz_f32_slowpath - $__internal_5_$__cuda_sm20_sqrt_rn_f32_slowpath)
$__internal_5_$__cuda_sm20_sqrt_rn_f32_slowpath:
[----:B------:R-:W-:-:S13]  /*1ad0*/  LOP3.LUT P1, RZ, R0, 0x7fffffff, RZ, 0xc0, !PT ;  /* 0x7fffffff00ff7812 */ /* 0x000fda000782c0ff */
[----:B------:R-:W-:Y:S01]  /*1ae0*/  @!P1 IMAD.MOV.U32 R29, RZ, RZ, R0 ;  /* 0x000000ffff1d9224 */ /* 0x000fe200078e0000 */
        /* <DEDUP_REMOVED lines=8> */
[----:B------:R-:W-:-:S04]  /*1b70*/  @P1 FFMA R30, R0, 1.84467440737095516160e+19, RZ ;  /* 0x5f800000001e1823 */ /* 0x000fc800000000ff */
[----:B------:R-:W0:Y:S02]  /*1b80*/  @P1 MUFU.RSQ R29, R30 ;  /* 0x0000001e001d1308 */ /* 0x000e240000001400 */
[----:B0-----:R-:W-:Y:S01]  /*1b90*/  @P1 FMUL.FTZ R3, R30, R29 ;  /* 0x0000001d1e031220 */ /* 0x001fe20000410000 */
[----:B------:R-:W-:Y:S01]  /*1ba0*/  @P1 FMUL.FTZ R4, R29, 0.5 ;  /* 0x3f0000001d041820 */ /* 0x000fe20000410000 */
[----:B------:R-:W-:Y:S02]  /*1bb0*/  @!P1 MOV R29, R0 ;  /* 0x00000000001d9202 */ /* 0x000fe40000000f00 */
[----:B------:R-:W-:-:S04]  /*1bc0*/  @P1 FADD.FTZ R31, -R3, -RZ ;  /* 0x800000ff031f1221 */ /* 0x000fc80000010100 */
[----:B------:R-:W-:-:S04]  /*1bd0*/  @P1 FFMA R32, R3, R31, R30 ;  /* 0x0000001f03201223 */ /* 0x000fc8000000001e */
[----:B------:R-:W-:-:S04]  /*1be0*/  @P1 FFMA R4, R32, R4, R3 ;  /* 0x0000000420041223 */ /* 0x000fc80000000003 */
[----:B------:R-:W-:-:S07]  /*1bf0*/  @P1 FMUL.FTZ R29, R4, 2.3283064365386962891e-10 ;  /* 0x2f800000041d1820 */ /* 0x000fce0000410000 */
.L_x_687:
[----:B------:R-:W-:-:S04]  /*1c00*/  IMAD.MOV.U32 R3, RZ, RZ, 0x0 ;  /* 0x00000000ff037424 */ /* 0x000fc800078e00ff */
[----:B------:R-:W-:Y:S05]  /*1c10*/  RET.REL.NODEC R2 `(apply_semantic_forces) ;  /* 0xffffffe002f87950 */ /* 0x000fea0003c3ffff */
        .weak           $__internal_6_$__cuda_sm3x_div_rn_noftz_f32_slowpath
        .type           $__internal_6_$__cuda_sm3x_div_rn_noftz_f32_slowpath,@function
        .size           $__internal_6_$__cuda_sm3x_div_rn_noftz_f32_slowpath,(.L_x_5106 - $__internal_6_$__cuda_sm3x_div_rn_noftz_f32_slowpath)
$__internal_6_$__cuda_sm3x_div_rn_noftz_f32_slowpath:
[--C-:B------:R-:W-:Y:S01]  /*1c20*/  SHF.R.U32.HI R4, RZ, 0x17, R3.reuse ;  /* 0x00000017ff047819 */ /* 0x100fe20000011603 */
[----:B------:R-:W-:Y:S01]  /*1c30*/  BSSY.RECONVERGENT B4, `(.L_x_688) ;  /* 0x0000063000047945 */ /* 0x000fe20003800200 */
[----:B------:R-:W-:Y:S01]  /*1c40*/  SHF.R.U32.HI R29, RZ, 0x17, R0 ;  /* 0x00000017ff1d7819 */ /* 0x000fe20000011600 */
[----:B------:R-:W-:Y:S01]  /*1c50*/  IMAD.MOV.U32 R33, RZ, RZ, R3 ;  /* 0x000000ffff217224 */ /* 0x000fe200078e0003 */
        /* <DEDUP_REMOVED lines=26> */
[----:B------:R-:W-:Y:S01]  /*1e00*/  @P1 MOV R2, RZ ;  /* 0x000000ff00021202 */ /* 0x000fe20000000f00 */
[----:B------:R-:W-:Y:S02]  /*1e10*/  @!P1 IMAD.MOV.U32 R2, RZ, RZ, -0x40 ;  /* 0xffffffc0ff029424 */ /* 0x000fe400078e00ff */
[----:B------:R-:W-:Y:S01]  /*1e20*/  @!P1 FFMA R0, R0, 1.84467440737095516160e+19, RZ ;  /* 0x5f80000000009823 */ /* 0x000fe200000000ff */
[----:B------:R-:W-:Y:S02]  /*1e30*/  @!P2 FFMA R33, R3, 1.84467440737095516160e+19, RZ ;  /* 0x5f8000000321a823 */ /* 0x000fe400000000ff */
[----:B------:R-:W-:-:S07]  /*1e40*/  @!P2 IADD3 R2, PT, PT, R2, 0x40, RZ ;  /* 0x000000400202a810 */ /* 0x000fce0007ffe0ff */
.L_x_689:
[----:B------:R-:W-:Y:S01]  /*1e50*/  LEA R32, R4, 0xc0800000, 0x17 ;  /* 0xc080000004207811 */ /* 0x000fe200078eb8ff */
[----:B------:R-:W-:Y:S03]  /*1e60*/  BSSY.RECONVERGENT B5, `(.L_x_694) ;  /* 0x0000036000057945 */ /* 0x000fe60003800200 */
[----:B------:R-:W-:Y:S01]  /*1e70*/  IADD3 R35, PT, PT, -R32, R33, RZ ;  /* 0x0000002120237210 */ /* 0x000fe20007ffe1ff */
[----:B------:R-:W-:-:S03]  /*1e80*/  VIADD R33, R29, 0xffffff81 ;  /* 0xffffff811d217836 */ /* 0x000fc60000000000 */
[----:B------:R-:W0:Y:S01]  /*1e90*/  MUFU.RCP R32, R35 ;  /* 0x0000002300207308 */ /* 0x000e220000001000 */
[----:B------:R-:W-:Y:S01]  /*1ea0*/  FADD.FTZ R31, -R35, -RZ ;  /* 0x800000ff231f7221 */ /* 0x000fe20000010100 */
[C---:B------:R-:W-:Y:S01]  /*1eb0*/  IMAD R0, R33.reuse, -0x800000, R0 ;  /* 0xff80000021007824 */ /* 0x040fe200078e0200 */
[----:B------:R-:W-:-:S04]  /*1ec0*/  IADD3 R33, PT, PT, R33, 0x7f, -R4 ;  /* 0x0000007f21217810 */ /* 0x000fc80007ffe804 */
[----:B------:R-:W-:Y:S01]  /*1ed0*/  IADD3 R33, PT, PT, R33, R2, RZ ;  /* 0x0000000221217210 */ /* 0x000fe20007ffe0ff */
        /* <DEDUP_REMOVED lines=8> */
[----:B------:R-:W-:-:S04]  /*1f60*/  LOP3.LUT R2, R4, 0xff, RZ, 0xc0, !PT ;  /* 0x000000ff04027812 */ /* 0x000fc800078ec0ff */
[----:B------:R-:W-:-:S05]  /*1f70*/  IADD3 R2, PT, PT, R2, R33, RZ ;  /* 0x0000002102027210 */ /* 0x000fca0007ffe0ff */
        /* <DEDUP_REMOVED lines=13> */
[----:B------:R-:W-:Y:S02]  /*2050*/  IADD3 R29, PT, PT, R2, 0x20, RZ ;  /* 0x00000020021d7810 */ /* 0x000fe40007ffe0ff */
[----:B------:R-:W-:Y:S02]  /*2060*/  LOP3.LUT R4, R4, 0x7fffff, RZ, 0xc0, !PT ;  /* 0x007fffff04047812 */ /* 0x000fe400078ec0ff */
[----:B------:R-:W-:Y:S02]  /*2070*/  ISETP.NE.AND P3, PT, R2, RZ, PT ;  /* 0x000000ff0200720c */ /* 0x000fe40003f65270 */
[----:B------:R-:W-:Y:S02]  /*2080*/  LOP3.LUT R4, R4, 0x800000, RZ, 0xfc, !PT ;  /* 0x0080000004047812 */ /* 0x000fe400078efcff */
[----:B------:R-:W-:-:S02]  /*2090*/  ISETP.NE.AND P2, PT, R2, RZ, PT ;  /* 0x000000ff0200720c */ /* 0x000fc40003f45270 */
[----:B------:R-:W-:Y:S02]  /*20a0*/  IADD3 R2, PT, PT, -R2, RZ, RZ ;  /* 0x000000ff02027210 */ /* 0x000fe40007ffe1ff */
[----:B------:R-:W-:Y:S02]  /*20b0*/  SHF.L.U32 R29, R4, R29, RZ ;  /* 0x0000001d041d7219 */ /* 0x000fe400000006ff */
[----:B------:R-:W-:Y:S02]  /*20c0*/  FSETP.NEU.FTZ.AND P1, PT, R32, R31, PT ;  /* 0x0000001f2000720b */ /* 0x000fe40003f3d000 */
[----:B------:R-:W-:Y:S02]  /*20d0*/  SEL R31, R2, RZ, P3 ;  /* 0x000000ff021f7207 */ /* 0x000fe40001800000 */
[----:B------:R-:W-:Y:S02]  /*20e0*/  ISETP.NE.AND P2, PT, R29, RZ, P2 ;  /* 0x000000ff1d00720c */ /* 0x000fe40001745270 */
[----:B------:R-:W-:-:S02]  /*20f0*/  SHF.R.U32.HI R31, RZ, R31, R4 ;  /* 0x0000001fff1f7219 */ /* 0x000fc40000011604 */
[----:B------:R-:W-:Y:S02]  /*2100*/  PLOP3.LUT P1, PT, P1, P2, PT, 0xf8, 0x8f ;  /* 0x00000000008f781c */ /* 0x000fe40000f25f70 */
[----:B------:R-:W-:Y:S02]  /*2110*/  SHF.R.U32.HI R2, RZ, 0x1, R31 ;  /* 0x00000001ff027819 */ /* 0x000fe4000001161f */
[----:B------:R-:W-:-:S04]  /*2120*/  SEL R29, RZ, 0x1, !P1 ;  /* 0x00000001ff1d7807 */ /* 0x000fc80004800000 */
[----:B------:R-:W-:-:S04]  /*2130*/  LOP3.LUT R4, R29, 0x1, R2, 0xf8, !PT ;  /* 0x000000011d047812 */ /* 0x000fc800078ef802 */
[----:B------:R-:W-:-:S05]  /*2140*/  LOP3.LUT R31, R4, R31, RZ, 0xc0, !PT ;  /* 0x0000001f041f7212 */ /* 0x000fca00078ec0ff */
[----:B------:R-:W-:-:S05]  /*2150*/  IMAD.IADD R31, R2, 0x1, R31 ;  /* 0x00000001021f7824 */ /* 0x000fca00078e021f */
[----:B------:R-:W-:Y:S01]  /*2160*/  LOP3.LUT R0, R31, R0, RZ, 0xfc, !PT ;  /* 0x000000001f007212 */ /* 0x000fe200078efcff */
[----:B------:R-:W-:Y:S06]  /*2170*/  BRA `(.L_x_697) ;  /* 0x0000000000107947 */ /* 0x000fec0003800000 */
.L_x_696:
[----:B------:R-:W-:-:S04]  /*2180*/  LOP3.LUT R0, R0, 0x80000000, RZ, 0xc0, !PT ;  /* 0x8000000000007812 */ /* 0x000fc800078ec0ff */
[----:B------:R-:W-:Y:S01]  /*2190*/  LOP3.LUT R0, R0, 0x7f800000, RZ, 0xfc, !PT ;  /* 0x7f80000000007812 */ /* 0x000fe200078efcff */
[----:B------:R-:W-:Y:S06]  /*21a0*/  BRA `(.L_x_697) ;  /* 0x0000000000047947 */ /* 0x000fec0003800000 */
.L_x_695:
[----:B------:R-:W-:-:S07]  /*21b0*/  LEA R0, R33, R0, 0x17 ;  /* 0x0000000021007211 */ /* 0x000fce00078eb8ff */
.L_x_697:
[----:B------:R-:W-:Y:S05]  /*21c0*/  BSYNC.RECONVERGENT B5 ;  /* 0x0000000000057941 */ /* 0x000fea0003800200 */
.L_x_694:
[----:B------:R-:W-:Y:S05]  /*21d0*/  BRA `(.L_x_698) ;  /* 0x0000000000207947 */ /* 0x000fea0003800000 */
.L_x_693:
[----:B------:R-:W-:-:S04]  /*21e0*/  LOP3.LUT R0, R33, 0x80000000, R0, 0x48, !PT ;  /* 0x8000000021007812 */ /* 0x000fc800078e4800 */
[----:B------:R-:W-:Y:S01]  /*21f0*/  LOP3.LUT R0, R0, 0x7f800000, RZ, 0xfc, !PT ;  /* 0x7f80000000007812 */ /* 0x000fe200078efcff */
[----:B------:R-:W-:Y:S06]  /*2200*/  BRA `(.L_x_698) ;  /* 0x0000000000147947 */ /* 0x000fec0003800000 */
.L_x_692:
[----:B------:R-:W-:Y:S01]  /*2210*/  LOP3.LUT R0, R33, 0x80000000, R0, 0x48, !PT ;  /* 0x8000000021007812 */ /* 0x000fe200078e4800 */
[----:B------:R-:W-:Y:S06]  /*2220*/  BRA `(.L_x_698) ;  /* 0x00000000000c7947 */ /* 0x000fec0003800000 */
.L_x_691:
[----:B------:R-:W0:Y:S01]  /*2230*/  MUFU.RSQ R0, -QNAN ;  /* 0xffc0000000007908 */ /* 0x000e220000001400 */
[----:B------:R-:W-:Y:S05]  /*2240*/  BRA `(.L_x_698) ;  /* 0x0000000000047947 */ /* 0x000fea0003800000 */
.L_x_690:
[----:B------:R-:W-:-:S07]  /*2250*/  FADD.FTZ R0, R0, R3 ;  /* 0x0000000300007221 */ /* 0x000fce0000010000 */
.L_x_698:
[----:B------:R-:W-:Y:S05]  /*2260*/  BSYNC.RECONVERGENT B4 ;  /* 0x0000000000047941 */ /* 0x000fea0003800200 */
.L_x_688:
[----:B------:R-:W-:-:S04]  /*2270*/  HFMA2 R31, -RZ, RZ, 0, 0 ;  /* 0x00000000ff1f7431 */ /* 0x000fc800000001ff */
[----:B0-----:R-:W-:Y:S05]  /*2280*/  RET.REL.NODEC R30 `(apply_semantic_forces) ;  /* 0xffffffdc1e5c7950 */ /* 0x001fea0003c3ffff */
.L_x_699:
        /* <DEDUP_REMOVED lines=15> */
.L_x_5106:


//--------------------- .text.relabel_communities_kernel --------------------------
	.section	.text.relabel_communities_kernel,"ax",@progbits
	.align	128
        .global         relabel_communities_kernel
        .type           relabel_communities_kernel,@function
        .size           relabel_communities_kernel,(.L_x_5131 - relabel_communities_kernel)
        .other          relabel_communities_kernel,@"STO_CUDA_ENTRY STV_DEFAULT"
relabel_communities_kernel:
.text.relabel_communities_kernel:
        /* <DEDUP_REMOVED lines=10> */
[----:B0-----:R-:W-:-:S05]  /*00a0*/  IMAD.WIDE R2, R5, 0x4, R2 ;  /* 0x0000000405027825 */ /* 0x001fca00078e0202 */
[----:B-1----:R-:W2:Y:S02]  /*00b0*/  LDG.E R7, desc[UR4][R2.64] ;  /* 0x0000000402077981 */ /* 0x002ea4000c1e1900 */
[----:B--2---:R-:W-:-:S13]  /*00c0*/  ISETP.GE.AND P0, PT, R7, RZ, PT ;  /* 0x000000ff0700720c */ /* 0x004fda0003f06270 */
[----:B------:R-:W-:Y:S05]  /*00d0*/  @!P0 EXIT ;  /* 0x000000000000894d */ /* 0x000fea0003800000 */
[----:B------:R-:W0:Y:S02]  /*00e0*/  LDC.64 R4, c[0x0][0x388] ;  /* 0x0000e200ff047b82 */ /* 0x000e240000000a00 */
[----:B0-----:R-:W-:-:S06]  /*00f0*/  IMAD.WIDE.U32 R4, R7, 0x4, R4 ;  /* 0x0000000407047825 */ /* 0x001fcc00078e0004 */
[----:B------:R-:W2:Y:S04]  /*0100*/  LDG.E.CONSTANT R5, desc[UR4][R4.64] ;  /* 0x0000000404057981 */ /* 0x000ea8000c1e9900 */
[----:B--2---:R-:W-:Y:S01]  /*0110*/  STG.E desc[UR4][R2.64], R5 ;  /* 0x0000000502007986 */ /* 0x004fe2000c101904 */
[----:B------:R-:W-:Y:S05]  /*0120*/  EXIT ;  /* 0x000000000000794d */ /* 0x000fea0003800000 */
.L_x_700:
        /* <DEDUP_REMOVED lines=13> */
.L_x_5131:


//--------------------- .text.count_community_sizes_kernel --------------------------
	.section	.text.count_community_sizes_kernel,"ax",@progbits
	.align	128
        .global         count_community_sizes_kernel
        .type           count_community_sizes_kernel,@function
        .size           count_community_sizes_kernel,(.L_x_5132 - count_community_sizes_kernel)
        .other          count_community_sizes_kernel,@"STO_CUDA_ENTRY STV_DEFAULT"
count_community_sizes_kernel:
.text.count_community_sizes_kernel:
        /* <DEDUP_REMOVED lines=10> */
[----:B------:R-:W2:Y:S01]  /*00a0*/  LDCU UR6, c[0x0][0x394] ;  /* 0x00007280ff0677ac */ /* 0x000ea20008000800 */
[----:B0-----:R-:W-:-:S05]  /*00b0*/  IMAD.WIDE R2, R5, 0x4, R2 ;  /* 0x0000000405027825 */ /* 0x001fca00078e0202 */
[----:B-1----:R-:W2:Y:S02]  /*00c0*/  LDG.E.CONSTANT R5, desc[UR4][R2.64] ;  /* 0x0000000402057981 */ /* 0x002ea4000c1e9900 */
[----:B--2---:R-:W-:-:S04]  /*00d0*/  ISETP.GE.AND P0, PT, R5, UR6, PT ;  /* 0x0000000605007c0c */ /* 0x004fc8000bf06270 */
[----:B------:R-:W-:-:S13]  /*00e0*/  ISETP.LT.OR P0, PT, R5, RZ, P0 ;  /* 0x000000ff0500720c */ /* 0x000fda0000701670 */
[----:B------:R-:W-:Y:S05]  /*00f0*/  @P0 EXIT ;  /* 0x000000000000094d */ /* 0x000fea0003800000 */
[----:B------:R-:W0:Y:S01]  /*0100*/  LDC.64 R2, c[0x0][0x388] ;  /* 0x0000e200ff027b82 */ /* 0x000e220000000a00 */
[----:B------:R-:W-:Y:S02]  /*0110*/  HFMA2 R7, -RZ, RZ, 0, 5.9604644775390625e-08 ;  /* 0x00000001ff077431 */ /* 0x000fe400000001ff */
[----:B0-----:R-:W-:-:S05]  /*0120*/  IMAD.WIDE.U32 R2, R5, 0x4, R2 ;  /* 0x0000000405027825 */ /* 0x001fca00078e0002 */
[----:B------:R-:W-:Y:S01]  /*0130*/  REDG.E.ADD.STRONG.GPU desc[UR4][R2.64], R7 ;  /* 0x000000070200798e */ /* 0x000fe2000c12e104 */
[----:B------:R-:W-:Y:S05]  /*0140*/  EXIT ;  /* 0x000000000000794d */ /* 0x000fea0003800000 */
.L_x_701:
        /* <DEDUP_REMOVED lines=11> */
.L_x_5132:


//--------------------- .text.compute_node_degrees_kernel --------------------------
	.section	.text.compute_node_degrees_kernel,"ax",@progbits
	.align	128
        .global         compute_node_degrees_kernel
        .type           compute_node_degrees_kernel,@function
        .size           compute_node_degrees_kernel,(.L_x_5133 - compute_node_degrees_kernel)
        .other          compute_node_degrees_kernel,@"STO_CUDA_ENTRY STV_DEFAULT"
compute_node_degrees_kernel:
.text.compute_node_degrees_kernel:
        /* <DEDUP_REMOVED lines=11> */
[----:B-1----:R-:W2:Y:S04]  /*00b0*/  LDG.E.CONSTANT R7, desc[UR4][R2.64] ;  /* 0x0000000402077981 */ /* 0x002ea8000c1e9900 */
[----:B------:R-:W2:Y:S01]  /*00c0*/  LDG.E.CONSTANT R4, desc[UR4][R2.64+0x4] ;  /* 0x0000040402047981 */ /* 0x000ea2000c1e9900 */
[----:B------:R-:W-:Y:S01]  /*00d0*/  BSSY.RECONVERGENT B0, `(.L_x_702) ;  /* 0x000006e000007945 */ /* 0x000fe20003800200 */
[----:B------:R-:W-:Y:S01]  /*00e0*/  HFMA2 R6, -RZ, RZ, 0, 0 ;  /* 0x00000000ff067431 */ /* 0x000fe200000001ff */
[----:B--2---:R-:W-:-:S13]  /*00f0*/  ISETP.GE.AND P0, PT, R7, R4, PT ;  /* 0x000000040700720c */ /* 0x004fda0003f06270 */
[----:B------:R-:W-:Y:S05]  /*0100*/  @P0 BRA `(.L_x_703) ;  /* 0x0000000400a80947 */ /* 0x000fea0003800000 */
[CC--:B------:R-:W-:Y:S01]  /*0110*/  IADD3 R8, PT, PT, R4.reuse, -R7.reuse, RZ ;  /* 0x8000000704087210 */ /* 0x0c0fe20007ffe0ff */
[----:B------:R-:W-:Y:S01]  /*0120*/  BSSY.RECONVERGENT B1, `(.L_x_704) ;  /* 0x0000032000017945 */ /* 0x000fe20003800200 */
[----:B------:R-:W-:Y:S02]  /*0130*/  IADD3 R4, PT, PT, -R4, R7, RZ ;  /* 0x0000000704047210 */ /* 0x000fe40007ffe1ff */
[----:B------:R-:W-:Y:S02]  /*0140*/  LOP3.LUT R24, R8, 0xf, RZ, 0xc0, !PT ;  /* 0x0000000f08187812 */ /* 0x000fe400078ec0ff */
[----:B------:R-:W-:Y:S02]  /*0150*/  ISETP.GT.U32.AND P1, PT, R4, -0x10, PT ;  /* 0xfffffff00400780c */ /* 0x000fe40003f24070 */
[----:B------:R-:W-:Y:S02]  /*0160*/  ISETP.NE.AND P0, PT, R24, RZ, PT ;  /* 0x000000ff1800720c */ /* 0x000fe40003f05270 */
[----:B------:R-:W-:-:S09]  /*0170*/  MOV R6, RZ ;  /* 0x000000ff00067202 */ /* 0x000fd20000000f00 */
[----:B------:R-:W-:Y:S05]  /*0180*/  @P1 BRA `(.L_x_705) ;  /* 0x0000000000ac1947 */ /* 0x000fea0003800000 */
[----:B------:R-:W0:Y:S01]  /*0190*/  LDC.64 R2, c[0x0][0x388] ;  /* 0x0000e200ff027b82 */ /* 0x000e220000000a00 */
[----:B------:R-:W-:Y:S02]  /*01a0*/  LOP3.LUT R11, R8, 0xfffffff0, RZ, 0xc0, !PT ;  /* 0xfffffff0080b7812 */ /* 0x000fe400078ec0ff */
[----:B------:R-:W-:Y:S02]  /*01b0*/  MOV R6, RZ ;  /* 0x000000ff00067202 */ /* 0x000fe40000000f00 */
[----:B------:R-:W-:Y:S02]  /*01c0*/  IADD3 R11, PT, PT, -R11, RZ, RZ ;  /* 0x000000ff0b0b7210 */ /* 0x000fe40007ffe1ff */
[----:B0-----:R-:W-:-:S04]  /*01d0*/  IADD3 R2, P1, PT, R2, 0x20, RZ ;  /* 0x0000002002027810 */ /* 0x001fc80007f3e0ff */
[----:B------:R-:W-:-:S09]  /*01e0*/  IADD3.X R3, PT, PT, RZ, R3, RZ, P1, !PT ;  /* 0x00000003ff037210 */ /* 0x000fd20000ffe4ff */
.L_x_706:
[----:B------:R-:W-:-:S05]  /*01f0*/  IMAD.WIDE R4, R7, 0x4, R2 ;  /* 0x0000000407047825 */ /* 0x000fca00078e0202 */
[----:B------:R-:W2:Y:S04]  /*0200*/  LDG.E.CONSTANT R23, desc[UR4][R4.64+-0x20] ;  /* 0xffffe00404177981 */ /* 0x000ea8000c1e9900 */
[----:B------:R-:W3:Y:S04]  /*0210*/  LDG.E.CONSTANT R22, desc[UR4][R4.64+-0x1c] ;  /* 0xffffe40404167981 */ /* 0x000ee8000c1e9900 */
[----:B------:R-:W4:Y:S04]  /*0220*/  LDG.E.CONSTANT R25, desc[UR4][R4.64+-0x18] ;  /* 0xffffe80404197981 */ /* 0x000f28000c1e9900 */
[----:B------:R-:W5:Y:S04]  /*0230*/  LDG.E.CONSTANT R27, desc[UR4][R4.64+-0x14] ;  /* 0xffffec04041b7981 */ /* 0x000f68000c1e9900 */
        /* <DEDUP_REMOVED lines=11> */
[----:B------:R-:W5:Y:S01]  /*02f0*/  LDG.E.CONSTANT R21, desc[UR4][R4.64+0x1c] ;  /* 0x00001c0404157981 */ /* 0x000f62000c1e9900 */
[----:B------:R-:W-:-:S02]  /*0300*/  IADD3 R11, PT, PT, R11, 0x10, RZ ;  /* 0x000000100b0b7810 */ /* 0x000fc40007ffe0ff */
[----:B------:R-:W-:Y:S02]  /*0310*/  IADD3 R7, PT, PT, R7, 0x10, RZ ;  /* 0x0000001007077810 */ /* 0x000fe40007ffe0ff */
[----:B------:R-:W-:Y:S01]  /*0320*/  ISETP.NE.AND P1, PT, R11, RZ, PT ;  /* 0x000000ff0b00720c */ /* 0x000fe20003f25270 */
[----:B--2---:R-:W-:-:S04]  /*0330*/  FADD R23, R23, R6 ;  /* 0x0000000617177221 */ /* 0x004fc80000000000 */
[----:B---3--:R-:W-:-:S04]  /*0340*/  FADD R22, R23, R22 ;  /* 0x0000001617167221 */ /* 0x008fc80000000000 */
[----:B----4-:R-:W-:-:S04]  /*0350*/  FADD R22, R22, R25 ;  /* 0x0000001916167221 */ /* 0x010fc80000000000 */
[----:B-----5:R-:W-:-:S04]  /*0360*/  FADD R27, R22, R27 ;  /* 0x0000001b161b7221 */ /* 0x020fc80000000000 */
[----:B------:R-:W-:-:S04]  /*0370*/  FADD R20, R27, R20 ;  /* 0x000000141b147221 */ /* 0x000fc80000000000 */
        /* <DEDUP_REMOVED lines=10> */
[----:B------:R-:W-:Y:S01]  /*0420*/  FADD R6, R10, R21 ;  /* 0x000000150a067221 */ /* 0x000fe20000000000 */
[----:B------:R-:W-:Y:S06]  /*0430*/  @P1 BRA `(.L_x_706) ;  /* 0xfffffffc006c1947 */ /* 0x000fec000383ffff */
.L_x_705:
[----:B------:R-:W-:Y:S05]  /*0440*/  BSYNC.RECONVERGENT B1 ;  /* 0x0000000000017941 */ /* 0x000fea0003800200 */
.L_x_704:
[----:B------:R-:W-:Y:S05]  /*0450*/  @!P0 BRA `(.L_x_703) ;  /* 0x0000000000d48947 */ /* 0x000fea0003800000 */
[----:B------:R-:W-:Y:S01]  /*0460*/  ISETP.GE.U32.AND P0, PT, R24, 0x8, PT ;  /* 0x000000081800780c */ /* 0x000fe20003f06070 */
[----:B------:R-:W-:Y:S01]  /*0470*/  BSSY.RECONVERGENT B1, `(.L_x_707) ;  /* 0x0000017000017945 */ /* 0x000fe20003800200 */
[----:B------:R-:W-:-:S04]  /*0480*/  LOP3.LUT R10, R8, 0x7, RZ, 0xc0, !PT ;  /* 0x00000007080a7812 */ /* 0x000fc800078ec0ff */
[----:B------:R-:W-:-:S07]  /*0490*/  ISETP.NE.AND P1, PT, R10, RZ, PT ;  /* 0x000000ff0a00720c */ /* 0x000fce0003f25270 */
[----:B------:R-:W-:Y:S06]  /*04a0*/  @!P0 BRA `(.L_x_708) ;  /* 0x00000000004c8947 */ /* 0x000fec0003800000 */
[----:B------:R-:W0:Y:S02]  /*04b0*/  LDC.64 R2, c[0x0][0x388] ;  /* 0x0000e200ff027b82 */ /* 0x000e240000000a00 */
[----:B0-----:R-:W-:-:S05]  /*04c0*/  IMAD.WIDE R2, R7, 0x4, R2 ;  /* 0x0000000407027825 */ /* 0x001fca00078e0202 */
[----:B------:R-:W2:Y:S04]  /*04d0*/  LDG.E.CONSTANT R5, desc[UR4][R2.64] ;  /* 0x0000000402057981 */ /* 0x000ea8000c1e9900 */
[----:B------:R-:W3:Y:S04]  /*04e0*/  LDG.E.CONSTANT R4, desc[UR4][R2.64+0x4] ;  /* 0x0000040402047981 */ /* 0x000ee8000c1e9900 */
[----:B------:R-:W4:Y:S04]  /*04f0*/  LDG.E.CONSTANT R9, desc[UR4][R2.64+0x8] ;  /* 0x0000080402097981 */ /* 0x000f28000c1e9900 */
[----:B------:R-:W5:Y:S04]  /*0500*/  LDG.E.CONSTANT R11, desc[UR4][R2.64+0xc] ;  /* 0x00000c04020b7981 */ /* 0x000f68000c1e9900 */
[----:B------:R-:W5:Y:S04]  /*0510*/  LDG.E.CONSTANT R13, desc[UR4][R2.64+0x10] ;  /* 0x00001004020d7981 */ /* 0x000f68000c1e9900 */
[----:B------:R-:W5:Y:S04]  /*0520*/  LDG.E.CONSTANT R15, desc[UR4][R2.64+0x14] ;  /* 0x00001404020f7981 */ /* 0x000f68000c1e9900 */
[----:B------:R-:W5:Y:S04]  /*0530*/  LDG.E.CONSTANT R17, desc[UR4][R2.64+0x18] ;  /* 0x0000180402117981 */ /* 0x000f68000c1e9900 */
[----:B------:R-:W5:Y:S01]  /*0540*/  LDG.E.CONSTANT R19, desc[UR4][R2.64+0x1c] ;  /* 0x00001c0402137981 */ /* 0x000f62000c1e9900 */
[----:B------:R-:W-:Y:S01]  /*0550*/  IADD3 R7, PT, PT, R7, 0x8, RZ ;  /* 0x0000000807077810 */ /* 0x000fe20007ffe0ff */
[----:B--2---:R-:W-:-:S04]  /*0560*/  FADD R5, R6, R5 ;  /* 0x0000000506057221 */ /* 0x004fc80000000000 */
[----:B---3--:R-:W-:-:S04]  /*0570*/  FADD R4, R5, R4 ;  /* 0x0000000405047221 */ /* 0x008fc80000000000 */
[----:B----4-:R-:W-:-:S04]  /*0580*/  FADD R4, R4, R9 ;  /* 0x0000000904047221 */ /* 0x010fc80000000000 */
[----:B-----5:R-:W-:-:S04]  /*0590*/  FADD R4, R4, R11 ;  /* 0x0000000b04047221 */ /* 0x020fc80000000000 */
[----:B------:R-:W-:-:S04]  /*05a0*/  FADD R4, R4, R13 ;  /* 0x0000000d04047221 */ /* 0x000fc80000000000 */
[----:B------:R-:W-:-:S04]  /*05b0*/  FADD R4, R4, R15 ;  /* 0x0000000f04047221 */ /* 0x000fc80000000000 */
[----:B------:R-:W-:-:S04]  /*05c0*/  FADD R4, R4, R17 ;  /* 0x0000001104047221 */ /* 0x000fc80000000000 */
[----:B------:R-:W-:-:S07]  /*05d0*/  FADD R6, R4, R19 ;  /* 0x0000001304067221 */ /* 0x000fce0000000000 */
.L_x_708:
[----:B------:R-:W-:Y:S05]  /*05e0*/  BSYNC.RECONVERGENT B1 ;  /* 0x0000000000017941 */ /* 0x000fea0003800200 */
.L_x_707:
        /* <DEDUP_REMOVED lines=11> */
[----:B------:R-:W5:Y:S01]  /*06a0*/  LDG.E.CONSTANT R11, desc[UR4][R2.64+0xc] ;  /* 0x00000c04020b7981 */ /* 0x000f62000c1e9900 */
[----:B------:R-:W-:Y:S01]  /*06b0*/  IADD3 R7, PT, PT, R7, 0x4, RZ ;  /* 0x0000000407077810 */ /* 0x000fe20007ffe0ff */
[----:B--2---:R-:W-:-:S04]  /*06c0*/  FADD R5, R6, R5 ;  /* 0x0000000506057221 */ /* 0x004fc80000000000 */
[----:B---3--:R-:W-:-:S04]  /*06d0*/  FADD R4, R5, R4 ;  /* 0x0000000405047221 */ /* 0x008fc80000000000 */
[----:B----4-:R-:W-:-:S04]  /*06e0*/  FADD R4, R4, R9 ;  /* 0x0000000904047221 */ /* 0x010fc80000000000 */
[----:B-----5:R-:W-:-:S07]  /*06f0*/  FADD R6, R4, R11 ;  /* 0x0000000b04067221 */ /* 0x020fce0000000000 */
.L_x_710:
[----:B------:R-:W-:Y:S05]  /*0700*/  BSYNC.RECONVERGENT B1 ;  /* 0x0000000000017941 */ /* 0x000fea0003800200 */
.L_x_709:
[----:B------:R-:W-:Y:S05]  /*0710*/  @!P1 BRA `(.L_x_703) ;  /* 0x0000000000249947 */ /* 0x000fea0003800000 */
[----:B------:R-:W0:Y:S01]  /*0720*/  LDC.64 R4, c[0x0][0x388] ;  /* 0x0000e200ff047b82 */ /* 0x000e220000000a00 */
[----:B------:R-:W-:-:S07]  /*0730*/  IADD3 R8, PT, PT, -R8, RZ, RZ ;  /* 0x000000ff08087210 */ /* 0x000fce0007ffe1ff */
.L_x_711:
[----:B0-----:R-:W-:-:S06]  /*0740*/  IMAD.WIDE R2, R7, 0x4, R4 ;  /* 0x0000000407027825 */ /* 0x001fcc00078e0204 */
[----:B------:R-:W2:Y:S01]  /*0750*/  LDG.E.CONSTANT R3, desc[UR4][R2.64] ;  /* 0x0000000402037981 */ /* 0x000ea2000c1e9900 */
[----:B------:R-:W-:Y:S02]  /*0760*/  IADD3 R8, PT, PT, R8, 0x1, RZ ;  /* 0x0000000108087810 */ /* 0x000fe40007ffe0ff */
[----:B------:R-:W-:Y:S02]  /*0770*/  IADD3 R7, PT, PT, R7, 0x1, RZ ;  /* 0x0000000107077810 */ /* 0x000fe40007ffe0ff */
[----:B------:R-:W-:Y:S01]  /*0780*/  ISETP.NE.AND P0, PT, R8, RZ, PT ;  /* 0x000000ff0800720c */ /* 0x000fe20003f05270 */
[----:B--2---:R-:W-:-:S12]  /*0790*/  FADD R6, R3, R6 ;  /* 0x0000000603067221 */ /* 0x004fd80000000000 */
[----:B------:R-:W-:Y:S05]  /*07a0*/  @P0 BRA `(.L_x_711) ;  /* 0xfffffffc00e40947 */ /* 0x000fea000383ffff */
.L_x_703:
[----:B------:R-:W-:Y:S05]  /*07b0*/  BSYNC.RECONVERGENT B0 ;  /* 0x0000000000007941 */ /* 0x000fea0003800200 */
.L_x_702:
[----:B------:R-:W0:Y:S02]  /*07c0*/  LDC.64 R2, c[0x0][0x390] ;  /* 0x0000e400ff027b82 */ /* 0x000e240000000a00 */
[----:B0-----:R-:W-:-:S05]  /*07d0*/  IMAD.WIDE R2, R0, 0x4, R2 ;  /* 0x0000000400027825 */ /* 0x001fca00078e0202 */
[----:B------:R-:W-:Y:S01]  /*07e0*/  STG.E desc[UR4][R2.64], R6 ;  /* 0x0000000602007986 */ /* 0x000fe2000c101904 */
[----:B------:R-:W-:Y:S05]  /*07f0*/  EXIT ;  /* 0x000000000000794d */ /* 0x000fea0003800000 */
.L_x_712:
        /* <DEDUP_REMOVED lines=16> */
.L_x_5133:


//--------------------- .text.init_random_states_kernel --------------------------
	.section	.text.init_random_states_kernel,"ax",@progbits
	.align	128
        .global         init_random_states_kernel
        .type           init_random_states_kernel,@function
        .size           init_random_states_kernel,(.L_x_5134 - init_random_states_kernel)
        .other          init_random_states_kernel,@"STO_CUDA_ENTRY STV_DEFAULT"
init_random_states_kernel:
.text.init_random_states_kernel:
        /* <DEDUP_REMOVED lines=9> */
[----:B------:R-:W1:Y:S01]  /*0090*/  LDC.64 R6, c[0x0][0x380] ;  /* 0x0000e000ff067b82 */ /* 0x000e620000000a00 */
[----:B------:R-:W-:Y:S01]  /*00a0*/  IMAD.MOV.U32 R5, RZ, RZ, -0x75bd8fc ;  /* 0xf8a42704ff057424 */ /* 0x000fe200078e00ff */
[C---:B------:R-:W-:Y:S01]  /*00b0*/  ISETP.NE.AND P0, PT, R13.reuse, RZ, PT ;  /* 0x000000ff0d00720c */ /* 0x040fe20003f05270 */
[----:B------:R-:W-:Y:S01]  /*00c0*/  IMAD.MOV.U32 R8, RZ, RZ, -0x23270784 ;  /* 0xdcd8f87cff087424 */ /* 0x000fe200078e00ff */
[----:B------:R-:W-:Y:S01]  /*00d0*/  BSSY.RECONVERGENT B0, `(.L_x_713) ;  /* 0x00000de000007945 */ /* 0x000fe20003800200 */
[C---:B0-----:R-:W-:Y:S01]  /*00e0*/  VIADD R0, R13.reuse, UR4 ;  /* 0x000000040d007c36 */ /* 0x041fe20008000000 */
[----:B------:R-:W0:Y:S04]  /*00f0*/  LDCU.64 UR4, c[0x0][0x358] ;  /* 0x00006b00ff0477ac */ /* 0x000e280008000a00 */
[----:B------:R-:W-:Y:S01]  /*0100*/  LOP3.LUT R0, R0, 0xaad26b49, RZ, 0x3c, !PT ;  /* 0xaad26b4900007812 */ /* 0x000fe200078e3cff */
[----:B-1----:R-:W-:-:S04]  /*0110*/  IMAD.WIDE R6, R13, 0x30, R6 ;  /* 0x000000300d067825 */ /* 0x002fc800078e0206 */
[----:B------:R-:W-:-:S04]  /*0120*/  IMAD R0, R0, 0x4182bed5, RZ ;  /* 0x4182bed500007824 */ /* 0x000fc800078e02ff */
[C---:B------:R-:W-:Y:S01]  /*0130*/  VIADD R2, R0.reuse, 0xd9f6dc18 ;  /* 0xd9f6dc1800027836 */ /* 0x040fe20000000000 */
[C---:B------:R-:W-:Y:S01]  /*0140*/  LOP3.LUT R4, R0.reuse, 0x159a55e5, RZ, 0x3c, !PT ;  /* 0x159a55e500047812 */ /* 0x040fe200078e3cff */
[C---:B------:R-:W-:Y:S02]  /*0150*/  VIADD R3, R0.reuse, 0x75bcd15 ;  /* 0x075bcd1500037836 */ /* 0x040fe40000000000 */
[----:B------:R-:W-:Y:S02]  /*0160*/  VIADD R9, R0, 0x583f19 ;  /* 0x00583f1900097836 */ /* 0x000fe40000000000 */
[----:B0-----:R0:W-:Y:S04]  /*0170*/  STG.E.64 desc[UR4][R6.64+0x8], R4 ;  /* 0x0000080406007986 */ /* 0x0011e8000c101b04 */
[----:B------:R0:W-:Y:S04]  /*0180*/  STG.E.64 desc[UR4][R6.64], R2 ;  /* 0x0000000206007986 */ /* 0x0001e8000c101b04 */
[----:B------:R0:W-:Y:S01]  /*0190*/  STG.E.64 desc[UR4][R6.64+0x10], R8 ;  /* 0x0000100806007986 */ /* 0x0001e2000c101b04 */
[----:B------:R-:W-:Y:S05]  /*01a0*/  @!P0 BRA `(.L_x_714) ;  /* 0x0000000c00408947 */ /* 0x000fea0003800000 */
[----:B------:R-:W-:Y:S01]  /*01b0*/  SHF.R.S32.HI R0, RZ, 0x1f, R13 ;  /* 0x0000001fff007819 */ /* 0x000fe2000001140d */
[----:B------:R-:W-:-:S07]  /*01c0*/  IMAD.MOV.U32 R12, RZ, RZ, RZ ;  /* 0x000000ffff0c7224 */ /* 0x000fce00078e00ff */
.L_x_720:
[----:B0-----:R-:W-:Y:S01]  /*01d0*/  LOP3.LUT R2, R13, 0x3, RZ, 0xc0, !PT ;  /* 0x000000030d027812 */ /* 0x001fe200078ec0ff */
[----:B------:R-:W-:Y:S03]  /*01e0*/  BSSY.RECONVERGENT B1, `(.L_x_715) ;  /* 0x00000c6000017945 */ /* 0x000fe60003800200 */
[----:B------:R-:W-:-:S04]  /*01f0*/  ISETP.NE.U32.AND P0, PT, R2, RZ, PT ;  /* 0x000000ff0200720c */ /* 0x000fc80003f05070 */
[----:B------:R-:W-:-:S13]  /*0200*/  ISETP.NE.AND.EX P0, PT, RZ, RZ, PT, P0 ;  /* 0x000000ffff00720c */ /* 0x000fda0003f05300 */
[----:B------:R-:W-:Y:S05]  /*0210*/  @!P0 BRA `(.L_x_716) ;  /* 0x0000000c00088947 */ /* 0x000fea0003800000 */
[----:B------:R-:W0:Y:S01]  /*0220*/  LDC.64 R8, c[0x4][RZ] ;  /* 0x01000000ff087b82 */ /* 0x000e220000000a00 */
[----:B------:R-:W-:Y:S02]  /*0230*/  IMAD.MOV.U32 R14, RZ, RZ, RZ ;  /* 0x000000ffff0e7224 */ /* 0x000fe400078e00ff */
[----:B0-----:R-:W-:-:S07]  /*0240*/  IMAD.WIDE.U32 R8, R12, 0xc80, R8 ;  /* 0x00000c800c087825 */ /* 0x001fce00078e0008 */
.L_x_719:
[----:B0-----:R-:W-:Y:S01]  /*0250*/  IMAD.MOV.U32 R15, RZ, RZ, RZ ;  /* 0x000000ffff0f7224 */ /* 0x001fe200078e00ff */
[----:B------:R-:W-:Y:S01]  /*0260*/  CS2R R2, SRZ ;  /* 0x0000000000027805 */ /* 0x000fe2000001ff00 */
[----:B------:R-:W-:Y:S01]  /*0270*/  IMAD.MOV.U32 R17, RZ, RZ, RZ ;  /* 0x000000ffff117224 */ /* 0x000fe200078e00ff */
[----:B------:R-:W-:-:S07]  /*0280*/  CS2R R4, SRZ ;  /* 0x0000000000047805 */ /* 0x000fce000001ff00 */
.L_x_718:
[----:B------:R-:W-:-:S05]  /*0290*/  IMAD.WIDE.U32 R10, R17, 0x4, R6 ;  /* 0x00000004110a7825 */ /* 0x000fca00078e0006 */
[----:B------:R0:W5:Y:S01]  /*02a0*/  LDG.E R16, desc[UR4][R10.64+0x4] ;  /* 0x000004040a107981 */ /* 0x000162000c1e1900 */
[----:B------:R-:W-:-:S07]  /*02b0*/  IMAD.MOV.U32 R19, RZ, RZ, RZ ;  /* 0x000000ffff137224 */ /* 0x000fce00078e00ff */
.L_x_717:
[----:B-----5:R-:W-:Y:S01]  /*02c0*/  SHF.R.U32.HI R24, RZ, R19, R16 ;  /* 0x00000013ff187219 */ /* 0x020fe20000011610 */
[----:B0-----:R-:W-:-:S03]  /*02d0*/  IMAD.SHL.U32 R10, R17, 0x20, RZ ;  /* 0x00000020110a7824 */ /* 0x001fc600078e00ff */
[----:B------:R-:W-:Y:S01]  /*02e0*/  LOP3.LUT R11, R24, 0x1, RZ, 0xc0, !PT ;  /* 0x00000001180b7812 */ /* 0x000fe200078ec0ff */
[----:B------:R-:W-:-:S03]  /*02f0*/  IMAD.IADD R10, R10, 0x1, R19 ;  /* 0x000000010a0a7824 */ /* 0x000fc600078e0213 */
[----:B------:R-:W-:Y:S01]  /*0300*/  ISETP.NE.U32.AND P0, PT, R11, 0x1, PT ;  /* 0x000000010b00780c */ /* 0x000fe20003f05070 */
[----:B------:R-:W-:-:S03]  /*0310*/  IMAD R11, R10, 0x5, RZ ;  /* 0x000000050a0b7824 */ /* 0x000fc600078e02ff */
[----:B------:R-:W-:Y:S01]  /*0320*/  R2P PR, R24, 0x7e ;  /* 0x0000007e18007804 */ /* 0x000fe20000000000 */
[----:B------:R-:W-:-:S08]  /*0330*/  IMAD.WIDE.U32 R10, R11, 0x4, R8 ;  /* 0x000000040b0a7825 */ /* 0x000fd000078e0008 */
[----:B------:R-:W2:Y:S04]  /*0340*/  @!P0 LDG.E.CONSTANT R18, desc[UR4][R10.64] ;  /* 0x000000040a128981 */ /* 0x000ea8000c1e9900 */
[----:B------:R-:W3:Y:S04]  /*0350*/  @!P0 LDG.E.CONSTANT R20, desc[UR4][R10.64+0x10] ;  /* 0x000010040a148981 */ /* 0x000ee8000c1e9900 */
[----:B------:R-:W4:Y:S04]  /*0360*/  @P1 LDG.E.CONSTANT R22, desc[UR4][R10.64+0x14] ;  /* 0x000014040a161981 */ /* 0x000f28000c1e9900 */
[----:B------:R-:W4:Y:S04]  /*0370*/  @P2 LDG.E.CONSTANT R26, desc[UR4][R10.64+0x28] ;  /* 0x000028040a1a2981 */ /* 0x000f28000c1e9900 */
[----:B------:R-:W4:Y:S04]  /*0380*/  @!P0 LDG.E.CONSTANT R21, desc[UR4][R10.64+0x4] ;  /* 0x000004040a158981 */ /* 0x000f28000c1e9900 */
[----:B------:R-:W4:Y:S04]  /*0390*/  @!P0 LDG.E.CONSTANT R23, desc[UR4][R10.64+0xc] ;  /* 0x00000c040a178981 */ /* 0x000f28000c1e9900 */
[----:B------:R-:W4:Y:S04]  /*03a0*/  @P1 LDG.E.CONSTANT R25, desc[UR4][R10.64+0x18] ;  /* 0x000018040a191981 */ /* 0x000f28000c1e9900 */
[----:B------:R-:W4:Y:S04]  /*03b0*/  @P3 LDG.E.CONSTANT R28, desc[UR4][R10.64+0x3c] ;  /* 0x00003c040a1c3981 */ /* 0x000f28000c1e9900 */
[----:B------:R-:W4:Y:S01]  /*03c0*/  @P6 LDG.E.CONSTANT R27, desc[UR4][R10.64+0x7c] ;  /* 0x00007c040a1b6981 */ /* 0x000f22000c1e9900 */
[----:B--2---:R-:W-:-:S03]  /*03d0*/  @!P0 LOP3.LUT R15, R15, R18, RZ, 0x3c, !PT ;  /* 0x000000120f0f8212 */ /* 0x004fc600078e3cff */
[----:B------:R-:W2:Y:S01]  /*03e0*/  @!P0 LDG.E.CONSTANT R18, desc[UR4][R10.64+0x8] ;  /* 0x000008040a128981 */ /* 0x000ea2000c1e9900 */
[----:B---3--:R-:W-:-:S03]  /*03f0*/  @!P0 LOP3.LUT R3, R3, R20, RZ, 0x3c, !PT ;  /* 0x0000001403038212 */ /* 0x008fc600078e3cff */
[----:B------:R-:W3:Y:S01]  /*0400*/  @P1 LDG.E.CONSTANT R20, desc[UR4][R10.64+0x24] ;  /* 0x000024040a141981 */ /* 0x000ee2000c1e9900 */
[----:B----4-:R-:W-:-:S03]  /*0410*/  @P1 LOP3.LUT R15, R15, R22, RZ, 0x3c, !PT ;  /* 0x000000160f0f1212 */ /* 0x010fc600078e3cff */
[----:B------:R-:W4:Y:S01]  /*0420*/  @P2 LDG.E.CONSTANT R22, desc[UR4][R10.64+0x38] ;  /* 0x000038040a162981 */ /* 0x000f22000c1e9900 */
[----:B------:R-:W-:-:S03]  /*0430*/  @P2 LOP3.LUT R15, R15, R26, RZ, 0x3c, !PT ;  /* 0x0000001a0f0f2212 */ /* 0x000fc600078e3cff */
[----:B------:R-:W4:Y:S01]  /*0440*/  @P4 LDG.E.CONSTANT R26, desc[UR4][R10.64+0x50] ;  /* 0x000050040a1a4981 */ /* 0x000f22000c1e9900 */
[----:B------:R-:W-:-:S03]  /*0450*/  @!P0 LOP3.LUT R4, R4, R21, RZ, 0x3c, !PT ;  /* 0x0000001504048212 */ /* 0x000fc600078e3cff */
[----:B------:R-:W4:Y:S01]  /*0460*/  @P1 LDG.E.CONSTANT R21, desc[UR4][R10.64+0x20] ;  /* 0x000020040a151981 */ /* 0x000f22000c1e9900 */
[----:B------:R-:W-:-:S03]  /*0470*/  @!P0 LOP3.LUT R2, R2, R23, RZ, 0x3c, !PT ;  /* 0x0000001702028212 */ /* 0x000fc600078e3cff */
[----:B------:R-:W4:Y:S01]  /*0480*/  @P2 LDG.E.CONSTANT R23, desc[UR4][R10.64+0x2c] ;  /* 0x00002c040a172981 */ /* 0x000f22000c1e9900 */
[----:B------:R-:W-:-:S03]  /*0490*/  @P1 LOP3.LUT R4, R4, R25, RZ, 0x3c, !PT ;  /* 0x0000001904041212 */ /* 0x000fc600078e3cff */
[----:B------:R-:W4:Y:S01]  /*04a0*/  @P2 LDG.E.CONSTANT R25, desc[UR4][R10.64+0x34] ;  /* 0x000034040a192981 */ /* 0x000f22000c1e9900 */
[----:B--2---:R-:W-:-:S03]  /*04b0*/  @!P0 LOP3.LUT R5, R5, R18, RZ, 0x3c, !PT ;  /* 0x0000001205058212 */ /* 0x004fc600078e3cff */
[----:B------:R-:W2:Y:S01]  /*04c0*/  @P1 LDG.E.CONSTANT R18, desc[UR4][R10.64+0x1c] ;  /* 0x00001c040a121981 */ /* 0x000ea2000c1e9900 */
[----:B---3--:R-:W-:-:S03]  /*04d0*/  @P1 LOP3.LUT R3, R3, R20, RZ, 0x3c, !PT ;  /* 0x0000001403031212 */ /* 0x008fc600078e3cff */
[----:B------:R-:W3:Y:S01]  /*04e0*/  @P2 LDG.E.CONSTANT R20, desc[UR4][R10.64+0x30] ;  /* 0x000030040a142981 */ /* 0x000ee2000c1e9900 */
[----:B----4-:R-:W-:-:S03]  /*04f0*/  @P2 LOP3.LUT R3, R3, R22, RZ, 0x3c, !PT ;  /* 0x0000001603032212 */ /* 0x010fc600078e3cff */
[----:B------:R-:W4:Y:S01]  /*0500*/  @P3 LDG.E.CONSTANT R22, desc[UR4][R10.64+0x4c] ;  /* 0x00004c040a163981 */ /* 0x000f22000c1e9900 */
[----:B------:R-:W-:-:S04]  /*0510*/  @P3 LOP3.LUT R15, R15, R28, RZ, 0x3c, !PT ;  /* 0x0000001c0f0f3212 */ /* 0x000fc800078e3cff */
[----:B------:R-:W-:Y:S02]  /*0520*/  @P4 LOP3.LUT R15, R15, R26, RZ, 0x3c, !PT ;  /* 0x0000001a0f0f4212 */ /* 0x000fe400078e3cff */
[----:B------:R-:W-:Y:S01]  /*0530*/  @P1 LOP3.LUT R2, R2, R21, RZ, 0x3c, !PT ;  /* 0x0000001502021212 */ /* 0x000fe200078e3cff */
[----:B------:R-:W4:Y:S04]  /*0540*/  @P5 LDG.E.CONSTANT R26, desc[UR4][R10.64+0x64] ;  /* 0x000064040a1a5981 */ /* 0x000f28000c1e9900 */
[----:B------:R-:W4:Y:S01]  /*0550*/  @P3 LDG.E.CONSTANT R21, desc[UR4][R10.64+0x40] ;  /* 0x000040040a153981 */ /* 0x000f22000c1e9900 */
[----:B------:R-:W-:Y:S02]  /*0560*/  @P2 LOP3.LUT R4, R4, R23, RZ, 0x3c, !PT ;  /* 0x0000001704042212 */ /* 0x000fe400078e3cff */
[----:B------:R-:W-:Y:S01]  /*0570*/  @P2 LOP3.LUT R2, R2, R25, RZ, 0x3c, !PT ;  /* 0x0000001902022212 */ /* 0x000fe200078e3cff */
[----:B------:R-:W4:Y:S04]  /*0580*/  @P3 LDG.E.CONSTANT R23, desc[UR4][R10.64+0x48] ;  /* 0x000048040a173981 */ /* 0x000f28000c1e9900 */
[----:B------:R-:W4:Y:S01]  /*0590*/  @P4 LDG.E.CONSTANT R25, desc[UR4][R10.64+0x54] ;  /* 0x000054040a194981 */ /* 0x000f22000c1e9900 */
[----:B--2---:R-:W-:-:S03]  /*05a0*/  @P1 LOP3.LUT R5, R5, R18, RZ, 0x3c, !PT ;  /* 0x0000001205051212 */ /* 0x004fc600078e3cff */
[----:B------:R-:W2:Y:S01]  /*05b0*/  @P3 LDG.E.CONSTANT R18, desc[UR4][R10.64+0x44] ;  /* 0x000044040a123981 */ /* 0x000ea2000c1e9900 */
[----:B---3--:R-:W-:-:S03]  /*05c0*/  @P2 LOP3.LUT R5, R5, R20, RZ, 0x3c, !PT ;  /* 0x0000001405052212 */ /* 0x008fc600078e3cff */
[----:B------:R-:W3:Y:S01]  /*05d0*/  @P4 LDG.E.CONSTANT R20, desc[UR4][R10.64+0x58] ;  /* 0x000058040a144981 */ /* 0x000ee2000c1e9900 */
[----:B----4-:R-:W-:-:S03]  /*05e0*/  @P3 LOP3.LUT R3, R3, R22, RZ, 0x3c, !PT ;  /* 0x0000001603033212 */ /* 0x010fc600078e3cff */
[----:B------:R-:W4:Y:S01]  /*05f0*/  @P4 LDG.E.CONSTANT R22, desc[UR4][R10.64+0x60] ;  /* 0x000060040a164981 */ /* 0x000f22000c1e9900 */
[----:B------:R-:W-:Y:S02]  /*0600*/  LOP3.LUT P0, RZ, R24, 0x80, RZ, 0xc0, !PT ;  /* 0x0000008018ff7812 */ /* 0x000fe4000780c0ff */
[----:B------:R-:W-:Y:S02]  /*0610*/  @P5 LOP3.LUT R15, R15, R26, RZ, 0x3c, !PT ;  /* 0x0000001a0f0f5212 */ /* 0x000fe400078e3cff */
[----:B------:R-:W4:Y:S01]  /*0620*/  @P6 LDG.E.CONSTANT R26, desc[UR4][R10.64+0x78] ;  /* 0x000078040a1a6981 */ /* 0x000f22000c1e9900 */
[----:B------:R-:W-:-:S03]  /*0630*/  @P3 LOP3.LUT R4, R4, R21, RZ, 0x3c, !PT ;  /* 0x0000001504043212 */ /* 0x000fc600078e3cff */
[----:B------:R-:W4:Y:S01]  /*0640*/  @P4 LDG.E.CONSTANT R21, desc[UR4][R10.64+0x5c] ;  /* 0x00005c040a154981 */ /* 0x000f22000c1e9900 */
[----:B------:R-:W-:-:S03]  /*0650*/  @P3 LOP3.LUT R2, R2, R23, RZ, 0x3c, !PT ;  /* 0x0000001702023212 */ /* 0x000fc600078e3cff */
[----:B------:R-:W4:Y:S01]  /*0660*/  @P5 LDG.E.CONSTANT R23, desc[UR4][R10.64+0x68] ;  /* 0x000068040a175981 */ /* 0x000f22000c1e9900 */
[----:B------:R-:W-:-:S03]  /*0670*/  @P4 LOP3.LUT R4, R4, R25, RZ, 0x3c, !PT ;  /* 0x0000001904044212 */ /* 0x000fc600078e3cff */
[----:B------:R-:W4:Y:S01]  /*0680*/  @P5 LDG.E.CONSTANT R25, desc[UR4][R10.64+0x70] ;  /* 0x000070040a195981 */ /* 0x000f22000c1e9900 */
[----:B--2---:R-:W-:-:S03]  /*0690*/  @P3 LOP3.LUT R5, R5, R18, RZ, 0x3c, !PT ;  /* 0x0000001205053212 */ /* 0x004fc600078e3cff */
[----:B------:R-:W2:Y:S01]  /*06a0*/  @P5 LDG.E.CONSTANT R18, desc[UR4][R10.64+0x6c] ;  /* 0x00006c040a125981 */ /* 0x000ea2000c1e9900 */
[----:B---3--:R-:W-:-:S03]  /*06b0*/  @P4 LOP3.LUT R5, R5, R20, RZ, 0x3c, !PT ;  /* 0x0000001405054212 */ /* 0x008fc600078e3cff */
[----:B------:R-:W3:Y:S01]  /*06c0*/  @P5 LDG.E.CONSTANT R20, desc[UR4][R10.64+0x74] ;  /* 0x000074040a145981 */ /* 0x000ee2000c1e9900 */
[----:B----4-:R-:W-:-:S03]  /*06d0*/  @P4 LOP3.LUT R3, R3, R22, RZ, 0x3c, !PT ;  /* 0x0000001603034212 */ /* 0x010fc600078e3cff */
[----:B------:R-:W4:Y:S01]  /*06e0*/  @P0 LDG.E.CONSTANT R22, desc[UR4][R10.64+0x8c] ;  /* 0x00008c040a160981 */ /* 0x000f22000c1e9900 */
[----:B------:R-:W-:-:S03]  /*06f0*/  @P6 LOP3.LUT R15, R15, R26, RZ, 0x3c, !PT ;  /* 0x0000001a0f0f6212 */ /* 0x000fc600078e3cff */
        /* <DEDUP_REMOVED lines=13> */
[----:B------:R-:W-:Y:S02]  /*07d0*/  @P6 LOP3.LUT R4, R4, R27, RZ, 0x3c, !PT ;  /* 0x0000001b04046212 */ /* 0x000fe400078e3cff */
[----:B------:R-:W-:Y:S02]  /*07e0*/  @P6 LOP3.LUT R2, R2, R21, RZ, 0x3c, !PT ;  /* 0x0000001502026212 */ /* 0x000fe400078e3cff */
[----:B------:R-:W-:Y:S02]  /*07f0*/  @P0 LOP3.LUT R4, R4, R23, RZ, 0x3c, !PT ;  /* 0x0000001704040212 */ /* 0x000fe400078e3cff */
[----:B------:R-:W-:Y:S02]  /*0800*/  @P0 LOP3.LUT R2, R2, R25, RZ, 0x3c, !PT ;  /* 0x0000001902020212 */ /* 0x000fe400078e3cff */
[----:B--2---:R-:W-:Y:S02]  /*0810*/  @P6 LOP3.LUT R5, R5, R18, RZ, 0x3c, !PT ;  /* 0x0000001205056212 */ /* 0x004fe400078e3cff */
[----:B---3--:R-:W-:-:S02]  /*0820*/  @P6 LOP3.LUT R3, R3, R20, RZ, 0x3c, !PT ;  /* 0x0000001403036212 */ /* 0x008fc400078e3cff */
[----:B----4-:R-:W-:Y:S02]  /*0830*/  @P0 LOP3.LUT R5, R5, R22, RZ, 0x3c, !PT ;  /* 0x0000001605050212 */ /* 0x010fe400078e3cff */
[----:B------:R-:W-:Y:S02]  /*0840*/  @P0 LOP3.LUT R3, R3, R26, RZ, 0x3c, !PT ;  /* 0x0000001a03030212 */ /* 0x000fe400078e3cff */
[----:B------:R-:W-:-:S13]  /*0850*/  R2P PR, R24.B1, 0x7f ;  /* 0x0000007f18007804 */ /* 0x000fda0000001000 */
[----:B------:R-:W2:Y:S04]  /*0860*/  @P0 LDG.E.CONSTANT R18, desc[UR4][R10.64+0xa0] ;  /* 0x0000a0040a120981 */ /* 0x000ea8000c1e9900 */
[----:B------:R-:W3:Y:S04]  /*0870*/  @P1 LDG.E.CONSTANT R22, desc[UR4][R10.64+0xb4] ;  /* 0x0000b4040a161981 */ /* 0x000ee8000c1e9900 */
[----:B------:R-:W4:Y:S04]  /*0880*/  @P2 LDG.E.CONSTANT R26, desc[UR4][R10.64+0xc8] ;  /* 0x0000c8040a1a2981 */ /* 0x000f28000c1e9900 */
[----:B------:R-:W4:Y:S04]  /*0890*/  @P3 LDG.E.CONSTANT R28, desc[UR4][R10.64+0xdc] ;  /* 0x0000dc040a1c3981 */ /* 0x000f28000c1e9900 */
[----:B------:R-:W4:Y:S04]  /*08a0*/  @P0 LDG.E.CONSTANT R23, desc[UR4][R10.64+0xa4] ;  /* 0x0000a4040a170981 */ /* 0x000f28000c1e9900 */
[----:B------:R-:W4:Y:S04]  /*08b0*/  @P0 LDG.E.CONSTANT R20, desc[UR4][R10.64+0xa8] ;  /* 0x0000a8040a140981 */ /* 0x000f28000c1e9900 */
[----:B------:R-:W4:Y:S04]  /*08c0*/  @P4 LDG.E.CONSTANT R25, desc[UR4][R10.64+0xf0] ;  /* 0x0000f0040a194981 */ /* 0x000f28000c1e9900 */
        /* <DEDUP_REMOVED lines=21> */
[----:B------:R-:W-:Y:S02]  /*0a20*/  LOP3.LUT P0, RZ, R24, 0x8000, RZ, 0xc0, !PT ;  /* 0x0000800018ff7812 */ /* 0x000fe4000780c0ff */
[----:B----4-:R-:W-:Y:S01]  /*0a30*/  @P5 LOP3.LUT R15, R15, R26, RZ, 0x3c, !PT ;  /* 0x0000001a0f0f5212 */ /* 0x010fe200078e3cff */
[----:B------:R-:W4:Y:S04]  /*0a40*/  @P3 LDG.E.CONSTANT R24, desc[UR4][R10.64+0xe4] ;  /* 0x0000e4040a183981 */ /* 0x000f28000c1e9900 */
[----:B------:R-:W2:Y:S01]  /*0a50*/  @P6 LDG.E.CONSTANT R26, desc[UR4][R10.64+0x118] ;  /* 0x000118040a1a6981 */ /* 0x000ea2000c1e9900 */
        /* <DEDUP_REMOVED lines=8> */
[----:B---3--:R-:W-:-:S03]  /*0ae0*/  @P2 LOP3.LUT R3, R3, R22, RZ, 0x3c, !PT ;  /* 0x0000001603032212 */ /* 0x008fc600078e3cff */
[----:B------:R-:W3:Y:S01]  /*0af0*/  @P4 LDG.E.CONSTANT R22, desc[UR4][R10.64+0x100] ;  /* 0x000100040a164981 */ /* 0x000ee2000c1e9900 */
[----:B--2---:R-:W-:-:S03]  /*0b00*/  @P6 LOP3.LUT R15, R15, R26, RZ, 0x3c, !PT ;  /* 0x0000001a0f0f6212 */ /* 0x004fc600078e3cff */
[----:B------:R-:W2:Y:S01]  /*0b10*/  @P0 LDG.E.CONSTANT R26, desc[UR4][R10.64+0x12c] ;  /* 0x00012c040a1a0981 */ /* 0x000ea2000c1e9900 */
[----:B----4-:R-:W-:-:S03]  /*0b20*/  @P2 LOP3.LUT R2, R2, R23, RZ, 0x3c, !PT ;  /* 0x0000001702022212 */ /* 0x010fc600078e3cff */
[----:B------:R-:W4:Y:S01]  /*0b30*/  @P4 LDG.E.CONSTANT R23, desc[UR4][R10.64+0xfc] ;  /* 0x0000fc040a174981 */ /* 0x000f22000c1e9900 */
[----:B------:R-:W-:-:S03]  /*0b40*/  @P2 LOP3.LUT R5, R5, R20, RZ, 0x3c, !PT ;  /* 0x0000001405052212 */ /* 0x000fc600078e3cff */
[----:B------:R-:W4:Y:S01]  /*0b50*/  @P4 LDG.E.CONSTANT R20, desc[UR4][R10.64+0xf8] ;  /* 0x0000f8040a144981 */ /* 0x000f22000c1e9900 */
[----:B------:R-:W-:Y:S02]  /*0b60*/  @P3 LOP3.LUT R2, R2, R27, RZ, 0x3c, !PT ;  /* 0x0000001b02023212 */ /* 0x000fe400078e3cff */
[----:B------:R-:W-:Y:S01]  /*0b70*/  @P3 LOP3.LUT R4, R4, R25, RZ, 0x3c, !PT ;  /* 0x0000001904043212 */ /* 0x000fe200078e3cff */
[----:B------:R-:W4:Y:S01]  /*0b80*/  @P5 LDG.E.CONSTANT R27, desc[UR4][R10.64+0x110] ;  /* 0x000110040a1b5981 */ /* 0x000f22000c1e9900 */
[----:B------:R-:W-:-:S03]  /*0b90*/  @P3 LOP3.LUT R5, R5, R24, RZ, 0x3c, !PT ;  /* 0x0000001805053212 */ /* 0x000fc600078e3cff */
[----:B------:R-:W4:Y:S04]  /*0ba0*/  @P5 LDG.E.CONSTANT R25, desc[UR4][R10.64+0x108] ;  /* 0x000108040a195981 */ /* 0x000f28000c1e9900 */
        /* <DEDUP_REMOVED lines=19> */
[----:B------:R-:W-:-:S05]  /*0ce0*/  VIADD R19, R19, 0x10 ;  /* 0x0000001013137836 */ /* 0x000fca0000000000 */
[----:B------:R-:W-:Y:S02]  /*0cf0*/  ISETP.NE.AND P1, PT, R19, 0x20, PT ;  /* 0x000000201300780c */ /* 0x000fe40003f25270 */
[----:B------:R-:W-:Y:S02]  /*0d00*/  @P5 LOP3.LUT R3, R3, R18, RZ, 0x3c, !PT ;  /* 0x0000001203035212 */ /* 0x000fe400078e3cff */
[----:B------:R-:W-:Y:S02]  /*0d10*/  @P6 LOP3.LUT R4, R4, R21, RZ, 0x3c, !PT ;  /* 0x0000001504046212 */ /* 0x000fe400078e3cff */
[----:B---3--:R-:W-:-:S04]  /*0d20*/  @P6 LOP3.LUT R3, R3, R22, RZ, 0x3c, !PT ;  /* 0x0000001603036212 */ /* 0x008fc800078e3cff */
[----:B--2---:R-:W-:Y:S02]  /*0d30*/  @P0 LOP3.LUT R3, R3, R26, RZ, 0x3c, !PT ;  /* 0x0000001a03030212 */ /* 0x004fe400078e3cff */
[----:B----4-:R-:W-:Y:S02]  /*0d40*/  @P6 LOP3.LUT R2, R2, R23, RZ, 0x3c, !PT ;  /* 0x0000001702026212 */ /* 0x010fe400078e3cff */
[----:B------:R-:W-:Y:S02]  /*0d50*/  @P6 LOP3.LUT R5, R5, R20, RZ, 0x3c, !PT ;  /* 0x0000001405056212 */ /* 0x000fe400078e3cff */
[----:B------:R-:W-:Y:S02]  /*0d60*/  @P0 LOP3.LUT R2, R2, R27, RZ, 0x3c, !PT ;  /* 0x0000001b02020212 */ /* 0x000fe400078e3cff */
[----:B------:R-:W-:Y:S02]  /*0d70*/  @P0 LOP3.LUT R4, R4, R25, RZ, 0x3c, !PT ;  /* 0x0000001904040212 */ /* 0x000fe400078e3cff */
[----:B------:R-:W-:Y:S01]  /*0d80*/  @P0 LOP3.LUT R5, R5, R24, RZ, 0x3c, !PT ;  /* 0x0000001805050212 */ /* 0x000fe200078e3cff */
[----:B------:R-:W-:Y:S06]  /*0d90*/  @P1 BRA `(.L_x_717) ;  /* 0xfffffff400481947 */ /* 0x000fec000383ffff */
[----:B------:R-:W-:-:S05]  /*0da0*/  VIADD R17, R17, 0x1 ;  /* 0x0000000111117836 */ /* 0x000fca0000000000 */
[----:B------:R-:W-:-:S13]  /*0db0*/  ISETP.NE.AND P0, PT, R17, 0x5, PT ;  /* 0x000000051100780c */ /* 0x000fda0003f05270 */
[----:B------:R-:W-:Y:S05]  /*0dc0*/  @P0 BRA `(.L_x_718) ;  /* 0xfffffff400300947 */ /* 0x000fea000383ffff */
[----:B------:R0:W-:Y:S01]  /*0dd0*/  STG.E.64 desc[UR4][R6.64+0x8], R4 ;  /* 0x0000080406007986 */ /* 0x0001e2000c101b04 */
[----:B------:R-:W-:Y:S01]  /*0de0*/  VIADD R14, R14, 0x1 ;  /* 0x000000010e0e7836 */ /* 0x000fe20000000000 */
[----:B------:R-:W-:Y:S02]  /*0df0*/  LOP3.LUT R11, R13, 0x3, RZ, 0xc0, !PT ;  /* 0x000000030d0b7812 */ /* 0x000fe400078ec0ff */
[----:B------:R0:W-:Y:S02]  /*0e00*/  STG.E.64 desc[UR4][R6.64+0x10], R2 ;  /* 0x0000100206007986 */ /* 0x0001e4000c101b04 */
[----:B------:R-:W-:Y:S02]  /*0e10*/  ISETP.GE.U32.AND P0, PT, R14, R11, PT ;  /* 0x0000000b0e00720c */ /* 0x000fe40003f06070 */
[----:B------:R0:W-:Y:S11]  /*0e20*/  STG.E desc[UR4][R6.64+0x4], R15 ;  /* 0x0000040f06007986 */ /* 0x0001f6000c101904 */
[----:B------:R-:W-:Y:S05]  /*0e30*/  @!P0 BRA `(.L_x_719) ;  /* 0xfffffff400048947 */ /* 0x000fea000383ffff */
.L_x_716:
[----:B------:R-:W-:Y:S05]  /*0e40*/  BSYNC.RECONVERGENT B1 ;  /* 0x0000000000017941 */ /* 0x000fea0003800200 */
.L_x_715:
[C---:B------:R-:W-:Y:S01]  /*0e50*/  ISETP.GT.U32.AND P0, PT, R13.reuse, 0x3, PT ;  /* 0x000000030d00780c */ /* 0x040fe20003f04070 */
[----:B------:R-:W-:Y:S01]  /*0e60*/  VIADD R12, R12, 0x1 ;  /* 0x000000010c0c7836 */ /* 0x000fe20000000000 */
[--C-:B------:R-:W-:Y:S02]  /*0e70*/  SHF.R.U64 R13, R13, 0x2, R0.reuse ;  /* 0x000000020d0d7819 */ /* 0x100fe40000001200 */
[----:B------:R-:W-:Y:S02]  /*0e80*/  ISETP.GT.U32.AND.EX P0, PT, R0, RZ, PT, P0 ;  /* 0x000000ff0000720c */ /* 0x000fe40003f04100 */
[----:B------:R-:W-:-:S11]  /*0e90*/  SHF.R.U32.HI R0, RZ, 0x2, R0 ;  /* 0x00000002ff007819 */ /* 0x000fd60000011600 */
[----:B------:R-:W-:Y:S05]  /*0ea0*/  @P0 BRA `(.L_x_720) ;  /* 0xfffffff000c80947 */ /* 0x000fea000383ffff */
.L_x_714:
[----:B------:R-:W-:Y:S05]  /*0eb0*/  BSYNC.RECONVERGENT B0 ;  /* 0x0000000000007941 */ /* 0x000fea0003800200 */
.L_x_713:
[----:B------:R-:W-:Y:S04]  /*0ec0*/  STG.E.64 desc[UR4][R6.64+0x18], RZ ;  /* 0x000018ff06007986 */ /* 0x000fe8000c101b04 */
[----:B------:R-:W-:Y:S04]  /*0ed0*/  STG.E desc[UR4][R6.64+0x20], RZ ;  /* 0x000020ff06007986 */ /* 0x000fe8000c101904 */
[----:B------:R-:W-:Y:S01]  /*0ee0*/  STG.E.64 desc[UR4][R6.64+0x28], RZ ;  /* 0x000028ff06007986 */ /* 0x000fe2000c101b04 */
[----:B------:R-:W-:Y:S05]  /*0ef0*/  EXIT ;  /* 0x000000000000794d */ /* 0x000fea0003800000 */
.L_x_721:
        /* <DEDUP_REMOVED lines=16> */
.L_x_5134:


//--------------------- .text.compute_modularity_kernel --------------------------
	.section	.text.compute_modularity_kernel,"ax",@progbits
	.align	128
        .global         compute_modularity_kernel
        .type           compute_modularity_kernel,@function
        .size           compute_modularity_kernel,(.L_x_5107 - compute_modularity_kernel)
        .other          compute_modularity_kernel,@"STO_CUDA_ENTRY STV_DEFAULT"
compute_modularity_kernel:
.text.compute_modularity_kernel:
        /* <DEDUP_REMOVED lines=9> */
[----:B------:R-:W1:Y:S07]  /*0090*/  LDCU.64 UR4, c[0x0][0x358] ;  /* 0x00006b00ff0477ac */ /* 0x000e6e0008000a00 */
[----:B------:R-:W2:Y:S01]  /*00a0*/  LDC.64 R12, c[0x0][0x380] ;  /* 0x0000e000ff0c7b82 */ /* 0x000ea20000000a00 */
[----:B0-----:R-:W-:-:S05]  /*00b0*/  IMAD.WIDE R2, R11, 0x4, R2 ;  /* 0x000000040b027825 */ /* 0x001fca00078e0202 */
[----:B-1----:R-:W3:Y:S04]  /*00c0*/  LDG.E.CONSTANT R9, desc[UR4][R2.64] ;  /* 0x0000000402097981 */ /* 0x002ee8000c1e9900 */
[----:B------:R-:W3:Y:S01]  /*00d0*/  LDG.E.CONSTANT R8, desc[UR4][R2.64+0x4] ;  /* 0x0000040402087981 */ /* 0x000ee2000c1e9900 */
[----:B------:R-:W-:Y:S01]  /*00e0*/  BSSY.RECONVERGENT B0, `(.L_x_722) ;  /* 0x00001c0000007945 */ /* 0x000fe20003800200 */
[----:B------:R-:W-:Y:S01]  /*00f0*/  HFMA2 R32, -RZ, RZ, 0, 0 ;  /* 0x00000000ff207431 */ /* 0x000fe200000001ff */
[----:B---3--:R-:W-:-:S13]  /*0100*/  ISETP.GE.AND P0, PT, R9, R8, PT ;  /* 0x000000080900720c */ /* 0x008fda0003f06270 */
[----:B--2---:R-:W-:Y:S05]  /*0110*/  @P0 BRA `(.L_x_723) ;  /* 0x0000001800f00947 */ /* 0x004fea0003800000 */
[----:B------:R-:W0:Y:S01]  /*0120*/  LDC.64 R2, c[0x0][0x3a0] ;  /* 0x0000e800ff027b82 */ /* 0x000e220000000a00 */
[----:B------:R-:W-:-:S06]  /*0130*/  IMAD.WIDE R12, R11, 0x4, R12 ;  /* 0x000000040b0c7825 */ /* 0x000fcc00078e020c */
[----:B------:R1:W5:Y:S01]  /*0140*/  LDG.E.CONSTANT R12, desc[UR4][R12.64] ;  /* 0x000000040c0c7981 */ /* 0x000362000c1e9900 */
[----:B------:R-:W2:Y:S01]  /*0150*/  LDC R7, c[0x0][0x3b4] ;  /* 0x0000ed00ff077b82 */ /* 0x000ea20000000800 */
[----:B0-----:R-:W-:-:S05]  /*0160*/  IMAD.WIDE R2, R11, 0x4, R2 ;  /* 0x000000040b027825 */ /* 0x001fca00078e0202 */
[----:B------:R1:W5:Y:S01]  /*0170*/  LDG.E.CONSTANT R10, desc[UR4][R2.64] ;  /* 0x00000004020a7981 */ /* 0x000362000c1e9900 */
[----:B------:R-:W-:-:S04]  /*0180*/  IADD3 R0, PT, PT, -R8, R9, RZ ;  /* 0x0000000908007210 */ /* 0x000fc80007ffe1ff */
[----:B------:R-:W-:Y:S01]  /*0190*/  ISETP.GT.U32.AND P0, PT, R0, -0x8, PT ;  /* 0xfffffff80000780c */ /* 0x000fe20003f04070 */
[----:B------:R-:W-:Y:S01]  /*01a0*/  BSSY.RECONVERGENT B3, `(.L_x_724) ;  /* 0x00000db000037945 */ /* 0x000fe20003800200 */
[----:B------:R-:W-:Y:S01]  /*01b0*/  IADD3 R8, PT, PT, R8, -R9, RZ ;  /* 0x8000000908087210 */ /* 0x000fe20007ffe0ff */
[----:B--2---:R-:W-:Y:S01]  /*01c0*/  FADD R7, R7, R7 ;  /* 0x0000000707077221 */ /* 0x004fe20000000000 */
[----:B------:R-:W-:Y:S02]  /*01d0*/  MOV R32, RZ ;  /* 0x000000ff00207202 */ /* 0x000fe40000000f00 */
[----:B------:R-:W-:-:S07]  /*01e0*/  LOP3.LUT R6, R8, 0x7, RZ, 0xc0, !PT ;  /* 0x0000000708067812 */ /* 0x000fce00078ec0ff */
[----:B-1----:R-:W-:Y:S05]  /*01f0*/  @P0 BRA `(.L_x_725) ;  /* 0x0000000c00540947 */ /* 0x002fea0003800000 */
[----:B------:R-:W0:Y:S01]  /*0200*/  LDC.64 R34, c[0x0][0x398] ;  /* 0x0000e600ff227b82 */ /* 0x000e220000000a00 */
[----:B------:R-:W-:Y:S02]  /*0210*/  LOP3.LUT R5, R8, 0xfffffff8, RZ, 0xc0, !PT ;  /* 0xfffffff808057812 */ /* 0x000fe400078ec0ff */
[----:B------:R-:W-:Y:S02]  /*0220*/  MOV R32, RZ ;  /* 0x000000ff00207202 */ /* 0x000fe40000000f00 */
[----:B------:R-:W-:-:S03]  /*0230*/  IADD3 R5, PT, PT, -R5, RZ, RZ ;  /* 0x000000ff05057210 */ /* 0x000fc60007ffe1ff */
[----:B------:R-:W1:Y:S08]  /*0240*/  LDC.64 R24, c[0x0][0x3a0] ;  /* 0x0000e800ff187b82 */ /* 0x000e700000000a00 */
[----:B------:R-:W2:Y:S08]  /*0250*/  LDC.64 R22, c[0x0][0x380] ;  /* 0x0000e000ff167b82 */ /* 0x000eb00000000a00 */
[----:B------:R-:W3:Y:S01]  /*0260*/  LDC.64 R20, c[0x0][0x390] ;  /* 0x0000e400ff147b82 */ /* 0x000ee20000000a00 */
[----:B0-----:R-:W-:-:S04]  /*0270*/  IADD3 R34, P0, PT, R34, 0x10, RZ ;  /* 0x0000001022227810 */ /* 0x001fc80007f1e0ff */
[----:B------:R-:W-:-:S09]  /*0280*/  IADD3.X R35, PT, PT, RZ, R35, RZ, P0, !PT ;  /* 0x00000023ff237210 */ /* 0x000fd200007fe4ff */
.L_x_742:
[----:B---3--:R-:W-:-:S05]  /*0290*/  IMAD.WIDE R18, R9, 0x4, R20 ;  /* 0x0000000409127825 */ /* 0x008fca00078e0214 */
[----:B------:R-:W1:Y:S01]  /*02a0*/  LDG.E.CONSTANT R15, desc[UR4][R18.64] ;  /* 0x00000004120f7981 */ /* 0x000e62000c1e9900 */
[----:B------:R-:W-:-:S05]  /*02b0*/  IMAD.WIDE R16, R9, 0x4, R34 ;  /* 0x0000000409107825 */ /* 0x000fca00078e0222 */
[----:B-----5:R0:W5:Y:S01]  /*02c0*/  LDG.E.CONSTANT R3, desc[UR4][R16.64+-0x10] ;  /* 0xfffff00410037981 */ /* 0x020162000c1e9900 */
[----:B-1----:R-:W-:-:S06]  /*02d0*/  IMAD.WIDE R26, R15, 0x4, R24 ;  /* 0x000000040f1a7825 */ /* 0x002fcc00078e0218 */
[----:B------:R-:W3:Y:S01]  /*02e0*/  LDG.E.CONSTANT R27, desc[UR4][R26.64] ;  /* 0x000000041a1b7981 */ /* 0x000ee2000c1e9900 */
[----:B--2---:R-:W-:-:S05]  /*02f0*/  IMAD.WIDE R14, R15, 0x4, R22 ;  /* 0x000000040f0e7825 */ /* 0x004fca00078e0216 */
[----:B------:R0:W5:Y:S01]  /*0300*/  LDG.E.CONSTANT R33, desc[UR4][R14.64] ;  /* 0x000000040e217981 */ /* 0x000162000c1e9900 */
[----:B------:R-:W1:Y:S01]  /*0310*/  MUFU.RCP R2, R7 ;  /* 0x0000000700027308 */ /* 0x000e620000001000 */
[----:B------:R-:W-:Y:S01]  /*0320*/  IADD3 R5, PT, PT, R5, 0x8, RZ ;  /* 0x0000000805057810 */ /* 0x000fe20007ffe0ff */
[----:B------:R-:W-:Y:S01]  /*0330*/  BSSY.RECONVERGENT B4, `(.L_x_726) ;  /* 0x000000d000047945 */ /* 0x000fe20003800200 */
[----:B-1----:R-:W-:-:S04]  /*0340*/  FFMA R13, -R7, R2, 1 ;  /* 0x3f800000070d7423 */ /* 0x002fc80000000102 */
[----:B------:R-:W-:Y:S01]  /*0350*/  FFMA R13, R2, R13, R2 ;  /* 0x0000000d020d7223 */ /* 0x000fe20000000002 */
[----:B------:R-:W-:Y:S01]  /*0360*/  ISETP.NE.AND P2, PT, R5, RZ, PT ;  /* 0x000000ff0500720c */ /* 0x000fe20003f45270 */
[----:B---3--:R-:W-:-:S04]  /*0370*/  FMUL R0, R10, R27 ;  /* 0x0000001b0a007220 */ /* 0x008fc80000400000 */
[----:B------:R-:W1:Y:S01]  /*0380*/  FCHK P0, R0, R7 ;  /* 0x0000000700007302 */ /* 0x000e620000000000 */
[----:B------:R-:W-:-:S04]  /*0390*/  FFMA R2, R0, R13, RZ ;  /* 0x0000000d00027223 */ /* 0x000fc800000000ff */
[----:B------:R-:W-:-:S04]  /*03a0*/  FFMA R4, -R7, R2, R0 ;  /* 0x0000000207047223 */ /* 0x000fc80000000100 */
[----:B------:R-:W-:Y:S01]  /*03b0*/  FFMA R2, R13, R4, R2 ;  /* 0x000000040d027223 */ /* 0x000fe20000000002 */
[----:B01----:R-:W-:Y:S06]  /*03c0*/  @!P0 BRA `(.L_x_727) ;  /* 0x00000000000c8947 */ /* 0x003fec0003800000 */
[----:B------:R-:W-:-:S07]  /*03d0*/  MOV R14, 0x3f0 ;  /* 0x000003f0000e7802 */ /* 0x000fce0000000f00 */
[----:B-----5:R-:W-:Y:S05]  /*03e0*/  CALL.REL.NOINC `($__internal_7_$__cuda_sm3x_div_rn_noftz_f32_slowpath) ;  /* 0x0000001800507944 */ /* 0x020fea0003c00000 */
[----:B------:R-:W-:-:S07]  /*03f0*/  MOV R2, R0 ;  /* 0x0000000000027202 */ /* 0x000fce0000000f00 */
.L_x_727:
[----:B------:R-:W-:Y:S05]  /*0400*/  BSYNC.RECONVERGENT B4 ;  /* 0x0000000000047941 */ /* 0x000fea0003800200 */
.L_x_726:
[----:B------:R-:W2:Y:S04]  /*0410*/  LDG.E.CONSTANT R15, desc[UR4][R18.64+0x4] ;  /* 0x00000404120f7981 */ /* 0x000ea8000c1e9900 */
[----:B------:R0:W5:Y:S01]  /*0420*/  LDG.E.CONSTANT R4, desc[UR4][R16.64+-0xc] ;  /* 0xfffff40410047981 */ /* 0x000162000c1e9900 */
[----:B------:R-:W1:Y:S01]  /*0430*/  MUFU.RCP R0, R7 ;  /* 0x0000000700007308 */ /* 0x000e620000001000 */
[----:B--2---:R-:W-:-:S06]  /*0440*/  IMAD.WIDE R26, R15, 0x4, R24 ;  /* 0x000000040f1a7825 */ /* 0x004fcc00078e0218 */
[----:B------:R-:W2:Y:S01]  /*0450*/  LDG.E.CONSTANT R27, desc[UR4][R26.64] ;  /* 0x000000041a1b7981 */ /* 0x000ea2000c1e9900 */
[----:B------:R-:W-:-:S05]  /*0460*/  IMAD.WIDE R14, R15, 0x4, R22 ;  /* 0x000000040f0e7825 */ /* 0x000fca00078e0216 */
[----:B------:R0:W5:Y:S01]  /*0470*/  LDG.E.CONSTANT R31, desc[UR4][R14.64] ;  /* 0x000000040e1f7981 */ /* 0x000162000c1e9900 */
[----:B-1----:R-:W-:Y:S01]  /*0480*/  FFMA R13, -R7, R0, 1 ;  /* 0x3f800000070d7423 */ /* 0x002fe20000000100 */
[----:B-----5:R-:W-:-:S03]  /*0490*/  FADD R3, R3, -R2 ;  /* 0x8000000203037221 */ /* 0x020fc60000000000 */
[----:B------:R-:W-:Y:S01]  /*04a0*/  FFMA R0, R0, R13, R0 ;  /* 0x0000000d00007223 */ /* 0x000fe20000000000 */
[----:B------:R-:W-:Y:S01]  /*04b0*/  ISETP.NE.AND P1, PT, R12, R33, PT ;  /* 0x000000210c00720c */ /* 0x000fe20003f25270 */
[----:B------:R-:W-:Y:S03]  /*04c0*/  BSSY.RECONVERGENT B4, `(.L_x_728) ;  /* 0x000000d000047945 */ /* 0x000fe60003800200 */
[----:B------:R-:W-:-:S05]  /*04d0*/  FSEL R3, R3, -R2, !P1 ;  /* 0x8000000203037208 */ /* 0x000fca0004800000 */
[----:B------:R-:W-:Y:S01]  /*04e0*/  FADD R32, R3, R32 ;  /* 0x0000002003207221 */ /* 0x000fe20000000000 */
[----:B--2---:R-:W-:-:S04]  /*04f0*/  FMUL R28, R10, R27 ;  /* 0x0000001b0a1c7220 */ /* 0x004fc80000400000 */
[----:B------:R-:W1:Y:S01]  /*0500*/  FCHK P0, R28, R7 ;  /* 0x000000071c007302 */ /* 0x000e620000000000 */
[----:B------:R-:W-:-:S04]  /*0510*/  FFMA R13, R0, R28, RZ ;  /* 0x0000001c000d7223 */ /* 0x000fc800000000ff */
[----:B------:R-:W-:-:S04]  /*0520*/  FFMA R2, -R7, R13, R28 ;  /* 0x0000000d07027223 */ /* 0x000fc8000000011c */
[----:B------:R-:W-:Y:S01]  /*0530*/  FFMA R13, R0, R2, R13 ;  /* 0x00000002000d7223 */ /* 0x000fe2000000000d */
[----:B01----:R-:W-:Y:S06]  /*0540*/  @!P0 BRA `(.L_x_729) ;  /* 0x0000000000108947 */ /* 0x003fec0003800000 */
[----:B------:R-:W-:Y:S02]  /*0550*/  MOV R0, R28 ;  /* 0x0000001c00007202 */ /* 0x000fe40000000f00 */
[----:B------:R-:W-:-:S07]  /*0560*/  MOV R14, 0x580 ;  /* 0x00000580000e7802 */ /* 0x000fce0000000f00 */
[----:B------:R-:W-:Y:S05]  /*0570*/  CALL.REL.NOINC `($__internal_7_$__cuda_sm3x_div_rn_noftz_f32_slowpath) ;  /* 0x0000001400ec7944 */ /* 0x000fea0003c00000 */
[----:B------:R-:W-:-:S07]  /*0580*/  MOV R13, R0 ;  /* 0x00000000000d7202 */ /* 0x000fce0000000f00 */
.L_x_729:
[----:B------:R-:W-:Y:S05]  /*0590*/  BSYNC.RECONVERGENT B4 ;  /* 0x0000000000047941 */ /* 0x000fea0003800200 */
.L_x_728:
        /* <DEDUP_REMOVED lines=8> */
[----:B------:R-:W-:-:S03]  /*0620*/  FADD R4, R4, -R13 ;  /* 0x8000000d04047221 */ /* 0x000fc60000000000 */
        /* <DEDUP_REMOVED lines=13> */
[----:B-----5:R-:W-:Y:S05]  /*0700*/  CALL.REL.NOINC `($__internal_7_$__cuda_sm3x_div_rn_noftz_f32_slowpath) ;  /* 0x0000001400887944 */ /* 0x020fea0003c00000 */
[----:B------:R-:W-:-:S07]  /*0710*/  MOV R2, R0 ;  /* 0x0000000000027202 */ /* 0x000fce0000000f00 */
.L_x_731:
[----:B------:R-:W-:Y:S05]  /*0720*/  BSYNC.RECONVERGENT B4 ;  /* 0x0000000000047941 */ /* 0x000fea0003800200 */
.L_x_730:
        /* <DEDUP_REMOVED lines=24> */
.L_x_733:
[----:B------:R-:W-:Y:S05]  /*08b0*/  BSYNC.RECONVERGENT B4 ;  /* 0x0000000000047941 */ /* 0x000fea0003800200 */
.L_x_732:
[----:B------:R-:W2:Y:S04]  /*08c0*/  LDG.E.CONSTANT R3, desc[UR4][R18.64+0x10] ;  /* 0x0000100412037981 */ /* 0x000ea8000c1e9900 */
[----:B------:R0:W5:Y:S01]  /*08d0*/  LDG.E.CONSTANT R4, desc[UR4][R16.64] ;  /* 0x0000000410047981 */ /* 0x000162000c1e9900 */
[----:B------:R-:W1:Y:S01]  /*08e0*/  MUFU.RCP R0, R7 ;  /* 0x0000000700007308 */ /* 0x000e620000001000 */
[----:B--2---:R-:W-:-:S06]  /*08f0*/  IMAD.WIDE R14, R3, 0x4, R24 ;  /* 0x00000004030e7825 */ /* 0x004fcc00078e0218 */
[----:B------:R-:W2:Y:S01]  /*0900*/  LDG.E.CONSTANT R15, desc[UR4][R14.64] ;  /* 0x000000040e0f7981 */ /* 0x000ea2000c1e9900 */
[----:B------:R-:W-:-:S06]  /*0910*/  IMAD.WIDE R2, R3, 0x4, R22 ;  /* 0x0000000403027825 */ /* 0x000fcc00078e0216 */
[----:B------:R0:W5:Y:S01]  /*0920*/  LDG.E.CONSTANT R3, desc[UR4][R2.64] ;  /* 0x0000000402037981 */ /* 0x000162000c1e9900 */
[----:B-1----:R-:W-:Y:S01]  /*0930*/  FFMA R27, -R7, R0, 1 ;  /* 0x3f800000071b7423 */ /* 0x002fe20000000100 */
[----:B------:R-:W-:Y:S01]  /*0940*/  FADD R30, R30, -R13 ;  /* 0x8000000d1e1e7221 */ /* 0x000fe20000000000 */
[----:B------:R-:W-:Y:S02]  /*0950*/  ISETP.NE.AND P1, PT, R12, R31, PT ;  /* 0x0000001f0c00720c */ /* 0x000fe40003f25270 */
[----:B------:R-:W-:Y:S02]  /*0960*/  FFMA R0, R0, R27, R0 ;  /* 0x0000001b00007223 */ /* 0x000fe40000000000 */
[----:B------:R-:W-:Y:S01]  /*0970*/  FSEL R13, R30, -R13, !P1 ;  /* 0x8000000d1e0d7208 */ /* 0x000fe20004800000 */
[----:B------:R-:W-:Y:S04]  /*0980*/  BSSY.RECONVERGENT B4, `(.L_x_734) ;  /* 0x000000c000047945 */ /* 0x000fe80003800200 */
        /* <DEDUP_REMOVED lines=11> */
.L_x_735:
[----:B------:R-:W-:Y:S05]  /*0a40*/  BSYNC.RECONVERGENT B4 ;  /* 0x0000000000047941 */ /* 0x000fea0003800200 */
.L_x_734:
        /* <DEDUP_REMOVED lines=8> */
[----:B-----5:R-:W-:Y:S01]  /*0ad0*/  FADD R4, R4, -R13 ;  /* 0x8000000d04047221 */ /* 0x020fe20000000000 */
        /* <DEDUP_REMOVED lines=15> */
.L_x_737:
[----:B------:R-:W-:Y:S05]  /*0bd0*/  BSYNC.RECONVERGENT B4 ;  /* 0x0000000000047941 */ /* 0x000fea0003800200 */
.L_x_736:
        /* <DEDUP_REMOVED lines=24> */
.L_x_739:
[----:B------:R-:W-:Y:S05]  /*0d60*/  BSYNC.RECONVERGENT B4 ;  /* 0x0000000000047941 */ /* 0x000fea0003800200 */
.L_x_738:
        /* <DEDUP_REMOVED lines=23> */
.L_x_741:
[----:B------:R-:W-:Y:S05]  /*0ee0*/  BSYNC.RECONVERGENT B4 ;  /* 0x0000000000047941 */ /* 0x000fea0003800200 */
.L_x_740:
[----:B------:R-:W-:Y:S01]  /*0ef0*/  FADD R3, R16, -R0 ;  /* 0x8000000010037221 */ /* 0x000fe20000000000 */
[----:B------:R-:W-:Y:S02]  /*0f00*/  ISETP.NE.AND P0, PT, R12, R31, PT ;  /* 0x0000001f0c00720c */ /* 0x000fe40003f05270 */
[----:B------:R-:W-:Y:S02]  /*0f10*/  IADD3 R9, PT, PT, R9, 0x8, RZ ;  /* 0x0000000809097810 */ /* 0x000fe40007ffe0ff */
[----:B------:R-:W-:-:S05]  /*0f20*/  FSEL R3, R3, -R0, !P0 ;  /* 0x8000000003037208 */ /* 0x000fca0004000000 */
[----:B------:R-:W-:Y:S01]  /*0f30*/  FADD R32, R32, R3 ;  /* 0x0000000320207221 */ /* 0x000fe20000000000 */
[----:B------:R-:W-:Y:S06]  /*0f40*/  @P2 BRA `(.L_x_742) ;  /* 0xfffffff000d02947 */ /* 0x000fec000383ffff */
.L_x_725:
[----:B------:R-:W-:Y:S05]  /*0f50*/  BSYNC.RECONVERGENT B3 ;  /* 0x0000000000037941 */ /* 0x000fea0003800200 */
.L_x_724:
[----:B------:R-:W-:-:S13]  /*0f60*/  ISETP.NE.AND P0, PT, R6, RZ, PT ;  /* 0x000000ff0600720c */ /* 0x000fda0003f05270 */
[----:B------:R-:W-:Y:S05]  /*0f70*/  @!P0 BRA `(.L_x_723) ;  /* 0x0000000c00588947 */ /* 0x000fea0003800000 */
[----:B------:R-:W-:Y:S01]  /*0f80*/  ISETP.GE.U32.AND P0, PT, R6, 0x4, PT ;  /* 0x000000040600780c */ /* 0x000fe20003f06070 */
[----:B------:R-:W-:Y:S01]  /*0f90*/  BSSY.RECONVERGENT B3, `(.L_x_743) ;  /* 0x0000073000037945 */ /* 0x000fe20003800200 */
[----:B------:R-:W-:-:S11]  /*0fa0*/  LOP3.LUT R4, R8, 0x3, RZ, 0xc0, !PT ;  /* 0x0000000308047812 */ /* 0x000fd600078ec0ff */
[----:B------:R-:W-:Y:S05]  /*0fb0*/  @!P0 BRA `(.L_x_744) ;  /* 0x0000000400c08947 */ /* 0x000fea0003800000 */
[----:B------:R-:W0:Y:S08]  /*0fc0*/  LDC.64 R20, c[0x0][0x390] ;  /* 0x0000e400ff147b82 */ /* 0x000e300000000a00 */
[----:B------:R-:W1:Y:S08]  /*0fd0*/  LDC.64 R14, c[0x0][0x3a0] ;  /* 0x0000e800ff0e7b82 */ /* 0x000e700000000a00 */
[----:B------:R-:W2:Y:S01]  /*0fe0*/  LDC.64 R18, c[0x0][0x398] ;  /* 0x0000e600ff127b82 */ /* 0x000ea20000000a00 */
[----:B0-----:R-:W-:-:S07]  /*0ff0*/  IMAD.WIDE R20, R9, 0x4, R20 ;  /* 0x0000000409147825 */ /* 0x001fce00078e0214 */
[----:B------:R-:W0:Y:S01]  /*1000*/  LDC.64 R2, c[0x0][0x380] ;  /* 0x0000e000ff027b82 */ /* 0x000e220000000a00 */
[----:B------:R-:W1:Y:S01]  /*1010*/  LDG.E.CONSTANT R5, desc[UR4][R20.64] ;  /* 0x0000000414057981 */ /* 0x000e62000c1e9900 */
[----:B--2---:R-:W-:-:S05]  /*1020*/  IMAD.WIDE R18, R9, 0x4, R18 ;  /* 0x0000000409127825 */ /* 0x004fca00078e0212 */
[----:B------:R2:W5:Y:S01]  /*1030*/  LDG.E.CONSTANT R6, desc[UR4][R18.64] ;  /* 0x0000000412067981 */ /* 0x000562000c1e9900 */
[----:B-1----:R-:W-:-:S06]  /*1040*/  IMAD.WIDE R14, R5, 0x4, R14 ;  /* 0x00000004050e7825 */ /* 0x002fcc00078e020e */
[----:B------:R-:W3:Y:S01]  /*1050*/  LDG.E.CONSTANT R15, desc[UR4][R14.64] ;  /* 0x000000040e0f7981 */ /* 0x000ee2000c1e9900 */
[----:B0-----:R-:W-:-:S05]  /*1060*/  IMAD.WIDE R2, R5, 0x4, R2 ;  /* 0x0000000405027825 */ /* 0x001fca00078e0202 */
[----:B------:R2:W5:Y:S01]  /*1070*/  LDG.E.CONSTANT R17, desc[UR4][R2.64] ;  /* 0x0000000402117981 */ /* 0x000562000c1e9900 */
[----:B------:R-:W0:Y:S01]  /*1080*/  MUFU.RCP R0, R7 ;  /* 0x0000000700007308 */ /* 0x000e220000001000 */
[----:B------:R-:W-:Y:S01]  /*1090*/  BSSY.RECONVERGENT B4, `(.L_x_745) ;  /* 0x000000d000047945 */ /* 0x000fe20003800200 */
[----:B0-----:R-:W-:-:S04]  /*10a0*/  FFMA R5, -R7, R0, 1 ;  /* 0x3f80000007057423 */ /* 0x001fc80000000100 */
[----:B------:R-:W-:Y:S01]  /*10b0*/  FFMA R0, R0, R5, R0 ;  /* 0x0000000500007223 */ /* 0x000fe20000000000 */
[----:B---3-5:R-:W-:-:S04]  /*10c0*/  FMUL R16, R10, R15 ;  /* 0x0000000f0a107220 */ /* 0x028fc80000400000 */
[----:B------:R-:W0:Y:S01]  /*10d0*/  FCHK P0, R16, R7 ;  /* 0x0000000710007302 */ /* 0x000e220000000000 */
[----:B------:R-:W-:-:S04]  /*10e0*/  FFMA R5, R0, R16, RZ ;  /* 0x0000001000057223 */ /* 0x000fc800000000ff */
[----:B------:R-:W-:-:S04]  /*10f0*/  FFMA R14, -R7, R5, R16 ;  /* 0x00000005070e7223 */ /* 0x000fc80000000110 */
[----:B------:R-:W-:Y:S01]  /*1100*/  FFMA R13, R0, R14, R5 ;  /* 0x0000000e000d7223 */ /* 0x000fe20000000005 */
[----:B0-2---:R-:W-:Y:S06]  /*1110*/  @!P0 BRA `(.L_x_746) ;  /* 0x0000000000108947 */ /* 0x005fec0003800000 */
[----:B------:R-:W-:Y:S02]  /*1120*/  MOV R0, R16 ;  /* 0x0000001000007202 */ /* 0x000fe40000000f00 */
[----:B------:R-:W-:-:S07]  /*1130*/  MOV R14, 0x1150 ;  /* 0x00001150000e7802 */ /* 0x000fce0000000f00 */
[----:B------:R-:W-:Y:S05]  /*1140*/  CALL.REL.NOINC `($__internal_7_$__cuda_sm3x_div_rn_noftz_f32_slowpath) ;  /* 0x0000000800f87944 */ /* 0x000fea0003c00000 */
[----:B------:R-:W-:-:S07]  /*1150*/  MOV R13, R0 ;  /* 0x00000000000d7202 */ /* 0x000fce0000000f00 */
.L_x_746:
[----:B------:R-:W-:Y:S05]  /*1160*/  BSYNC.RECONVERGENT B4 ;  /* 0x0000000000047941 */ /* 0x000fea0003800200 */
.L_x_745:
[----:B------:R-:W2:Y:S01]  /*1170*/  LDG.E.CONSTANT R3, desc[UR4][R20.64+0x4] ;  /* 0x0000040414037981 */ /* 0x000ea2000c1e9900 */
[----:B------:R-:W2:Y:S08]  /*1180*/  LDC.64 R22, c[0x0][0x3a0] ;  /* 0x0000e800ff167b82 */ /* 0x000eb00000000a00 */
[----:B------:R-:W0:Y:S01]  /*1190*/  LDC.64 R14, c[0x0][0x380] ;  /* 0x0000e000ff0e7b82 */ /* 0x000e220000000a00 */
[----:B--2---:R-:W-:-:S06]  /*11a0*/  IMAD.WIDE R22, R3, 0x4, R22 ;  /* 0x0000000403167825 */ /* 0x004fcc00078e0216 */
[----:B------:R-:W2:Y:S01]  /*11b0*/  LDG.E.CONSTANT R23, desc[UR4][R22.64] ;  /* 0x0000000416177981 */ /* 0x000ea2000c1e9900 */
[----:B0-----:R-:W-:-:S03]  /*11c0*/  IMAD.WIDE R14, R3, 0x4, R14 ;  /* 0x00000004030e7825 */ /* 0x001fc600078e020e */
[----:B------:R0:W5:Y:S04]  /*11d0*/  LDG.E.CONSTANT R3, desc[UR4][R18.64+0x4] ;  /* 0x0000040412037981 */ /* 0x000168000c1e9900 */
[----:B------:R0:W5:Y:S01]  /*11e0*/  LDG.E.CONSTANT R5, desc[UR4][R14.64] ;  /* 0x000000040e057981 */ /* 0x000162000c1e9900 */
[----:B------:R-:W1:Y:S01]  /*11f0*/  MUFU.RCP R0, R7 ;  /* 0x0000000700007308 */ /* 0x000e620000001000 */
[----:B------:R-:W-:Y:S01]  /*1200*/  FADD R6, R6, -R13 ;  /* 0x8000000d06067221 */ /* 0x000fe20000000000 */
[----:B------:R-:W-:Y:S01]  /*1210*/  ISETP.NE.AND P1, PT, R12, R17, PT ;  /* 0x000000110c00720c */ /* 0x000fe20003f25270 */
[----:B------:R-:W-:Y:S03]  /*1220*/  BSSY.RECONVERGENT B4, `(.L_x_747) ;  /* 0x000000f000047945 */ /* 0x000fe60003800200 */
[----:B------:R-:W-:-:S05]  /*1230*/  FSEL R13, R6, -R13, !P1 ;  /* 0x8000000d060d7208 */ /* 0x000fca0004800000 */
[----:B------:R-:W-:Y:S01]  /*1240*/  FADD R32, R32, R13 ;  /* 0x0000000d20207221 */ /* 0x000fe20000000000 */
[----:B-1----:R-:W-:-:S04]  /*1250*/  FFMA R25, -R7, R0, 1 ;  /* 0x3f80000007197423 */ /* 0x002fc80000000100 */
[----:B------:R-:W-:Y:S01]  /*1260*/  FFMA R0, R0, R25, R0 ;  /* 0x0000001900007223 */ /* 0x000fe20000000000 */
        /* <DEDUP_REMOVED lines=10> */
.L_x_748:
[----:B------:R-:W-:Y:S05]  /*1310*/  BSYNC.RECONVERGENT B4 ;  /* 0x0000000000047941 */ /* 0x000fea0003800200 */
.L_x_747:
[----:B------:R-:W2:Y:S01]  /*1320*/  LDG.E.CONSTANT R13, desc[UR4][R20.64+0x8] ;  /* 0x00000804140d7981 */ /* 0x000ea2000c1e9900 */
[----:B------:R-:W2:Y:S03]  /*1330*/  LDC.64 R22, c[0x0][0x3a0] ;  /* 0x0000e800ff167b82 */ /* 0x000ea60000000a00 */
[----:B------:R0:W5:Y:S05]  /*1340*/  LDG.E.CONSTANT R6, desc[UR4][R18.64+0x8] ;  /* 0x0000080412067981 */ /* 0x00016a000c1e9900 */
[----:B------:R-:W1:Y:S01]  /*1350*/  LDC.64 R14, c[0x0][0x380] ;  /* 0x0000e000ff0e7b82 */ /* 0x000e620000000a00 */
[----:B--2---:R-:W-:-:S06]  /*1360*/  IMAD.WIDE R22, R13, 0x4, R22 ;  /* 0x000000040d167825 */ /* 0x004fcc00078e0216 */
[----:B------:R-:W2:Y:S01]  /*1370*/  LDG.E.CONSTANT R23, desc[UR4][R22.64] ;  /* 0x0000000416177981 */ /* 0x000ea2000c1e9900 */
[----:B-1----:R-:W-:-:S05]  /*1380*/  IMAD.WIDE R14, R13, 0x4, R14 ;  /* 0x000000040d0e7825 */ /* 0x002fca00078e020e */
[----:B------:R0:W5:Y:S01]  /*1390*/  LDG.E.CONSTANT R17, desc[UR4][R14.64] ;  /* 0x000000040e117981 */ /* 0x000162000c1e9900 */
[----:B------:R-:W1:Y:S01]  /*13a0*/  MUFU.RCP R0, R7 ;  /* 0x0000000700007308 */ /* 0x000e620000001000 */
[----:B-----5:R-:W-:Y:S01]  /*13b0*/  FADD R3, R3, -R2 ;  /* 0x8000000203037221 */ /* 0x020fe20000000000 */
[----:B------:R-:W-:Y:S01]  /*13c0*/  ISETP.NE.AND P1, PT, R12, R5, PT ;  /* 0x000000050c00720c */ /* 0x000fe20003f25270 */
[----:B------:R-:W-:Y:S03]  /*13d0*/  BSSY.RECONVERGENT B4, `(.L_x_749) ;  /* 0x000000f000047945 */ /* 0x000fe60003800200 */
[----:B------:R-:W-:Y:S01]  /*13e0*/  FSEL R3, R3, -R2, !P1 ;  /* 0x8000000203037208 */ /* 0x000fe20004800000 */
[----:B-1----:R-:W-:-:S04]  /*13f0*/  FFMA R13, -R7, R0, 1 ;  /* 0x3f800000070d7423 */ /* 0x002fc80000000100 */
[----:B------:R-:W-:Y:S01]  /*1400*/  FFMA R0, R0, R13, R0 ;  /* 0x0000000d00007223 */ /* 0x000fe20000000000 */
        /* <DEDUP_REMOVED lines=11> */
.L_x_750:
[----:B------:R-:W-:Y:S05]  /*14c0*/  BSYNC.RECONVERGENT B4 ;  /* 0x0000000000047941 */ /* 0x000fea0003800200 */
.L_x_749:
[----:B------:R-:W2:Y:S01]  /*14d0*/  LDG.E.CONSTANT R21, desc[UR4][R20.64+0xc] ;  /* 0x00000c0414157981 */ /* 0x000ea2000c1e9900 */
[----:B------:R-:W2:Y:S03]  /*14e0*/  LDC.64 R14, c[0x0][0x3a0] ;  /* 0x0000e800ff0e7b82 */ /* 0x000ea60000000a00 */
[----:B------:R0:W5:Y:S05]  /*14f0*/  LDG.E.CONSTANT R18, desc[UR4][R18.64+0xc] ;  /* 0x00000c0412127981 */ /* 0x00016a000c1e9900 */
[----:B------:R-:W1:Y:S01]  /*1500*/  LDC.64 R2, c[0x0][0x380] ;  /* 0x0000e000ff027b82 */ /* 0x000e620000000a00 */
[----:B--2---:R-:W-:-:S06]  /*1510*/  IMAD.WIDE R14, R21, 0x4, R14 ;  /* 0x00000004150e7825 */ /* 0x004fcc00078e020e */
[----:B------:R-:W2:Y:S01]  /*1520*/  LDG.E.CONSTANT R15, desc[UR4][R14.64] ;  /* 0x000000040e0f7981 */ /* 0x000ea2000c1e9900 */
[----:B-1----:R-:W-:-:S06]  /*1530*/  IMAD.WIDE R2, R21, 0x4, R2 ;  /* 0x0000000415027825 */ /* 0x002fcc00078e0202 */
[----:B------:R0:W5:Y:S01]  /*1540*/  LDG.E.CONSTANT R3, desc[UR4][R2.64] ;  /* 0x0000000402037981 */ /* 0x000162000c1e9900 */
[----:B------:R-:W1:Y:S01]  /*1550*/  MUFU.RCP R0, R7 ;  /* 0x0000000700007308 */ /* 0x000e620000001000 */
[----:B------:R-:W-:Y:S01]  /*1560*/  FADD R6, R6, -R5 ;  /* 0x8000000506067221 */ /* 0x000fe20000000000 */
        /* <DEDUP_REMOVED lines=15> */
.L_x_752:
[----:B------:R-:W-:Y:S05]  /*1660*/  BSYNC.RECONVERGENT B4 ;  /* 0x0000000000047941 */ /* 0x000fea0003800200 */
.L_x_751:
[----:B-----5:R-:W-:Y:S01]  /*1670*/  FADD R5, R18, -R0 ;  /* 0x8000000012057221 */ /* 0x020fe20000000000 */
[----:B------:R-:W-:Y:S02]  /*1680*/  ISETP.NE.AND P0, PT, R12, R3, PT ;  /* 0x000000030c00720c */ /* 0x000fe40003f05270 */
[----:B------:R-:W-:Y:S02]  /*1690*/  IADD3 R9, PT, PT, R9, 0x4, RZ ;  /* 0x0000000409097810 */ /* 0x000fe40007ffe0ff */
[----:B------:R-:W-:-:S05]  /*16a0*/  FSEL R5, R5, -R0, !P0 ;  /* 0x8000000005057208 */ /* 0x000fca0004000000 */
[----:B------:R-:W-:-:S07]  /*16b0*/  FADD R32, R32, R5 ;  /* 0x0000000520207221 */ /* 0x000fce0000000000 */
.L_x_744:
[----:B------:R-:W-:Y:S05]  /*16c0*/  BSYNC.RECONVERGENT B3 ;  /* 0x0000000000037941 */ /* 0x000fea0003800200 */
.L_x_743:
[----:B------:R-:W-:-:S13]  /*16d0*/  ISETP.NE.AND P0, PT, R4, RZ, PT ;  /* 0x000000ff0400720c */ /* 0x000fda0003f05270 */
[----:B------:R-:W-:Y:S05]  /*16e0*/  @!P0 BRA `(.L_x_723) ;  /* 0x00000004007c8947 */ /* 0x000fea0003800000 */
[----:B------:R-:W-:Y:S01]  /*16f0*/  ISETP.NE.AND P0, PT, R4, 0x1, PT ;  /* 0x000000010400780c */ /* 0x000fe20003f05270 */
[----:B------:R-:W-:-:S12]  /*1700*/  BSSY.RECONVERGENT B3, `(.L_x_753) ;  /* 0x000003c000037945 */ /* 0x000fd80003800200 */
[----:B------:R-:W-:Y:S05]  /*1710*/  @!P0 BRA `(.L_x_754) ;  /* 0x0000000000e88947 */ /* 0x000fea0003800000 */
[----:B------:R-:W0:Y:S08]  /*1720*/  LDC.64 R18, c[0x0][0x390] ;  /* 0x0000e400ff127b82 */ /* 0x000e300000000a00 */
[----:B------:R-:W1:Y:S08]  /*1730*/  LDC.64 R14, c[0x0][0x3a0] ;  /* 0x0000e800ff0e7b82 */ /* 0x000e700000000a00 */
[----:B------:R-:W2:Y:S01]  /*1740*/  LDC.64 R4, c[0x0][0x380] ;  /* 0x0000e000ff047b82 */ /* 0x000ea20000000a00 */
[----:B0-----:R-:W-:-:S07]  /*1750*/  IMAD.WIDE R18, R9, 0x4, R18 ;  /* 0x0000000409127825 */ /* 0x001fce00078e0212 */
[----:B------:R-:W0:Y:S01]  /*1760*/  LDC.64 R16, c[0x0][0x398] ;  /* 0x0000e600ff107b82 */ /* 0x000e220000000a00 */
[----:B------:R-:W1:Y:S01]  /*1770*/  LDG.E.CONSTANT R3, desc[UR4][R18.64] ;  /* 0x0000000412037981 */ /* 0x000e62000c1e9900 */
[----:B0-----:R-:W-:-:S04]  /*1780*/  IMAD.WIDE R16, R9, 0x4, R16 ;  /* 0x0000000409107825 */ /* 0x001fc800078e0210 */
[----:B-1----:R-:W-:-:S06]  /*1790*/  IMAD.WIDE R14, R3, 0x4, R14 ;  /* 0x00000004030e7825 */ /* 0x002fcc00078e020e */
[----:B------:R-:W3:Y:S01]  /*17a0*/  LDG.E.CONSTANT R15, desc[UR4][R14.64] ;  /* 0x000000040e0f7981 */ /* 0x000ee2000c1e9900 */
[----:B--2---:R-:W-:-:S03]  /*17b0*/  IMAD.WIDE R4, R3, 0x4, R4 ;  /* 0x0000000403047825 */ /* 0x004fc600078e0204 */
[----:B------:R0:W5:Y:S04]  /*17c0*/  LDG.E.CONSTANT R3, desc[UR4][R16.64] ;  /* 0x0000000410037981 */ /* 0x000168000c1e9900 */
[----:B------:R0:W5:Y:S01]  /*17d0*/  LDG.E.CONSTANT R5, desc[UR4][R4.64] ;  /* 0x0000000404057981 */ /* 0x000162000c1e9900 */
[----:B------:R-:W1:Y:S01]  /*17e0*/  MUFU.RCP R0, R7 ;  /* 0x0000000700007308 */ /* 0x000e620000001000 */
[----:B------:R-:W-:Y:S01]  /*17f0*/  BSSY.RECONVERGENT B4, `(.L_x_755) ;  /* 0x000000d000047945 */ /* 0x000fe20003800200 */
[----:B-1----:R-:W-:-:S04]  /*1800*/  FFMA R13, -R7, R0, 1 ;  /* 0x3f800000070d7423 */ /* 0x002fc80000000100 */
[----:B------:R-:W-:Y:S01]  /*1810*/  FFMA R0, R0, R13, R0 ;  /* 0x0000000d00007223 */ /* 0x000fe20000000000 */
[----:B---3-5:R-:W-:-:S04]  /*1820*/  FMUL R6, R10, R15 ;  /* 0x0000000f0a067220 */ /* 0x028fc80000400000 */
        /* <DEDUP_REMOVED lines=9> */
.L_x_756:
[----:B------:R-:W-:Y:S05]  /*18c0*/  BSYNC.RECONVERGENT B4 ;  /* 0x0000000000047941 */ /* 0x000fea0003800200 */
.L_x_755:
        /* <DEDUP_REMOVED lines=25> */
.L_x_758:
[----:B------:R-:W-:Y:S05]  /*1a60*/  BSYNC.RECONVERGENT B4 ;  /* 0x0000000000047941 */ /* 0x000fea0003800200 */
.L_x_757:
[----:B-----5:R-:W-:Y:S01]  /*1a70*/  FADD R3, R16, -R0 ;  /* 0x8000000010037221 */ /* 0x020fe20000000000 */
[----:B------:R-:W-:Y:S02]  /*1a80*/  ISETP.NE.AND P0, PT, R12, R21, PT ;  /* 0x000000150c00720c */ /* 0x000fe40003f05270 */
[----:B------:R-:W-:Y:S02]  /*1a90*/  IADD3 R9, PT, PT, R9, 0x2, RZ ;  /* 0x0000000209097810 */ /* 0x000fe40007ffe0ff */
[----:B------:R-:W-:-:S05]  /*1aa0*/  FSEL R3, R3, -R0, !P0 ;  /* 0x8000000003037208 */ /* 0x000fca0004000000 */
[----:B------:R-:W-:-:S07]  /*1ab0*/  FADD R32, R32, R3 ;  /* 0x0000000320207221 */ /* 0x000fce0000000000 */
.L_x_754:
[----:B------:R-:W-:Y:S05]  /*1ac0*/  BSYNC.RECONVERGENT B3 ;  /* 0x0000000000037941 */ /* 0x000fea0003800200 */
.L_x_753:
[----:B------:R-:W-:-:S04]  /*1ad0*/  LOP3.LUT R8, R8, 0x1, RZ, 0xc0, !PT ;  /* 0x0000000108087812 */ /* 0x000fc800078ec0ff */
[----:B------:R-:W-:-:S13]  /*1ae0*/  ISETP.NE.U32.AND P0, PT, R8, 0x1, PT ;  /* 0x000000010800780c */ /* 0x000fda0003f05070 */
[----:B------:R-:W-:Y:S05]  /*1af0*/  @P0 BRA `(.L_x_723) ;  /* 0x0000000000780947 */ /* 0x000fea0003800000 */
[----:B------:R-:W0:Y:S08]  /*1b00*/  LDC.64 R14, c[0x0][0x390] ;  /* 0x0000e400ff0e7b82 */ /* 0x000e300000000a00 */
[----:B------:R-:W1:Y:S08]  /*1b10*/  LDC.64 R16, c[0x0][0x3a0] ;  /* 0x0000e800ff107b82 */ /* 0x000e700000000a00 */
[----:B------:R-:W2:Y:S01]  /*1b20*/  LDC.64 R2, c[0x0][0x398] ;  /* 0x0000e600ff027b82 */ /* 0x000ea20000000a00 */
[----:B0-----:R-:W-:-:S07]  /*1b30*/  IMAD.WIDE R14, R9, 0x4, R14 ;  /* 0x00000004090e7825 */ /* 0x001fce00078e020e */
[----:B------:R-:W0:Y:S01]  /*1b40*/  LDC.64 R4, c[0x0][0x380] ;  /* 0x0000e000ff047b82 */ /* 0x000e220000000a00 */
[----:B------:R-:W1:Y:S01]  /*1b50*/  LDG.E.CONSTANT R15, desc[UR4][R14.64] ;  /* 0x000000040e0f7981 */ /* 0x000e62000c1e9900 */
[----:B--2---:R-:W-:-:S06]  /*1b60*/  IMAD.WIDE R2, R9, 0x4, R2 ;  /* 0x0000000409027825 */ /* 0x004fcc00078e0202 */
[----:B------:R2:W5:Y:S01]  /*1b70*/  LDG.E.CONSTANT R3, desc[UR4][R2.64] ;  /* 0x0000000402037981 */ /* 0x000562000c1e9900 */
[----:B-1----:R-:W-:-:S06]  /*1b80*/  IMAD.WIDE R16, R15, 0x4, R16 ;  /* 0x000000040f107825 */ /* 0x002fcc00078e0210 */
[----:B------:R-:W3:Y:S01]  /*1b90*/  LDG.E.CONSTANT R17, desc[UR4][R16.64] ;  /* 0x0000000410117981 */ /* 0x000ee2000c1e9900 */
[----:B0-----:R-:W-:-:S06]  /*1ba0*/  IMAD.WIDE R4, R15, 0x4, R4 ;  /* 0x000000040f047825 */ /* 0x001fcc00078e0204 */
        /* <DEDUP_REMOVED lines=14> */
.L_x_760:
[----:B------:R-:W-:Y:S05]  /*1c90*/  BSYNC.RECONVERGENT B3 ;  /* 0x0000000000037941 */ /* 0x000fea0003800200 */
.L_x_759:
[----:B------:R-:W-:Y:S01]  /*1ca0*/  FADD R3, R3, -R0 ;  /* 0x8000000003037221 */ /* 0x000fe20000000000 */
[----:B------:R-:W-:-:S04]  /*1cb0*/  ISETP.NE.AND P0, PT, R12, R5, PT ;  /* 0x000000050c00720c */ /* 0x000fc80003f05270 */
[----:B------:R-:W-:-:S05]  /*1cc0*/  FSEL R3, R3, -R0, !P0 ;  /* 0x8000000003037208 */ /* 0x000fca0004000000 */
[----:B------:R-:W-:-:S07]  /*1cd0*/  FADD R32, R32, R3 ;  /* 0x0000000320207221 */ /* 0x000fce0000000000 */
.L_x_723:
[----:B------:R-:W-:Y:S05]  /*1ce0*/  BSYNC.RECONVERGENT B0 ;  /* 0x0000000000007941 */ /* 0x000fea0003800200 */
.L_x_722:
[----:B------:R-:W0:Y:S02]  /*1cf0*/  LDC.64 R2, c[0x0][0x3a8] ;  /* 0x0000ea00ff027b82 */ /* 0x000e240000000a00 */
[----:B0-----:R-:W-:-:S05]  /*1d00*/  IMAD.WIDE R2, R11, 0x4, R2 ;  /* 0x000000040b027825 */ /* 0x001fca00078e0202 */
[----:B------:R-:W-:Y:S01]  /*1d10*/  STG.E desc[UR4][R2.64], R32 ;  /* 0x0000002002007986 */ /* 0x000fe2000c101904 */
[----:B------:R-:W-:Y:S05]  /*1d20*/  EXIT ;  /* 0x000000000000794d */ /* 0x000fea0003800000 */
        .weak           $__internal_7_$__cuda_sm3x_div_rn_noftz_f32_slowpath
        .type           $__internal_7_$__cuda_sm3x_div_rn_noftz_f32_slowpath,@function
        .size           $__internal_7_$__cuda_sm3x_div_rn_noftz_f32_slowpath,(.L_x_5107 - $__internal_7_$__cuda_sm3x_div_rn_noftz_f32_slowpath)
$__internal_7_$__cuda_sm3x_div_rn_noftz_f32_slowpath:
[----:B------:R-:W-:Y:S01]  /*1d30*/  SHF.R.U32.HI R2, RZ, 0x17, R7 ;  /* 0x00000017ff027819 */ /* 0x000fe20000011607 */
[----:B------:R-:W-:Y:S01]  /*1d40*/  BSSY.RECONVERGENT B1, `(.L_x_761) ;  /* 0x0000063000017945 */ /* 0x000fe20003800200 */
[----:B------:R-:W-:Y:S02]  /*1d50*/  SHF.R.U32.HI R27, RZ, 0x17, R0 ;  /* 0x00000017ff1b7819 */ /* 0x000fe40000011600 */
[----:B------:R-:W-:Y:S02]  /*1d60*/  LOP3.LUT R2, R2, 0xff, RZ, 0xc0, !PT ;  /* 0x000000ff02027812 */ /* 0x000fe400078ec0ff */
[----:B------:R-:W-:Y:S02]  /*1d70*/  LOP3.LUT R27, R27, 0xff, RZ, 0xc0, !PT ;  /* 0x000000ff1b1b7812 */ /* 0x000fe400078ec0ff */
[----:B------:R-:W-:Y:S02]  /*1d80*/  IADD3 R15, PT, PT, R2, -0x1, RZ ;  /* 0xffffffff020f7810 */ /* 0x000fe40007ffe0ff */
[----:B------:R-:W-:-:S02]  /*1d90*/  IADD3 R26, PT, PT, R27, -0x1, RZ ;  /* 0xffffffff1b1a7810 */ /* 0x000fc40007ffe0ff */
[----:B------:R-:W-:Y:S02]  /*1da0*/  ISETP.GT.U32.AND P0, PT, R15, 0xfd, PT ;  /* 0x000000fd0f00780c */ /* 0x000fe40003f04070 */
[----:B------:R-:W-:Y:S02]  /*1db0*/  MOV R29, R7 ;  /* 0x00000007001d7202 */ /* 0x000fe40000000f00 */
        /* <DEDUP_REMOVED lines=22> */
[----:B------:R-:W-:Y:S01]  /*1f20*/  @!P0 FFMA R0, R0, 1.84467440737095516160e+19, RZ ;  /* 0x5f80000000008823 */ /* 0x000fe200000000ff */
[----:B------:R-:W-:Y:S01]  /*1f30*/  @!P0 MOV R13, 0xffffffc0 ;  /* 0xffffffc0000d8802 */ /* 0x000fe20000000f00 */
[----:B------:R-:W-:-:S03]  /*1f40*/  @!P1 FFMA R29, R7, 1.84467440737095516160e+19, RZ ;  /* 0x5f800000071d9823 */ /* 0x000fc600000000ff */
[----:B------:R-:W-:-:S07]  /*1f50*/  @!P1 IADD3 R13, PT, PT, R13, 0x40, RZ ;  /* 0x000000400d0d9810 */ /* 0x000fce0007ffe0ff */
.L_x_762:
[----:B------:R-:W-:Y:S01]  /*1f60*/  LEA R36, R2, 0xc0800000, 0x17 ;  /* 0xc080000002247811 */ /* 0x000fe200078eb8ff */
[----:B------:R-:W-:Y:S01]  /*1f70*/  BSSY.RECONVERGENT B2, `(.L_x_767) ;  /* 0x0000036000027945 */ /* 0x000fe20003800200 */
[----:B------:R-:W-:Y:S02]  /*1f80*/  IADD3 R27, PT, PT, R27, -0x7f, RZ ;  /* 0xffffff811b1b7810 */ /* 0x000fe40007ffe0ff */
[----:B------:R-:W-:-:S03]  /*1f90*/  IADD3 R36, PT, PT, -R36, R29, RZ ;  /* 0x0000001d24247210 */ /* 0x000fc60007ffe1ff */
[----:B------:R-:W-:Y:S01]  /*1fa0*/  IMAD R0, R27, -0x800000, R0 ;  /* 0xff8000001b007824 */ /* 0x000fe200078e0200 */
[----:B------:R-:W0:Y:S01]  /*1fb0*/  MUFU.RCP R26, R36 ;  /* 0x00000024001a7308 */ /* 0x000e220000001000 */
[----:B------:R-:W-:-:S04]  /*1fc0*/  FADD.FTZ R15, -R36, -RZ ;  /* 0x800000ff240f7221 */ /* 0x000fc80000010100 */
[----:B0-----:R-:W-:-:S04]  /*1fd0*/  FFMA R29, R26, R15, 1 ;  /* 0x3f8000001a1d7423 */ /* 0x001fc8000000000f */
[----:B------:R-:W-:-:S04]  /*1fe0*/  FFMA R29, R26, R29, R26 ;  /* 0x0000001d1a1d7223 */ /* 0x000fc8000000001a */
[----:B------:R-:W-:-:S04]  /*1ff0*/  FFMA R26, R0, R29, RZ ;  /* 0x0000001d001a7223 */ /* 0x000fc800000000ff */
[----:B------:R-:W-:-:S04]  /*2000*/  FFMA R28, R15, R26, R0 ;  /* 0x0000001a0f1c7223 */ /* 0x000fc80000000000 */
[----:B------:R-:W-:Y:S01]  /*2010*/  FFMA R28, R29, R28, R26 ;  /* 0x0000001c1d1c7223 */ /* 0x000fe2000000001a */
[----:B------:R-:W-:-:S03]  /*2020*/  IADD3 R26, PT, PT, R27, 0x7f, -R2 ;  /* 0x0000007f1b1a7810 */ /* 0x000fc60007ffe802 */
        /* <DEDUP_REMOVED lines=19> */
[C---:B------:R-:W-:Y:S02]  /*2160*/  IADD3 R15, PT, PT, R2.reuse, 0x20, RZ ;  /* 0x00000020020f7810 */ /* 0x040fe40007ffe0ff */
[----:B------:R-:W-:Y:S02]  /*2170*/  LOP3.LUT R13, R13, 0x7fffff, RZ, 0xc0, !PT ;  /* 0x007fffff0d0d7812 */ /* 0x000fe400078ec0ff */
[C---:B------:R-:W-:Y:S02]  /*2180*/  ISETP.NE.AND P3, PT, R2.reuse, RZ, PT ;  /* 0x000000ff0200720c */ /* 0x040fe40003f65270 */
        /* <DEDUP_REMOVED lines=16> */
.L_x_769:
[----:B------:R-:W-:-:S04]  /*2290*/  LOP3.LUT R0, R0, 0x80000000, RZ, 0xc0, !PT ;  /* 0x8000000000007812 */ /* 0x000fc800078ec0ff */
[----:B------:R-:W-:Y:S01]  /*22a0*/  LOP3.LUT R0, R0, 0x7f800000, RZ, 0xfc, !PT ;  /* 0x7f80000000007812 */ /* 0x000fe200078efcff */
[----:B------:R-:W-:Y:S06]  /*22b0*/  BRA `(.L_x_770) ;  /* 0x0000000000047947 */ /* 0x000fec0003800000 */
.L_x_768:
[----:B------:R-:W-:-:S07]  /*22c0*/  LEA R0, R13, R0, 0x17 ;  /* 0x000000000d007211 */ /* 0x000fce00078eb8ff */
.L_x_770:
[----:B------:R-:W-:Y:S05]  /*22d0*/  BSYNC.RECONVERGENT B2 ;  /* 0x0000000000027941 */ /* 0x000fea0003800200 */
.L_x_767:
[----:B------:R-:W-:Y:S05]  /*22e0*/  BRA `(.L_x_771) ;  /* 0x0000000000207947 */ /* 0x000fea0003800000 */
.L_x_766:
[----:B------:R-:W-:-:S04]  /*22f0*/  LOP3.LUT R0, R29, 0x80000000, R0, 0x48, !PT ;  /* 0x800000001d007812 */ /* 0x000fc800078e4800 */
[----:B------:R-:W-:Y:S01]  /*2300*/  LOP3.LUT R0, R0, 0x7f800000, RZ, 0xfc, !PT ;  /* 0x7f80000000007812 */ /* 0x000fe200078efcff */
[----:B------:R-:W-:Y:S06]  /*2310*/  BRA `(.L_x_771) ;  /* 0x0000000000147947 */ /* 0x000fec0003800000 */
.L_x_765:
[----:B------:R-:W-:Y:S01]  /*2320*/  LOP3.LUT R0, R29, 0x80000000, R0, 0x48, !PT ;  /* 0x800000001d007812 */ /* 0x000fe200078e4800 */
[----:B------:R-:W-:Y:S06]  /*2330*/  BRA `(.L_x_771) ;  /* 0x00000000000c7947 */ /* 0x000fec0003800000 */
.L_x_764:
[----:B------:R-:W0:Y:S01]  /*2340*/  MUFU.RSQ R0, -QNAN ;  /* 0xffc0000000007908 */ /* 0x000e220000001400 */
[----:B------:R-:W-:Y:S05]  /*2350*/  BRA `(.L_x_771) ;  /* 0x0000000000047947 */ /* 0x000fea0003800000 */
.L_x_763:
[----:B------:R-:W-:-:S07]  /*2360*/  FADD.FTZ R0, R0, R7 ;  /* 0x0000000700007221 */ /* 0x000fce0000010000 */
.L_x_771:
[----:B------:R-:W-:Y:S05]  /*2370*/  BSYNC.RECONVERGENT B1 ;  /* 0x0000000000017941 */ /* 0x000fea0003800200 */
.L_x_761:
[----:B------:R-:W-:-:S04]  /*2380*/  HFMA2 R15, -RZ, RZ, 0, 0 ;  /* 0x00000000ff0f7431 */ /* 0x000fc800000001ff */
[----:B0-----:R-:W-:Y:S05]  /*2390*/  RET.REL.NODEC R14 `(compute_modularity_kernel) ;  /* 0xffffffdc0e187950 */ /* 0x001fea0003c3ffff */
.L_x_772:
        /* <DEDUP_REMOVED lines=14> */
.L_x_5107:


//--------------------- .text.check_convergence_kernel --------------------------
	.section	.text.check_convergence_kernel,"ax",@progbits
	.align	128
        .global         check_convergence_kernel
        .type           check_convergence_kernel,@function
        .size           check_convergence_kernel,(.L_x_5136 - check_convergence_kernel)
        .other          check_convergence_kernel,@"STO_CUDA_ENTRY STV_DEFAULT"
check_convergence_kernel:
.text.check_convergence_kernel:
        /* <DEDUP_REMOVED lines=11> */
[----:B0-----:R-:W-:-:S06]  /*00b0*/  IMAD.WIDE R2, R7, 0x4, R2 ;  /* 0x0000000407027825 */ /* 0x001fcc00078e0202 */
[----:B-1----:R-:W3:Y:S01]  /*00c0*/  LDG.E.CONSTANT R2, desc[UR4][R2.64] ;  /* 0x0000000402027981 */ /* 0x002ee2000c1e9900 */
[----:B--2---:R-:W-:-:S06]  /*00d0*/  IMAD.WIDE R4, R7, 0x4, R4 ;  /* 0x0000000407047825 */ /* 0x004fcc00078e0204 */
[----:B------:R-:W3:Y:S02]  /*00e0*/  LDG.E.CONSTANT R5, desc[UR4][R4.64] ;  /* 0x0000000404057981 */ /* 0x000ee4000c1e9900 */
[----:B---3--:R-:W-:-:S13]  /*00f0*/  ISETP.NE.AND P0, PT, R2, R5, PT ;  /* 0x000000050200720c */ /* 0x008fda0003f05270 */
[----:B------:R-:W-:Y:S05]  /*0100*/  @!P0 EXIT ;  /* 0x000000000000894d */ /* 0x000fea0003800000 */
[----:B------:R-:W0:Y:S02]  /*0110*/  LDC.64 R2, c[0x0][0x390] ;  /* 0x0000e400ff027b82 */ /* 0x000e240000000a00 */
[----:B0-----:R-:W-:Y:S01]  /*0120*/  ATOMG.E.EXCH.STRONG.GPU PT, RZ, desc[UR4][R2.64], RZ ;  /* 0x800000ff02ff79a8 */ /* 0x001fe2000c1ef104 */
[----:B------:R-:W-:Y:S05]  /*0130*/  EXIT ;  /* 0x000000000000794d */ /* 0x000fea0003800000 */
.L_x_773:
        /* <DEDUP_REMOVED lines=12> */
.L_x_5136:


//--------------------- .text.propagate_labels_async_kernel --------------------------
	.section	.text.propagate_labels_async_kernel,"ax",@progbits
	.align	128
        .global         propagate_labels_async_kernel
        .type           propagate_labels_async_kernel,@function
        .size           propagate_labels_async_kernel,(.L_x_5137 - propagate_labels_async_kernel)
        .other          propagate_labels_async_kernel,@"STO_CUDA_ENTRY STV_DEFAULT"
propagate_labels_async_kernel:
.text.propagate_labels_async_kernel:
        /* <DEDUP_REMOVED lines=12> */
[----:B------:R-:W2:Y:S02]  /*00c0*/  LDG.E.CONSTANT R12, desc[UR6][R2.64+0x4] ;  /* 0x00000406020c7981 */ /* 0x000ea4000c1e9900 */
[----:B--2---:R-:W-:-:S13]  /*00d0*/  ISETP.NE.AND P0, PT, R13, R12, PT ;  /* 0x0000000c0d00720c */ /* 0x004fda0003f05270 */
[----:B------:R-:W-:Y:S05]  /*00e0*/  @!P0 EXIT ;  /* 0x000000000000894d */ /* 0x000fea0003800000 */
[----:B------:R-:W0:Y:S01]  /*00f0*/  LDC R3, c[0x0][0x3a4] ;  /* 0x0000e900ff037b82 */ /* 0x000e220000000800 */
[----:B------:R-:W-:-:S07]  /*0100*/  UMOV UR4, 0x400 ;  /* 0x0000040000047882 */ /* 0x000fce0000000000 */
[----:B------:R-:W1:Y:S01]  /*0110*/  S2UR UR5, SR_CgaCtaId ;  /* 0x00000000000579c3 */ /* 0x000e620000008800 */
[C---:B0-----:R-:W-:Y:S01]  /*0120*/  ISETP.GE.AND P0, PT, R3.reuse, RZ, PT ;  /* 0x000000ff0300720c */ /* 0x041fe20003f06270 */
[----:B------:R-:W-:Y:S02]  /*0130*/  IMAD R0, R0, R3, R0 ;  /* 0x0000000300007224 */ /* 0x000fe400078e0200 */
[----:B------:R-:W-:Y:S02]  /*0140*/  VIADD R8, R3, 0x1 ;  /* 0x0000000103087836 */ /* 0x000fe40000000000 */
[----:B------:R-:W-:Y:S01]  /*0150*/  IMAD.SHL.U32 R2, R0, 0x4, RZ ;  /* 0x0000000400027824 */ /* 0x000fe200078e00ff */
[----:B-1----:R-:W-:-:S06]  /*0160*/  ULEA UR4, UR5, UR4, 0x18 ;  /* 0x0000000405047291 */ /* 0x002fcc000f8ec0ff */
[----:B------:R-:W-:Y:S01]  /*0170*/  VIADD R0, R2, UR4 ;  /* 0x0000000402007c36 */ /* 0x000fe20008000000 */
[----:B------:R-:W-:Y:S06]  /*0180*/  @!P0 BRA `(.L_x_774) ;  /* 0x0000000000f88947 */ /* 0x000fec0003800000 */
[----:B------:R-:W-:Y:S01]  /*0190*/  ISETP.GE.U32.AND P0, PT, R3, 0xf, PT ;  /* 0x0000000f0300780c */ /* 0x000fe20003f06070 */
[----:B------:R-:W-:Y:S01]  /*01a0*/  IMAD.MOV.U32 R3, RZ, RZ, RZ ;  /* 0x000000ffff037224 */ /* 0x000fe200078e00ff */
[----:B------:R-:W-:-:S04]  /*01b0*/  LOP3.LUT R6, R8, 0xf, RZ, 0xc0, !PT ;  /* 0x0000000f08067812 */ /* 0x000fc800078ec0ff */
[----:B------:R-:W-:-:S07]  /*01c0*/  ISETP.NE.AND P1, PT, R6, RZ, PT ;  /* 0x000000ff0600720c */ /* 0x000fce0003f25270 */
[----:B------:R-:W-:Y:S06]  /*01d0*/  @!P0 BRA `(.L_x_775) ;  /* 0x00000000005c8947 */ /* 0x000fec0003800000 */
[----:B------:R-:W-:Y:S02]  /*01e0*/  LOP3.LUT R3, R8, 0xfffffff0, RZ, 0xc0, !PT ;  /* 0xfffffff008037812 */ /* 0x000fe400078ec0ff */
[----:B------:R-:W-:-:S03]  /*01f0*/  IADD3 R5, PT, PT, R0, 0x20, RZ ;  /* 0x0000002000057810 */ /* 0x000fc60007ffe0ff */
[----:B------:R-:W-:-:S07]  /*0200*/  IMAD.MOV R4, RZ, RZ, -R3 ;  /* 0x000000ffff047224 */ /* 0x000fce00078e0a03 */
.L_x_776:
[----:B------:R-:W-:Y:S01]  /*0210*/  VIADD R4, R4, 0x10 ;  /* 0x0000001004047836 */ /* 0x000fe20000000000 */
[----:B------:R-:W-:Y:S04]  /*0220*/  STS [R5+-0x20], RZ ;  /* 0xffffe0ff05007388 */ /* 0x000fe80000000800 */
        /* <DEDUP_REMOVED lines=18> */
.L_x_775:
[----:B------:R-:W-:Y:S05]  /*0350*/  @!P1 BRA `(.L_x_774) ;  /* 0x0000000000849947 */ /* 0x000fea0003800000 */
[----:B------:R-:W-:Y:S02]  /*0360*/  ISETP.GE.U32.AND P0, PT, R6, 0x8, PT ;  /* 0x000000080600780c */ /* 0x000fe40003f06070 */
[----:B------:R-:W-:-:S04]  /*0370*/  LOP3.LUT R5, R8, 0x7, RZ, 0xc0, !PT ;  /* 0x0000000708057812 */ /* 0x000fc800078ec0ff */
[----:B------:R-:W-:-:S07]  /*0380*/  ISETP.NE.AND P1, PT, R5, RZ, PT ;  /* 0x000000ff0500720c */ /* 0x000fce0003f25270 */
[----:B------:R-:W-:Y:S06]  /*0390*/  @!P0 BRA `(.L_x_777) ;  /* 0x0000000000288947 */ /* 0x000fec0003800000 */
[C---:B------:R-:W-:Y:S01]  /*03a0*/  IMAD R4, R3.reuse, 0x4, R0 ;  /* 0x0000000403047824 */ /* 0x040fe200078e0200 */
[----:B------:R-:W-:-:S04]  /*03b0*/  IADD3 R3, PT, PT, R3, 0x8, RZ ;  /* 0x0000000803037810 */ /* 0x000fc80007ffe0ff */
        /* <DEDUP_REMOVED lines=8> */
.L_x_777:
[----:B------:R-:W-:Y:S05]  /*0440*/  @!P1 BRA `(.L_x_774) ;  /* 0x0000000000489947 */ /* 0x000fea0003800000 */
[----:B------:R-:W-:Y:S02]  /*0450*/  ISETP.GE.U32.AND P0, PT, R5, 0x4, PT ;  /* 0x000000040500780c */ /* 0x000fe40003f06070 */
[----:B0-----:R-:W-:-:S04]  /*0460*/  LOP3.LUT R4, R8, 0x3, RZ, 0xc0, !PT ;  /* 0x0000000308047812 */ /* 0x001fc800078ec0ff */
[----:B------:R-:W-:-:S07]  /*0470*/  ISETP.NE.AND P1, PT, R4, RZ, PT ;  /* 0x000000ff0400720c */ /* 0x000fce0003f25270 */
[C---:B------:R-:W-:Y:S02]  /*0480*/  @P0 IMAD R5, R3.reuse, 0x4, R0 ;  /* 0x0000000403050824 */ /* 0x040fe400078e0200 */
[----:B------:R-:W-:-:S03]  /*0490*/  @P0 VIADD R3, R3, 0x4 ;  /* 0x0000000403030836 */ /* 0x000fc60000000000 */
[----:B------:R1:W-:Y:S04]  /*04a0*/  @P0 STS [R5], RZ ;  /* 0x000000ff05000388 */ /* 0x0003e80000000800 */
[----:B------:R1:W-:Y:S04]  /*04b0*/  @P0 STS [R5+0x4], RZ ;  /* 0x000004ff05000388 */ /* 0x0003e80000000800 */
[----:B------:R1:W-:Y:S04]  /*04c0*/  @P0 STS [R5+0x8], RZ ;  /* 0x000008ff05000388 */ /* 0x0003e80000000800 */
[----:B------:R1:W-:Y:S01]  /*04d0*/  @P0 STS [R5+0xc], RZ ;  /* 0x00000cff05000388 */ /* 0x0003e20000000800 */
[----:B------:R-:W-:Y:S05]  /*04e0*/  @!P1 BRA `(.L_x_774) ;  /* 0x0000000000209947 */ /* 0x000fea0003800000 */
[----:B------:R-:W-:Y:S02]  /*04f0*/  IMAD R2, R3, 0x4, R2 ;  /* 0x0000000403027824 */ /* 0x000fe400078e0202 */
[----:B------:R-:W-:-:S03]  /*0500*/  IMAD.MOV R4, RZ, RZ, -R4 ;  /* 0x000000ffff047224 */ /* 0x000fc600078e0a04 */
[----:B------:R-:W-:-:S07]  /*0510*/  IADD3 R2, PT, PT, R2, UR4, RZ ;  /* 0x0000000402027c10 */ /* 0x000fce000fffe0ff */
.L_x_778:
[----:B------:R-:W-:Y:S01]  /*0520*/  VIADD R4, R4, 0x1 ;  /* 0x0000000104047836 */ /* 0x000fe20000000000 */
[----:B------:R0:W-:Y:S04]  /*0530*/  STS [R2], RZ ;  /* 0x000000ff02007388 */ /* 0x0001e80000000800 */
[----:B------:R-:W-:Y:S01]  /*0540*/  ISETP.NE.AND P0, PT, R4, RZ, PT ;  /* 0x000000ff0400720c */ /* 0x000fe20003f05270 */
[----:B0-----:R-:W-:-:S12]  /*0550*/  VIADD R2, R2, 0x4 ;  /* 0x0000000402027836 */ /* 0x001fd80000000000 */
[----:B------:R-:W-:Y:S05]  /*0560*/  @P0 BRA `(.L_x_778) ;  /* 0xfffffffc00ec0947 */ /* 0x000fea000383ffff */
.L_x_774:
[----:B------:R-:W-:Y:S01]  /*0570*/  ISETP.GE.AND P0, PT, R13, R12, PT ;  /* 0x0000000c0d00720c */ /* 0x000fe20003f06270 */
[----:B------:R-:W2:Y:S01]  /*0580*/  LDCU UR4, c[0x0][0x3a4] ;  /* 0x00007480ff0477ac */ /* 0x000ea20008000800 */
[----:B------:R-:W-:Y:S01]  /*0590*/  BSSY.RECONVERGENT B0, `(.L_x_779) ;  /* 0x0000064000007945 */ /* 0x000fe20003800200 */
[----:B------:R-:W3:Y:S10]  /*05a0*/  LDCU UR5, c[0x0][0x3a4] ;  /* 0x00007480ff0577ac */ /* 0x000ef40008000800 */
[----:B------:R-:W-:Y:S05]  /*05b0*/  @P0 BRA `(.L_x_780) ;  /* 0x0000000400840947 */ /* 0x000fea0003800000 */
[----:B------:R-:W-:Y:S01]  /*05c0*/  IMAD.IADD R2, R12, 0x1, -R13 ;  /* 0x000000010c027824 */ /* 0x000fe200078e0a0d */
[----:B------:R-:W-:Y:S01]  /*05d0*/  BSSY.RECONVERGENT B1, `(.L_x_781) ;  /* 0x000001c000017945 */ /* 0x000fe20003800200 */
[----:B------:R-:W-:-:S03]  /*05e0*/  IMAD.IADD R3, R13, 0x1, -R12 ;  /* 0x000000010d037824 */ /* 0x000fc600078e0a0c */
[----:B------:R-:W-:Y:S02]  /*05f0*/  LOP3.LUT P0, R6, R2, 0x3, RZ, 0xc0, !PT ;  /* 0x0000000302067812 */ /* 0x000fe4000780c0ff */
[----:B------:R-:W-:-:S11]  /*0600*/  ISETP.GT.U32.AND P1, PT, R3, -0x4, PT ;  /* 0xfffffffc0300780c */ /* 0x000fd60003f24070 */
[----:B------:R-:W-:Y:S05]  /*0610*/  @!P0 BRA `(.L_x_782) ;  /* 0x00000000005c8947 */ /* 0x000fea0003800000 */
[----:B------:R-:W4:Y:S01]  /*0620*/  LDC.64 R2, c[0x0][0x380] ;  /* 0x0000e000ff027b82 */ /* 0x000f220000000a00 */
[----:B------:R-:W-:-:S07]  /*0630*/  IADD3 R16, PT, PT, -R6, RZ, RZ ;  /* 0x000000ff06107210 */ /* 0x000fce0007ffe1ff */
[----:B01----:R-:W0:Y:S02]  /*0640*/  LDC.64 R4, c[0x0][0x390] ;  /* 0x0000e400ff047b82 */ /* 0x003e240000000a00 */
.L_x_783:
[----:B0-----:R-:W-:-:S06]  /*0650*/  IMAD.WIDE R6, R13, 0x4, R4 ;  /* 0x000000040d067825 */ /* 0x001fcc00078e0204 */
[----:B------:R-:W4:Y:S02]  /*0660*/  LDG.E.CONSTANT R7, desc[UR6][R6.64] ;  /* 0x0000000606077981 */ /* 0x000f24000c1e9900 */
[----:B----4-:R-:W-:-:S06]  /*0670*/  IMAD.WIDE R10, R7, 0x4, R2 ;  /* 0x00000004070a7825 */ /* 0x010fcc00078e0202 */
[----:B------:R-:W2:Y:S02]  /*0680*/  LDG.E R11, desc[UR6][R10.64] ;  /* 0x000000060a0b7981 */ /* 0x000ea4000c1e1900 */
[----:B--2---:R-:W-:-:S04]  /*0690*/  ISETP.GT.AND P0, PT, R11, UR4, PT ;  /* 0x000000040b007c0c */ /* 0x004fc8000bf04270 */
[----:B------:R-:W-:-:S13]  /*06a0*/  ISETP.LT.OR P0, PT, R11, RZ, P0 ;  /* 0x000000ff0b00720c */ /* 0x000fda0000701670 */
[----:B------:R-:W0:Y:S08]  /*06b0*/  @!P0 LDC.64 R14, c[0x0][0x398] ;  /* 0x0000e600ff0e8b82 */ /* 0x000e300000000a00 */
[----:B------:R-:W1:Y:S01]  /*06c0*/  @!P0 LDC R21, c[0x3][0xdc] ;  /* 0x00c03700ff158b82 */ /* 0x000e620000000800 */
[----:B0-----:R-:W-:-:S06]  /*06d0*/  @!P0 IMAD.WIDE R14, R13, 0x4, R14 ;  /* 0x000000040d0e8825 */ /* 0x001fcc00078e020e */
[----:B------:R-:W1:Y:S01]  /*06e0*/  @!P0 LDG.E.CONSTANT R14, desc[UR6][R14.64] ;  /* 0x000000060e0e8981 */ /* 0x000e62000c1e9900 */
[----:B------:R-:W-:Y:S02]  /*06f0*/  @!P0 IMAD R17, R11, 0x4, R0 ;  /* 0x000000040b118824 */ /* 0x000fe400078e0200 */
[----:B------:R-:W-:Y:S02]  /*0700*/  VIADD R16, R16, 0x1 ;  /* 0x0000000110107836 */ /* 0x000fe40000000000 */
[----:B------:R-:W-:Y:S01]  /*0710*/  VIADD R13, R13, 0x1 ;  /* 0x000000010d0d7836 */ /* 0x000fe20000000000 */
[----:B------:R-:W0:Y:S01]  /*0720*/  @!P0 LDS R19, [R17] ;  /* 0x0000000011138984 */ /* 0x000e220000000800 */
[----:B-1----:R-:W-:-:S06]  /*0730*/  @!P0 FMUL R6, R14, R21 ;  /* 0x000000150e068220 */ /* 0x002fcc0000400000 */
[----:B------:R-:W0:Y:S02]  /*0740*/  @!P0 F2I.TRUNC.NTZ R6, R6 ;  /* 0x0000000600068305 */ /* 0x000e24000020f100 */
[----:B0-----:R-:W-:-:S05]  /*0750*/  @!P0 IMAD.IADD R10, R6, 0x1, R19 ;  /* 0x00000001060a8824 */ /* 0x001fca00078e0213 */
[----:B------:R0:W-:Y:S01]  /*0760*/  @!P0 STS [R17], R10 ;  /* 0x0000000a11008388 */ /* 0x0001e20000000800 */
[----:B------:R-:W-:-:S13]  /*0770*/  ISETP.NE.AND P0, PT, R16, RZ, PT ;  /* 0x000000ff1000720c */ /* 0x000fda0003f05270 */
[----:B0-----:R-:W-:Y:S05]  /*0780*/  @P0 BRA `(.L_x_783) ;  /* 0xfffffffc00b00947 */ /* 0x001fea000383ffff */
.L_x_782:
[----:B--23--:R-:W-:Y:S05]  /*0790*/  BSYNC.RECONVERGENT B1 ;  /* 0x0000000000017941 */ /* 0x00cfea0003800200 */
.L_x_781:
[----:B------:R-:W-:Y:S05]  /*07a0*/  @P1 BRA `(.L_x_780) ;  /* 0x0000000400081947 */ /* 0x000fea0003800000 */
[----:B------:R-:W2:Y:S01]  /*07b0*/  LDC.64 R6, c[0x0][0x398] ;  /* 0x0000e600ff067b82 */ /* 0x000ea20000000a00 */
[----:B------:R-:W-:-:S07]  /*07c0*/  IMAD.IADD R12, R13, 0x1, -R12 ;  /* 0x000000010d0c7824 */ /* 0x000fce00078e0a0c */
[----:B01----:R-:W0:Y:S08]  /*07d0*/  LDC.64 R4, c[0x0][0x390] ;  /* 0x0000e400ff047b82 */ /* 0x003e300000000a00 */
[----:B------:R-:W1:Y:S01]  /*07e0*/  LDC.64 R2, c[0x0][0x380] ;  /* 0x0000e000ff027b82 */ /* 0x000e620000000a00 */
[----:B--2---:R-:W-:-:S05]  /*07f0*/  IADD3 R6, P1, PT, R6, 0x8, RZ ;  /* 0x0000000806067810 */ /* 0x004fca0007f3e0ff */
[----:B------:R-:W-:Y:S01]  /*0800*/  IMAD.X R7, RZ, RZ, R7, P1 ;  /* 0x000000ffff077224 */ /* 0x000fe200008e0607 */
[----:B0-----:R-:W-:-:S04]  /*0810*/  IADD3 R4, P0, PT, R4, 0x8, RZ ;  /* 0x0000000804047810 */ /* 0x001fc80007f1e0ff */
[----:B------:R-:W-:-:S09]  /*0820*/  IADD3.X R5, PT, PT, RZ, R5, RZ, P0, !PT ;  /* 0x00000005ff057210 */ /* 0x000fd200007fe4ff */
.L_x_784:
[----:B----4-:R-:W-:-:S05]  /*0830*/  IMAD.WIDE R10, R13, 0x4, R4 ;  /* 0x000000040d0a7825 */ /* 0x010fca00078e0204 */
[----:B------:R-:W1:Y:S04]  /*0840*/  LDG.E.CONSTANT R21, desc[UR6][R10.64+-0x8] ;  /* 0xfffff8060a157981 */ /* 0x000e68000c1e9900 */
[----:B------:R-:W2:Y:S04]  /*0850*/  LDG.E.CONSTANT R15, desc[UR6][R10.64+-0x4] ;  /* 0xfffffc060a0f7981 */ /* 0x000ea8000c1e9900 */
[----:B------:R-:W3:Y:S04]  /*0860*/  LDG.E.CONSTANT R17, desc[UR6][R10.64] ;  /* 0x000000060a117981 */ /* 0x000ee8000c1e9900 */
[----:B------:R-:W4:Y:S01]  /*0870*/  LDG.E.CONSTANT R23, desc[UR6][R10.64+0x4] ;  /* 0x000004060a177981 */ /* 0x000f22000c1e9900 */
[----:B-1----:R-:W-:-:S06]  /*0880*/  IMAD.WIDE R20, R21, 0x4, R2 ;  /* 0x0000000415147825 */ /* 0x002fcc00078e0202 */
[----:B------:R-:W5:Y:S01]  /*0890*/  LDG.E R21, desc[UR6][R20.64] ;  /* 0x0000000614157981 */ /* 0x000f62000c1e1900 */
[----:B--2---:R-:W-:-:S06]  /*08a0*/  IMAD.WIDE R14, R15, 0x4, R2 ;  /* 0x000000040f0e7825 */ /* 0x004fcc00078e0202 */
[----:B------:R-:W2:Y:S01]  /*08b0*/  LDG.E R15, desc[UR6][R14.64] ;  /* 0x000000060e0f7981 */ /* 0x000ea2000c1e1900 */
[----:B---3--:R-:W-:-:S06]  /*08c0*/  IMAD.WIDE R16, R17, 0x4, R2 ;  /* 0x0000000411107825 */ /* 0x008fcc00078e0202 */
[----:B------:R-:W3:Y:S01]  /*08d0*/  LDG.E R17, desc[UR6][R16.64] ;  /* 0x0000000610117981 */ /* 0x000ee2000c1e1900 */
[----:B----4-:R-:W-:-:S05]  /*08e0*/  IMAD.WIDE R22, R23, 0x4, R2 ;  /* 0x0000000417167825 */ /* 0x010fca00078e0202 */
[----:B------:R-:W4:Y:S01]  /*08f0*/  LDG.E R19, desc[UR6][R22.64] ;  /* 0x0000000616137981 */ /* 0x000f22000c1e1900 */
[----:B------:R-:W-:Y:S01]  /*0900*/  IMAD.WIDE R10, R13, 0x4, R6 ;  /* 0x000000040d0a7825 */ /* 0x000fe200078e0206 */
[----:B-----5:R-:W-:-:S04]  /*0910*/  ISETP.GT.AND P0, PT, R21, UR5, PT ;  /* 0x0000000515007c0c */ /* 0x020fc8000bf04270 */
[----:B------:R-:W-:-:S13]  /*0920*/  ISETP.LT.OR P0, PT, R21, RZ, P0 ;  /* 0x000000ff1500720c */ /* 0x000fda0000701670 */
[----:B------:R-:W5:Y:S01]  /*0930*/  @!P0 LDG.E.CONSTANT R24, desc[UR6][R10.64+-0x8] ;  /* 0xfffff8060a188981 */ /* 0x000f62000c1e9900 */
[C---:B--2---:R-:W-:Y:S01]  /*0940*/  ISETP.GT.AND P1, PT, R15.reuse, UR5, PT ;  /* 0x000000050f007c0c */ /* 0x044fe2000bf24270 */
[----:B------:R-:W5:Y:S03]  /*0950*/  @!P0 LDC R25, c[0x3][0xdc] ;  /* 0x00c03700ff198b82 */ /* 0x000f660000000800 */
[----:B------:R-:W-:-:S13]  /*0960*/  ISETP.LT.OR P1, PT, R15, RZ, P1 ;  /* 0x000000ff0f00720c */ /* 0x000fda0000f21670 */
[----:B------:R-:W2:Y:S01]  /*0970*/  @!P1 LDG.E.CONSTANT R18, desc[UR6][R10.64+-0x4] ;  /* 0xfffffc060a129981 */ /* 0x000ea2000c1e9900 */
[----:B---3--:R-:W-:-:S04]  /*0980*/  ISETP.GT.AND P2, PT, R17, UR5, PT ;  /* 0x0000000511007c0c */ /* 0x008fc8000bf44270 */
[----:B------:R-:W-:-:S13]  /*0990*/  ISETP.LT.OR P2, PT, R17, RZ, P2 ;  /* 0x000000ff1100720c */ /* 0x000fda0001741670 */
[----:B------:R0:W3:Y:S01]  /*09a0*/  @!P2 LDG.E.CONSTANT R14, desc[UR6][R10.64] ;  /* 0x000000060a0ea981 */ /* 0x0000e2000c1e9900 */
[----:B----4-:R-:W-:-:S04]  /*09b0*/  ISETP.GT.AND P3, PT, R19, UR5, PT ;  /* 0x0000000513007c0c */ /* 0x010fc8000bf64270 */
[----:B------:R-:W-:-:S13]  /*09c0*/  ISETP.LT.OR P3, PT, R19, RZ, P3 ;  /* 0x000000ff1300720c */ /* 0x000fda0001f61670 */
[----:B------:R-:W4:Y:S01]  /*09d0*/  @!P3 LDG.E.CONSTANT R16, desc[UR6][R10.64+0x4] ;  /* 0x000004060a10b981 */ /* 0x000f22000c1e9900 */
[--C-:B------:R-:W-:Y:S01]  /*09e0*/  @!P0 IMAD R21, R21, 0x4, R0.reuse ;  /* 0x0000000415158824 */ /* 0x100fe200078e0200 */
[----:B------:R-:W-:Y:S01]  /*09f0*/  @!P1 LEA R15, R15, R0, 0x2 ;  /* 0x000000000f0f9211 */ /* 0x000fe200078e10ff */
[--C-:B------:R-:W-:Y:S02]  /*0a00*/  @!P2 IMAD R17, R17, 0x4, R0.reuse ;  /* 0x000000041111a824 */ /* 0x100fe400078e0200 */
[----:B------:R-:W-:Y:S01]  /*0a10*/  @!P3 IMAD R19, R19, 0x4, R0 ;  /* 0x000000041313b824 */ /* 0x000fe200078e0200 */
[----:B------:R-:W1:Y:S01]  /*0a20*/  @!P0 LDS R23, [R21] ;  /* 0x0000000015178984 */ /* 0x000e620000000800 */
[----:B------:R-:W-:Y:S02]  /*0a30*/  VIADD R12, R12, 0x4 ;  /* 0x000000040c0c7836 */ /* 0x000fe40000000000 */
[----:B------:R-:W-:Y:S02]  /*0a40*/  VIADD R13, R13, 0x4 ;  /* 0x000000040d0d7836 */ /* 0x000fe40000000000 */
[----:B-----5:R-:W-:-:S02]  /*0a50*/  @!P0 FMUL R24, R24, R25 ;  /* 0x0000001918188220 */ /* 0x020fc40000400000 */
[----:B------:R-:W2:Y:S04]  /*0a60*/  @!P1 LDC R25, c[0x3][0xdc] ;  /* 0x00c03700ff199b82 */ /* 0x000ea80000000800 */
[----:B------:R-:W1:Y:S02]  /*0a70*/  @!P0 F2I.TRUNC.NTZ R24, R24 ;  /* 0x0000001800188305 */ /* 0x000e64000020f100 */
[----:B-1----:R-:W-:-:S05]  /*0a80*/  @!P0 IMAD.IADD R20, R24, 0x1, R23 ;  /* 0x0000000118148824 */ /* 0x002fca00078e0217 */
[----:B------:R1:W-:Y:S01]  /*0a90*/  @!P0 STS [R21], R20 ;  /* 0x0000001415008388 */ /* 0x0003e20000000800 */
[----:B--2---:R-:W-:Y:S01]  /*0aa0*/  @!P1 FMUL R18, R18, R25 ;  /* 0x0000001912129220 */ /* 0x004fe20000400000 */
[----:B------:R-:W-:Y:S02]  /*0ab0*/  ISETP.NE.AND P0, PT, R12, RZ, PT ;  /* 0x000000ff0c00720c */ /* 0x000fe40003f05270 */
[----:B------:R-:W0:Y:S03]  /*0ac0*/  @!P1 LDS R23, [R15] ;  /* 0x000000000f179984 */ /* 0x000e260000000800 */
[----:B------:R-:W0:Y:S01]  /*0ad0*/  @!P1 F2I.TRUNC.NTZ R18, R18 ;  /* 0x0000001200129305 */ /* 0x000e22000020f100 */
[----:B-1----:R-:W4:Y:S02]  /*0ae0*/  @!P3 LDC R21, c[0x3][0xdc] ;  /* 0x00c03700ff15bb82 */ /* 0x002f240000000800 */
[----:B----4-:R-:W-:-:S06]  /*0af0*/  @!P3 FMUL R16, R16, R21 ;  /* 0x000000151010b220 */ /* 0x010fcc0000400000 */
[----:B------:R-:W-:Y:S01]  /*0b00*/  @!P3 F2I.TRUNC.NTZ R16, R16 ;  /* 0x000000100010b305 */ /* 0x000fe2000020f100 */
[----:B0-----:R-:W-:Y:S02]  /*0b10*/  @!P1 IMAD.IADD R10, R18, 0x1, R23 ;  /* 0x00000001120a9824 */ /* 0x001fe400078e0217 */
[----:B------:R-:W3:Y:S03]  /*0b20*/  @!P2 LDC R23, c[0x3][0xdc] ;  /* 0x00c03700ff17ab82 */ /* 0x000ee60000000800 */
[----:B------:R-:W-:Y:S04]  /*0b30*/  @!P1 STS [R15], R10 ;  /* 0x0000000a0f009388 */ /* 0x000fe80000000800 */
[----:B------:R-:W0:Y:S01]  /*0b40*/  @!P2 LDS R11, [R17] ;  /* 0x00000000110ba984 */ /* 0x000e220000000800 */
[----:B---3--:R-:W-:-:S06]  /*0b50*/  @!P2 FMUL R14, R14, R23 ;  /* 0x000000170e0ea220 */ /* 0x008fcc0000400000 */
[----:B------:R-:W0:Y:S02]  /*0b60*/  @!P2 F2I.TRUNC.NTZ R14, R14 ;  /* 0x0000000e000ea305 */ /* 0x000e24000020f100 */
[----:B0-----:R-:W-:-:S05]  /*0b70*/  @!P2 IMAD.IADD R20, R14, 0x1, R11 ;  /* 0x000000010e14a824 */ /* 0x001fca00078e020b */
[----:B------:R-:W-:Y:S04]  /*0b80*/  @!P2 STS [R17], R20 ;  /* 0x000000141100a388 */ /* 0x000fe80000000800 */
[----:B------:R-:W0:Y:S02]  /*0b90*/  @!P3 LDS R11, [R19] ;  /* 0x00000000130bb984 */ /* 0x000e240000000800 */
[----:B0-----:R-:W-:-:S05]  /*0ba0*/  @!P3 IADD3 R10, PT, PT, R16, R11, RZ ;  /* 0x0000000b100ab210 */ /* 0x001fca0007ffe0ff */
[----:B------:R4:W-:Y:S01]  /*0bb0*/  @!P3 STS [R19], R10 ;  /* 0x0000000a1300b388 */ /* 0x0009e20000000800 */
[----:B------:R-:W-:Y:S05]  /*0bc0*/  @P0 BRA `(.L_x_784) ;  /* 0xfffffffc00180947 */ /* 0x000fea000383ffff */
.L_x_780:
[----:B--23--:R-:W-:Y:S05]  /*0bd0*/  BSYNC.RECONVERGENT B0 ;  /* 0x0000000000007941 */ /* 0x00cfea0003800200 */
.L_x_779:
[----:B------:R-:W2:Y:S01]  /*0be0*/  LDC.64 R2, c[0x0][0x380] ;  /* 0x0000e000ff027b82 */ /* 0x000ea20000000a00 */
[----:B------:R-:W3:Y:S01]  /*0bf0*/  LDCU UR4, c[0x0][0x3a4] ;  /* 0x00007480ff0477ac */ /* 0x000ee20008000800 */
[----:B--2---:R-:W-:-:S05]  /*0c00*/  IMAD.WIDE R2, R9, 0x4, R2 ;  /* 0x0000000409027825 */ /* 0x004fca00078e0202 */
[----:B0-----:R0:W5:Y:S01]  /*0c10*/  LDG.E R4, desc[UR6][R2.64] ;  /* 0x0000000602047981 */ /* 0x001162000c1e1900 */
[----:B---3--:R-:W-:Y:S01]  /*0c20*/  UISETP.GE.AND UP0, UPT, UR4, URZ, UPT ;  /* 0x000000ff0400728c */ /* 0x008fe2000bf06270 */
[----:B-1----:R-:W-:Y:S02]  /*0c30*/  IMAD.MOV.U32 R5, RZ, RZ, RZ ;  /* 0x000000ffff057224 */ /* 0x002fe400078e00ff */
[----:B------:R-:W-:-:S06]  /*0c40*/  IMAD.MOV.U32 R6, RZ, RZ, RZ ;  /* 0x000000ffff067224 */ /* 0x000fcc00078e00ff */
[----:B0-----:R-:W-:Y:S05]  /*0c50*/  BRA.U !UP0, `(.L_x_785) ;  /* 0x0000000d089c7547 */ /* 0x001fea000b800000 */
[----:B------:R-:W-:Y:S01]  /*0c60*/  UISETP.GE.U32.AND UP0, UPT, UR4, 0x7, UPT ;  /* 0x000000070400788c */ /* 0x000fe2000bf06070 */
[----:B------:R-:W-:Y:S01]  /*0c70*/  LOP3.LUT R17, R8, 0x7, RZ, 0xc0, !PT ;  /* 0x0000000708117812 */ /* 0x000fe200078ec0ff */
[----:B------:R-:W-:Y:S01]  /*0c80*/  HFMA2 R5, -RZ, RZ, 0, 0 ;  /* 0x00000000ff057431 */ /* 0x000fe200000001ff */
[----:B------:R-:W-:Y:S02]  /*0c90*/  CS2R R6, SRZ ;  /* 0x0000000000067805 */ /* 0x000fe4000001ff00 */
[----:B------:R-:W-:-:S04]  /*0ca0*/  ISETP.NE.AND P1, PT, R17, RZ, PT ;  /* 0x000000ff1100720c */ /* 0x000fc80003f25270 */
[----:B------:R-:W-:Y:S09]  /*0cb0*/  BRA.U !UP0, `(.L_x_786) ;  /* 0x0000000508c07547 */ /* 0x000ff2000b800000 */
[----:B------:R-:W-:Y:S01]  /*0cc0*/  LOP3.LUT R7, R8, 0xfffffff8, RZ, 0xc0, !PT ;  /* 0xfffffff808077812 */ /* 0x000fe200078ec0ff */
[----:B----4-:R-:W-:Y:S02]  /*0cd0*/  IMAD.MOV.U32 R10, RZ, RZ, RZ ;  /* 0x000000ffff0a7224 */ /* 0x010fe400078e00ff */
[----:B------:R-:W-:Y:S02]  /*0ce0*/  IMAD.MOV.U32 R6, RZ, RZ, RZ ;  /* 0x000000ffff067224 */ /* 0x000fe400078e00ff */
[----:B------:R-:W-:-:S07]  /*0cf0*/  IMAD.MOV.U32 R5, RZ, RZ, RZ ;  /* 0x000000ffff057224 */ /* 0x000fce00078e00ff */
.L_x_787:
[----:B------:R-:W-:Y:S01]  /*0d00*/  IMAD R18, R10, 0x4, R0 ;  /* 0x000000040a127824 */ /* 0x000fe200078e0200 */
[----:B------:R-:W-:-:S04]  /*0d10*/  PLOP3.LUT P0, PT, PT, PT, PT, 0x80, 0x8 ;  /* 0x000000000008781c */ /* 0x000fc80003f0f070 */
[----:B------:R-:W0:Y:S04]  /*0d20*/  LDS R12, [R18] ;  /* 0x00000000120c7984 */ /* 0x000e280000000800 */
[----:B------:R-:W1:Y:S04]  /*0d30*/  LDS R15, [R18+0x4] ;  /* 0x00000400120f7984 */ /* 0x000e680000000800 */
[----:B------:R-:W2:Y:S04]  /*0d40*/  LDS R14, [R18+0x8] ;  /* 0x00000800120e7984 */ /* 0x000ea80000000800 */
[----:B------:R-:W3:Y:S04]  /*0d50*/  LDS R16, [R18+0xc] ;  /* 0x00000c0012107984 */ /* 0x000ee80000000800 */
[----:B------:R-:W4:Y:S01]  /*0d60*/  LDS R11, [R18+0x10] ;  /* 0x00001000120b7984 */ /* 0x000f220000000800 */
[----:B0-----:R-:W-:-:S13]  /*0d70*/  ISETP.GT.AND P3, PT, R12, R5, PT ;  /* 0x000000050c00720c */ /* 0x001fda0003f64270 */
[-C--:B------:R-:W-:Y:S01]  /*0d80*/  @!P3 ISETP.NE.AND P2, PT, R12, R5.reuse, PT ;  /* 0x000000050c00b20c */ /* 0x080fe20003f45270 */
[----:B------:R-:W-:Y:S01]  /*0d90*/  @!P3 VIADD R13, R6, 0x1 ;  /* 0x00000001060db836 */ /* 0x000fe20000000000 */
[----:B------:R-:W-:Y:S02]  /*0da0*/  @!P3 MOV R12, R5 ;  /* 0x00000005000cb202 */ /* 0x000fe40000000f00 */
[----:B------:R-:W-:Y:S01]  /*0db0*/  @!P3 ISETP.GT.AND P2, PT, R5, RZ, !P2 ;  /* 0x000000ff0500b20c */ /* 0x000fe20005744270 */
[----:B------:R-:W-:Y:S01]  /*0dc0*/  IMAD.MOV.U32 R5, RZ, RZ, 0x1 ;  /* 0x00000001ff057424 */ /* 0x000fe200078e00ff */
[----:B-1----:R-:W-:Y:S02]  /*0dd0*/  ISETP.GT.AND P4, PT, R15, R12, PT ;  /* 0x0000000c0f00720c */ /* 0x002fe40003f84270 */
[----:B------:R-:W-:-:S11]  /*0de0*/  @!P3 PLOP3.LUT P0, PT, P2, PT, PT, 0x80, 0x8 ;  /* 0x000000000008b81c */ /* 0x000fd6000170f070 */
[----:B------:R-:W-:Y:S01]  /*0df0*/  @!P4 ISETP.NE.AND P2, PT, R15, R12, PT ;  /* 0x0000000c0f00c20c */ /* 0x000fe20003f45270 */
[----:B------:R-:W-:Y:S02]  /*0e00*/  @!P4 IMAD.MOV.U32 R15, RZ, RZ, R12 ;  /* 0x000000ffff0fc224 */ /* 0x000fe400078e000c */
[----:B------:R-:W-:Y:S01]  /*0e10*/  @!P0 IMAD.MOV R13, RZ, RZ, R6 ;  /* 0x000000ffff0d8224 */ /* 0x000fe200078e0206 */
[----:B------:R-:W-:Y:S01]  /*0e20*/  @!P4 ISETP.GT.AND P2, PT, R12, RZ, !P2 ;  /* 0x000000ff0c00c20c */ /* 0x000fe20005744270 */
[----:B------:R-:W0:Y:S01]  /*0e30*/  LDS R6, [R18+0x14] ;  /* 0x0000140012067984 */ /* 0x000e220000000800 */
[----:B--2---:R-:W-:Y:S02]  /*0e40*/  ISETP.GT.AND P5, PT, R14, R15, PT ;  /* 0x0000000f0e00720c */ /* 0x004fe40003fa4270 */
[----:B------:R-:W-:Y:S02]  /*0e50*/  PLOP3.LUT P0, PT, PT, PT, PT, 0x80, 0x8 ;  /* 0x000000000008781c */ /* 0x000fe40003f0f070 */
[----:B------:R-:W-:-:S02]  /*0e60*/  @!P4 PLOP3.LUT P0, PT, P2, PT, PT, 0x80, 0x8 ;  /* 0x000000000008c81c */ /* 0x000fc4000170f070 */
[----:B------:R-:W-:Y:S01]  /*0e70*/  @!P3 MOV R5, R13 ;  /* 0x0000000d0005b202 */ /* 0x000fe20000000f00 */
[----:B------:R-:W-:-:S04]  /*0e80*/  HFMA2 R13, -RZ, RZ, 0, 5.9604644775390625e-08 ;  /* 0x00000001ff0d7431 */ /* 0x000fc800000001ff */
[----:B------:R-:W-:Y:S02]  /*0e90*/  @!P4 VIADD R12, R5, 0x1 ;  /* 0x00000001050cc836 */ /* 0x000fe40000000000 */
[----:B------:R-:W-:Y:S01]  /*0ea0*/  @!P5 ISETP.NE.AND P6, PT, R14, R15, PT ;  /* 0x0000000f0e00d20c */ /* 0x000fe20003fc5270 */
[----:B------:R-:W-:-:S03]  /*0eb0*/  @!P5 IMAD.MOV.U32 R14, RZ, RZ, R15 ;  /* 0x000000ffff0ed224 */ /* 0x000fc600078e000f */
[----:B------:R-:W-:Y:S01]  /*0ec0*/  @!P5 ISETP.GT.AND P6, PT, R15, RZ, !P6 ;  /* 0x000000ff0f00d20c */ /* 0x000fe200077c4270 */
[----:B------:R-:W-:Y:S01]  /*0ed0*/  @!P0 IMAD.MOV R12, RZ, RZ, R5 ;  /* 0x000000ffff0c8224 */ /* 0x000fe200078e0205 */
[----:B---3--:R-:W-:Y:S01]  /*0ee0*/  ISETP.GT.AND P2, PT, R16, R14, PT ;  /* 0x0000000e1000720c */ /* 0x008fe20003f44270 */
[----:B------:R-:W-:Y:S01]  /*0ef0*/  IMAD.MOV.U32 R5, RZ, RZ, R10 ;  /* 0x000000ffff057224 */ /* 0x000fe200078e000a */
[----:B------:R-:W-:Y:S01]  /*0f00*/  PLOP3.LUT P0, PT, PT, PT, PT, 0x80, 0x8 ;  /* 0x000000000008781c */ /* 0x000fe20003f0f070 */
[----:B------:R-:W-:Y:S01]  /*0f10*/  @!P4 IMAD.MOV.U32 R13, RZ, RZ, R12 ;  /* 0x000000ffff0dc224 */ /* 0x000fe200078e000c */
[----:B------:R-:W-:Y:S01]  /*0f20*/  @!P5 PLOP3.LUT P0, PT, P6, PT, PT, 0x80, 0x8 ;  /* 0x000000000008d81c */ /* 0x000fe2000370f070 */
[----:B------:R-:W1:Y:S01]  /*0f30*/  LDS R12, [R18+0x18] ;  /* 0x00001800120c7984 */ /* 0x000e620000000800 */
[----:B-----5:R-:W-:Y:S02]  /*0f40*/  @!P3 IMAD.MOV.U32 R5, RZ, RZ, R4 ;  /* 0x000000ffff05b224 */ /* 0x020fe400078e0004 */
[----:B------:R-:W-:-:S02]  /*0f50*/  @!P5 VIADD R15, R13, 0x1 ;  /* 0x000000010d0fd836 */ /* 0x000fc40000000000 */
[----:B------:R-:W-:Y:S02]  /*0f60*/  VIADD R4, R10, 0x1 ;  /* 0x000000010a047836 */ /* 0x000fe40000000000 */
[----:B------:R-:W-:Y:S01]  /*0f70*/  @!P4 IMAD.MOV.U32 R4, RZ, RZ, R5 ;  /* 0x000000ffff04c224 */ /* 0x000fe200078e0005 */
[----:B------:R-:W-:Y:S01]  /*0f80*/  @!P2 ISETP.NE.AND P6, PT, R16, R14, PT ;  /* 0x0000000e1000a20c */ /* 0x000fe20003fc5270 */
[----:B------:R-:W-:Y:S01]  /*0f90*/  @!P2 IMAD.MOV.U32 R16, RZ, RZ, R14 ;  /* 0x000000ffff10a224 */ /* 0x000fe200078e000e */
[----:B------:R-:W2:Y:S02]  /*0fa0*/  LDS R5, [R18+0x1c] ;  /* 0x00001c0012057984 */ /* 0x000ea40000000800 */
[----:B------:R-:W-:Y:S01]  /*0fb0*/  @!P2 ISETP.GT.AND P6, PT, R14, RZ, !P6 ;  /* 0x000000ff0e00a20c */ /* 0x000fe200077c4270 */
[----:B------:R-:W-:Y:S01]  /*0fc0*/  IMAD.MOV.U32 R14, RZ, RZ, 0x1 ;  /* 0x00000001ff0e7424 */ /* 0x000fe200078e00ff */
[----:B----4-:R-:W-:Y:S02]  /*0fd0*/  ISETP.GT.AND P3, PT, R11, R16, PT ;  /* 0x000000100b00720c */ /* 0x010fe40003f64270 */
[----:B------:R-:W-:Y:S01]  /*0fe0*/  @!P0 IADD3 R15, PT, PT, R13, RZ, RZ ;  /* 0x000000ff0d0f8210 */ /* 0x000fe20007ffe0ff */
[----:B------:R-:W-:Y:S01]  /*0ff0*/  IMAD.MOV.U32 R13, RZ, RZ, 0x1 ;  /* 0x00000001ff0d7424 */ /* 0x000fe200078e00ff */
[----:B------:R-:W-:-:S02]  /*1000*/  PLOP3.LUT P0, PT, PT, PT, PT, 0x80, 0x8 ;  /* 0x000000000008781c */ /* 0x000fc40003f0f070 */
[----:B------:R-:W-:Y:S01]  /*1010*/  @!P2 PLOP3.LUT P0, PT, P6, PT, PT, 0x80, 0x8 ;  /* 0x000000000008a81c */ /* 0x000fe2000370f070 */
[----:B------:R-:W-:-:S04]  /*1020*/  @!P5 IMAD.MOV.U32 R13, RZ, RZ, R15 ;  /* 0x000000ffff0dd224 */ /* 0x000fc800078e000f */
[----:B------:R-:W-:Y:S02]  /*1030*/  @!P2 VIADD R15, R13, 0x1 ;  /* 0x000000010d0fa836 */ /* 0x000fe40000000000 */
[-C--:B------:R-:W-:Y:S02]  /*1040*/  @!P3 ISETP.NE.AND P6, PT, R11, R16.reuse, PT ;  /* 0x000000100b00b20c */ /* 0x080fe40003fc5270 */
[----:B------:R-:W-:Y:S02]  /*1050*/  @!P3 MOV R11, R16 ;  /* 0x00000010000bb202 */ /* 0x000fe40000000f00 */
[----:B------:R-:W-:Y:S02]  /*1060*/  @!P3 ISETP.GT.AND P6, PT, R16, RZ, !P6 ;  /* 0x000000ff1000b20c */ /* 0x000fe400077c4270 */
[----:B0-----:R-:W-:Y:S01]  /*1070*/  ISETP.GT.AND P4, PT, R6, R11, PT ;  /* 0x0000000b0600720c */ /* 0x001fe20003f84270 */
[----:B------:R-:W-:Y:S01]  /*1080*/  @!P0 IMAD.MOV R15, RZ, RZ, R13 ;  /* 0x000000ffff0f8224 */ /* 0x000fe200078e020d */
[----:B------:R-:W-:Y:S01]  /*1090*/  PLOP3.LUT P0, PT, PT, PT, PT, 0x80, 0x8 ;  /* 0x000000000008781c */ /* 0x000fe20003f0f070 */
[----:B------:R-:W-:Y:S01]  /*10a0*/  VIADD R13, R10, 0x2 ;  /* 0x000000020a0d7836 */ /* 0x000fe20000000000 */
[----:B------:R-:W-:Y:S01]  /*10b0*/  @!P3 PLOP3.LUT P0, PT, P6, PT, PT, 0x80, 0x8 ;  /* 0x000000000008b81c */ /* 0x000fe2000370f070 */
[----:B------:R-:W-:Y:S01]  /*10c0*/  @!P2 IMAD.MOV.U32 R14, RZ, RZ, R15 ;  /* 0x000000ffff0ea224 */ /* 0x000fe200078e000f */
[----:B------:R-:W-:-:S02]  /*10d0*/  @!P5 MOV R13, R4 ;  /* 0x00000004000dd202 */ /* 0x000fc40000000f00 */
[----:B------:R-:W-:Y:S01]  /*10e0*/  IADD3 R4, PT, PT, R10, 0x3, RZ ;  /* 0x000000030a047810 */ /* 0x000fe20007ffe0ff */
[----:B------:R-:W-:Y:S02]  /*10f0*/  @!P3 VIADD R15, R14, 0x1 ;  /* 0x000000010e0fb836 */ /* 0x000fe40000000000 */
[----:B------:R-:W-:Y:S02]  /*1100*/  @!P2 IMAD.MOV.U32 R4, RZ, RZ, R13 ;  /* 0x000000ffff04a224 */ /* 0x000fe400078e000d */
[----:B------:R-:W-:Y:S01]  /*1110*/  @!P4 ISETP.NE.AND P6, PT, R6, R11, PT ;  /* 0x0000000b0600c20c */ /* 0x000fe20003fc5270 */
[----:B------:R-:W-:-:S03]  /*1120*/  @!P4 IMAD.MOV.U32 R6, RZ, RZ, R11 ;  /* 0x000000ffff06c224 */ /* 0x000fc600078e000b */
[----:B------:R-:W-:Y:S01]  /*1130*/  @!P4 ISETP.GT.AND P6, PT, R11, RZ, !P6 ;  /* 0x000000ff0b00c20c */ /* 0x000fe200077c4270 */
[----:B------:R-:W-:Y:S01]  /*1140*/  @!P0 IMAD.MOV R15, RZ, RZ, R14 ;  /* 0x000000ffff0f8224 */ /* 0x000fe200078e020e */
[----:B-1----:R-:W-:Y:S01]  /*1150*/  ISETP.GT.AND P5, PT, R12, R6, PT ;  /* 0x000000060c00720c */ /* 0x002fe20003fa4270 */
[----:B------:R-:W-:Y:S01]  /*1160*/  IMAD.MOV.U32 R11, RZ, RZ, 0x1 ;  /* 0x00000001ff0b7424 */ /* 0x000fe200078e00ff */
[----:B------:R-:W-:Y:S01]  /*1170*/  PLOP3.LUT P0, PT, PT, PT, PT, 0x80, 0x8 ;  /* 0x000000000008781c */ /* 0x000fe20003f0f070 */
[----:B------:R-:W-:Y:S01]  /*1180*/  @!P3 IMAD.MOV.U32 R11, RZ, RZ, R15 ;  /* 0x000000ffff0bb224 */ /* 0x000fe200078e000f */
[----:B------:R-:W-:Y:S01]  /*1190*/  @!P4 PLOP3.LUT P0, PT, P6, PT, PT, 0x80, 0x8 ;  /* 0x000000000008c81c */ /* 0x000fe2000370f070 */
[----:B------:R-:W-:-:S03]  /*11a0*/  IMAD.MOV.U32 R14, RZ, RZ, 0x1 ;  /* 0x00000001ff0e7424 */ /* 0x000fc600078e00ff */
[----:B------:R-:W-:-:S05]  /*11b0*/  @!P4 IADD3 R13, PT, PT, R11, 0x1, RZ ;  /* 0x000000010b0dc810 */ /* 0x000fca0007ffe0ff */
[----:B------:R-:W-:Y:S01]  /*11c0*/  @!P5 ISETP.NE.AND P2, PT, R12, R6, PT ;  /* 0x000000060c00d20c */ /* 0x000fe20003f45270 */
[----:B------:R-:W-:-:S03]  /*11d0*/  @!P5 IMAD.MOV.U32 R12, RZ, RZ, R6 ;  /* 0x000000ffff0cd224 */ /* 0x000fc600078e0006 */
[----:B------:R-:W-:Y:S01]  /*11e0*/  @!P5 ISETP.GT.AND P2, PT, R6, RZ, !P2 ;  /* 0x000000ff0600d20c */ /* 0x000fe20005744270 */
[----:B------:R-:W-:Y:S01]  /*11f0*/  @!P0 IMAD.MOV R13, RZ, RZ, R11 ;  /* 0x000000ffff0d8224 */ /* 0x000fe200078e020b */
[----:B------:R-:W-:Y:S01]  /*1200*/  PLOP3.LUT P0, PT, PT, PT, PT, 0x80, 0x8 ;  /* 0x000000000008781c */ /* 0x000fe20003f0f070 */
[----:B------:R-:W-:Y:S01]  /*1210*/  IMAD.MOV.U32 R11, RZ, RZ, 0x1 ;  /* 0x00000001ff0b7424 */ /* 0x000fe200078e00ff */
[----:B------:R-:W-:Y:S01]  /*1220*/  @!P5 PLOP3.LUT P0, PT, P2, PT, PT, 0x80, 0x8 ;  /* 0x000000000008d81c */ /* 0x000fe2000170f070 */
[----:B------:R-:W-:Y:S01]  /*1230*/  @!P4 IMAD.MOV.U32 R11, RZ, RZ, R13 ;  /* 0x000000ffff0bc224 */ /* 0x000fe200078e000d */
[----:B--2---:R-:W-:Y:S01]  /*1240*/  ISETP.GT.AND P6, PT, R5, R12, PT ;  /* 0x0000000c0500720c */ /* 0x004fe20003fc4270 */
[C---:B------:R-:W-:Y:S01]  /*1250*/  VIADD R6, R10.reuse, 0x4 ;  /* 0x000000040a067836 */ /* 0x040fe20000000000 */
[----:B------:R-:W-:Y:S01]  /*1260*/  @!P3 MOV R6, R4 ;  /* 0x000000040006b202 */ /* 0x000fe20000000f00 */
[----:B------:R-:W-:Y:S02]  /*1270*/  @!P5 VIADD R4, R11, 0x1 ;  /* 0x000000010b04d836 */ /* 0x000fe40000000000 */
[----:B------:R-:W-:-:S06]  /*1280*/  VIADD R13, R10, 0x6 ;  /* 0x000000060a0d7836 */ /* 0x000fcc0000000000 */
[----:B------:R-:W-:Y:S01]  /*1290*/  @!P0 IMAD.MOV R4, RZ, RZ, R11 ;  /* 0x000000ffff048224 */ /* 0x000fe200078e020b */
[----:B------:R-:W-:Y:S01]  /*12a0*/  PLOP3.LUT P0, PT, PT, PT, PT, 0x80, 0x8 ;  /* 0x000000000008781c */ /* 0x000fe20003f0f070 */
[C---:B------:R-:W-:Y:S01]  /*12b0*/  VIADD R11, R10.reuse, 0x5 ;  /* 0x000000050a0b7836 */ /* 0x040fe20000000000 */
[----:B------:R-:W-:Y:S01]  /*12c0*/  @!P6 ISETP.NE.AND P2, PT, R5, R12, PT ;  /* 0x0000000c0500e20c */ /* 0x000fe20003f45270 */
[----:B------:R-:W-:Y:S01]  /*12d0*/  @!P5 IMAD.MOV.U32 R14, RZ, RZ, R4 ;  /* 0x000000ffff0ed224 */ /* 0x000fe200078e0004 */
[----:B------:R-:W-:Y:S01]  /*12e0*/  @!P4 MOV R11, R6 ;  /* 0x00000006000bc202 */ /* 0x000fe20000000f00 */
[----:B------:R-:W-:Y:S01]  /*12f0*/  VIADD R4, R10, 0x7 ;  /* 0x000000070a047836 */ /* 0x000fe20000000000 */
[----:B------:R-:W-:Y:S01]  /*1300*/  @!P6 ISETP.GT.AND P2, PT, R12, RZ, !P2 ;  /* 0x000000ff0c00e20c */ /* 0x000fe20005744270 */
[----:B------:R-:W-:Y:S01]  /*1310*/  VIADD R10, R10, 0x8 ;  /* 0x000000080a0a7836 */ /* 0x000fe20000000000 */
[----:B------:R-:W-:Y:S01]  /*1320*/  @!P6 IADD3 R15, PT, PT, R14, 0x1, RZ ;  /* 0x000000010e0fe810 */ /* 0x000fe20007ffe0ff */
[----:B------:R-:W-:Y:S01]  /*1330*/  @!P5 IMAD.MOV.U32 R13, RZ, RZ, R11 ;  /* 0x000000ffff0dd224 */ /* 0x000fe200078e000b */
[----:B------:R-:W-:Y:S01]  /*1340*/  @!P6 PLOP3.LUT P0, PT, P2, PT, PT, 0x80, 0x8 ;  /* 0x000000000008e81c */ /* 0x000fe2000170f070 */
[----:B------:R-:W-:Y:S01]  /*1350*/  IMAD.MOV.U32 R6, RZ, RZ, 0x1 ;  /* 0x00000001ff067424 */ /* 0x000fe200078e00ff */
[----:B------:R-:W-:Y:S01]  /*1360*/  ISETP.NE.AND P2, PT, R10, R7, PT ;  /* 0x000000070a00720c */ /* 0x000fe20003f45270 */
[----:B------:R-:W-:Y:S01]  /*1370*/  @!P6 IMAD.MOV.U32 R4, RZ, RZ, R13 ;  /* 0x000000ffff04e224 */ /* 0x000fe200078e000d */
[----:B------:R-:W-:-:S09]  /*1380*/  @!P6 MOV R5, R12 ;  /* 0x0000000c0005e202 */ /* 0x000fd20000000f00 */
[----:B------:R-:W-:-:S04]  /*1390*/  @!P0 IMAD.MOV R15, RZ, RZ, R14 ;  /* 0x000000ffff0f8224 */ /* 0x000fc800078e020e */
[----:B------:R-:W-:Y:S01]  /*13a0*/  @!P6 IMAD.MOV.U32 R6, RZ, RZ, R15 ;  /* 0x000000ffff06e224 */ /* 0x000fe200078e000f */
[----:B------:R-:W-:Y:S06]  /*13b0*/  @P2 BRA `(.L_x_787) ;  /* 0xfffffff800502947 */ /* 0x000fec000383ffff */
.L_x_786:
[----:B------:R-:W-:Y:S05]  /*13c0*/  @!P1 BRA `(.L_x_785) ;  /* 0x0000000400c09947 */ /* 0x000fea0003800000 */
[----:B------:R-:W-:Y:S02]  /*13d0*/  ISETP.GE.U32.AND P0, PT, R17, 0x4, PT ;  /* 0x000000041100780c */ /* 0x000fe40003f06070 */
[----:B------:R-:W-:-:S11]  /*13e0*/  LOP3.LUT P2, R13, R8, 0x3, RZ, 0xc0, !PT ;  /* 0x00000003080d7812 */ /* 0x000fd6000784c0ff */
[----:B------:R-:W-:Y:S05]  /*13f0*/  @!P0 BRA `(.L_x_788) ;  /* 0x0000000000d88947 */ /* 0x000fea0003800000 */
[----:B------:R-:W-:Y:S01]  /*1400*/  IMAD R14, R7, 0x4, R0 ;  /* 0x00000004070e7824 */ /* 0x000fe200078e0200 */
[----:B------:R-:W-:-:S04]  /*1410*/  PLOP3.LUT P0, PT, PT, PT, PT, 0x80, 0x8 ;  /* 0x000000000008781c */ /* 0x000fc80003f0f070 */
[----:B------:R-:W0:Y:S04]  /*1420*/  LDS R8, [R14] ;  /* 0x000000000e087984 */ /* 0x000e280000000800 */
[----:B------:R-:W1:Y:S04]  /*1430*/  LDS R11, [R14+0x4] ;  /* 0x000004000e0b7984 */ /* 0x000e680000000800 */
[----:B------:R-:W2:Y:S01]  /*1440*/  LDS R12, [R14+0x8] ;  /* 0x000008000e0c7984 */ /* 0x000ea20000000800 */
[----:B0-----:R-:W-:-:S13]  /*1450*/  ISETP.GT.AND P6, PT, R8, R5, PT ;  /* 0x000000050800720c */ /* 0x001fda0003fc4270 */
[----:B------:R-:W-:Y:S01]  /*1460*/  @!P6 ISETP.NE.AND P1, PT, R8, R5, PT ;  /* 0x000000050800e20c */ /* 0x000fe20003f25270 */
[----:B------:R-:W-:Y:S01]  /*1470*/  @!P6 IMAD.MOV.U32 R8, RZ, RZ, R5 ;  /* 0x000000ffff08e224 */ /* 0x000fe200078e0005 */
[----:B----4-:R-:W-:Y:S02]  /*1480*/  @!P6 IADD3 R10, PT, PT, R6, 0x1, RZ ;  /* 0x00000001060ae810 */ /* 0x010fe40007ffe0ff */
[----:B------:R-:W-:Y:S02]  /*1490*/  @!P6 ISETP.GT.AND P1, PT, R5, RZ, !P1 ;  /* 0x000000ff0500e20c */ /* 0x000fe40004f24270 */
[----:B------:R-:W0:Y:S01]  /*14a0*/  LDS R5, [R14+0xc] ;  /* 0x00000c000e057984 */ /* 0x000e220000000800 */
[----:B-1----:R-:W-:Y:S02]  /*14b0*/  ISETP.GT.AND P5, PT, R11, R8, PT ;  /* 0x000000080b00720c */ /* 0x002fe40003fa4270 */
[----:B------:R-:W-:-:S11]  /*14c0*/  @!P6 PLOP3.LUT P0, PT, P1, PT, PT, 0x80, 0x8 ;  /* 0x000000000008e81c */ /* 0x000fd60000f0f070 */
[----:B------:R-:W-:Y:S01]  /*14d0*/  @!P5 ISETP.NE.AND P1, PT, R11, R8, PT ;  /* 0x000000080b00d20c */ /* 0x000fe20003f25270 */
[----:B------:R-:W-:Y:S02]  /*14e0*/  @!P5 IMAD.MOV.U32 R11, RZ, RZ, R8 ;  /* 0x000000ffff0bd224 */ /* 0x000fe400078e0008 */
[----:B------:R-:W-:Y:S01]  /*14f0*/  @!P0 IMAD.MOV R10, RZ, RZ, R6 ;  /* 0x000000ffff0a8224 */ /* 0x000fe200078e0206 */
[----:B------:R-:W-:Y:S01]  /*1500*/  @!P5 ISETP.GT.AND P1, PT, R8, RZ, !P1 ;  /* 0x000000ff0800d20c */ /* 0x000fe20004f24270 */
[----:B------:R-:W-:Y:S01]  /*1510*/  IMAD.MOV.U32 R6, RZ, RZ, 0x1 ;  /* 0x00000001ff067424 */ /* 0x000fe200078e00ff */
[----:B--2---:R-:W-:Y:S01]  /*1520*/  ISETP.GT.AND P4, PT, R12, R11, PT ;  /* 0x0000000b0c00720c */ /* 0x004fe20003f84270 */
[----:B------:R-:W-:Y:S01]  /*1530*/  @!P6 IMAD.MOV.U32 R6, RZ, RZ, R10 ;  /* 0x000000ffff06e224 */ /* 0x000fe200078e000a */
[----:B------:R-:W-:Y:S01]  /*1540*/  PLOP3.LUT P0, PT, PT, PT, PT, 0x80, 0x8 ;  /* 0x000000000008781c */ /* 0x000fe20003f0f070 */
[----:B------:R-:W-:Y:S01]  /*1550*/  IMAD.MOV.U32 R8, RZ, RZ, 0x1 ;  /* 0x00000001ff087424 */ /* 0x000fe200078e00ff */
[----:B------:R-:W-:-:S02]  /*1560*/  @!P5 PLOP3.LUT P0, PT, P1, PT, PT, 0x80, 0x8 ;  /* 0x000000000008d81c */ /* 0x000fc40000f0f070 */
[----:B------:R-:W-:-:S07]  /*1570*/  @!P5 IADD3 R10, PT, PT, R6, 0x1, RZ ;  /* 0x00000001060ad810 */ /* 0x000fce0007ffe0ff */
[----:B------:R-:W-:Y:S01]  /*1580*/  @!P4 ISETP.NE.AND P1, PT, R12, R11, PT ;  /* 0x0000000b0c00c20c */ /* 0x000fe20003f25270 */
[----:B------:R-:W-:-:S03]  /*1590*/  @!P4 IMAD.MOV.U32 R12, RZ, RZ, R11 ;  /* 0x000000ffff0cc224 */ /* 0x000fc600078e000b */
[----:B------:R-:W-:Y:S01]  /*15a0*/  @!P4 ISETP.GT.AND P1, PT, R11, RZ, !P1 ;  /* 0x000000ff0b00c20c */ /* 0x000fe20004f24270 */
[----:B------:R-:W-:Y:S01]  /*15b0*/  @!P0 IMAD.MOV R10, RZ, RZ, R6 ;  /* 0x000000ffff0a8224 */ /* 0x000fe200078e0206 */
[----:B------:R-:W-:Y:S01]  /*15c0*/  PLOP3.LUT P0, PT, PT, PT, PT, 0x80, 0x8 ;  /* 0x000000000008781c */ /* 0x000fe20003f0f070 */
[----:B------:R-:W-:Y:S01]  /*15d0*/  IMAD.MOV.U32 R6, RZ, RZ, R7 ;  /* 0x000000ffff067224 */ /* 0x000fe200078e0007 */
[----:B0-----:R-:W-:Y:S01]  /*15e0*/  ISETP.GT.AND P3, PT, R5, R12, PT ;  /* 0x0000000c0500720c */ /* 0x001fe20003f64270 */
[----:B------:R-:W-:Y:S01]  /*15f0*/  @!P5 IMAD.MOV.U32 R8, RZ, RZ, R10 ;  /* 0x000000ffff08d224 */ /* 0x000fe200078e000a */
[----:B------:R-:W-:Y:S01]  /*1600*/  @!P4 PLOP3.LUT P0, PT, P1, PT, PT, 0x80, 0x8 ;  /* 0x000000000008c81c */ /* 0x000fe20000f0f070 */
[----:B------:R-:W-:Y:S01]  /*1610*/  IMAD.MOV.U32 R10, RZ, RZ, 0x1 ;  /* 0x00000001ff0a7424 */ /* 0x000fe200078e00ff */
[----:B-----5:R-:W-:Y:S01]  /*1620*/  @!P6 MOV R6, R4 ;  /* 0x000000040006e202 */ /* 0x020fe20000000f00 */
[----:B------:R-:W-:Y:S01]  /*1630*/  @!P4 VIADD R11, R8, 0x1 ;  /* 0x00000001080bc836 */ /* 0x000fe20000000000 */
[----:B------:R-:W-:-:S03]  /*1640*/  IADD3 R4, PT, PT, R7, 0x1, RZ ;  /* 0x0000000107047810 */ /* 0x000fc60007ffe0ff */
[----:B------:R-:W-:Y:S02]  /*1650*/  @!P5 IMAD.MOV.U32 R4, RZ, RZ, R6 ;  /* 0x000000ffff04d224 */ /* 0x000fe400078e0006 */
[----:B------:R-:W-:Y:S02]  /*1660*/  HFMA2 R6, -RZ, RZ, 0, 5.9604644775390625e-08 ;  /* 0x00000001ff067431 */ /* 0x000fe400000001ff */
[----:B------:R-:W-:Y:S01]  /*1670*/  @!P3 ISETP.NE.AND P1, PT, R5, R12, PT ;  /* 0x0000000c0500b20c */ /* 0x000fe20003f25270 */
[----:B------:R-:W-:Y:S02]  /*1680*/  @!P3 IMAD.MOV.U32 R5, RZ, RZ, R12 ;  /* 0x000000ffff05b224 */ /* 0x000fe400078e000c */
[----:B------:R-:W-:Y:S01]  /*1690*/  @!P0 IMAD.MOV R11, RZ, RZ, R8 ;  /* 0x000000ffff0b8224 */ /* 0x000fe200078e0208 */
[----:B------:R-:W-:Y:S01]  /*16a0*/  @!P3 ISETP.GT.AND P1, PT, R12, RZ, !P1 ;  /* 0x000000ff0c00b20c */ /* 0x000fe20004f24270 */
[----:B------:R-:W-:Y:S01]  /*16b0*/  VIADD R8, R7, 0x2 ;  /* 0x0000000207087836 */ /* 0x000fe20000000000 */
[----:B------:R-:W-:Y:S01]  /*16c0*/  PLOP3.LUT P0, PT, PT, PT, PT, 0x80, 0x8 ;  /* 0x000000000008781c */ /* 0x000fe20003f0f070 */
[----:B------:R-:W-:Y:S01]  /*16d0*/  @!P4 IMAD.MOV.U32 R10, RZ, RZ, R11 ;  /* 0x000000ffff0ac224 */ /* 0x000fe200078e000b */
[----:B------:R-:W-:Y:S01]  /*16e0*/  @!P3 PLOP3.LUT P0, PT, P1, PT, PT, 0x80, 0x8 ;  /* 0x000000000008b81c */ /* 0x000fe20000f0f070 */
[----:B------:R-:W-:-:S02]  /*16f0*/  @!P4 IMAD.MOV.U32 R8, RZ, RZ, R4 ;  /* 0x000000ffff08c224 */ /* 0x000fc400078e0004 */
[C---:B------:R-:W-:Y:S01]  /*1700*/  VIADD R4, R7.reuse, 0x3 ;  /* 0x0000000307047836 */ /* 0x040fe20000000000 */
[----:B------:R-:W-:Y:S01]  /*1710*/  @!P3 IADD3 R11, PT, PT, R10, 0x1, RZ ;  /* 0x000000010a0bb810 */ /* 0x000fe20007ffe0ff */
[----:B------:R-:W-:Y:S01]  /*1720*/  @!P3 IMAD.MOV.U32 R4, RZ, RZ, R8 ;  /* 0x000000ffff04b224 */ /* 0x000fe200078e0008 */
[----:B------:R-:W-:-:S07]  /*1730*/  IADD3 R7, PT, PT, R7, 0x4, RZ ;  /* 0x0000000407077810 */ /* 0x000fce0007ffe0ff */
[----:B------:R-:W-:-:S04]  /*1740*/  @!P0 IMAD.MOV R11, RZ, RZ, R10 ;  /* 0x000000ffff0b8224 */ /* 0x000fc800078e020a */
[----:B------:R-:W-:-:S07]  /*1750*/  @!P3 IMAD.MOV.U32 R6, RZ, RZ, R11 ;  /* 0x000000ffff06b224 */ /* 0x000fce00078e000b */
.L_x_788:
[----:B------:R-:W-:Y:S05]  /*1760*/  @!P2 BRA `(.L_x_785) ;  /* 0x0000000000d8a947 */ /* 0x000fea0003800000 */
[----:B------:R-:W0:Y:S01]  /*1770*/  LDCU UR4, c[0x0][0x3a4] ;  /* 0x00007480ff0477ac */ /* 0x000e220008000800 */
[----:B------:R-:W-:Y:S01]  /*1780*/  ISETP.NE.AND P0, PT, R13, 0x1, PT ;  /* 0x000000010d00780c */ /* 0x000fe20003f05270 */
[----:B------:R-:W-:Y:S02]  /*1790*/  IMAD.MOV.U32 R8, RZ, RZ, R6 ;  /* 0x000000ffff087224 */ /* 0x000fe400078e0006 */
[----:B----4-:R-:W-:Y:S02]  /*17a0*/  IMAD.MOV.U32 R10, RZ, RZ, R5 ;  /* 0x000000ffff0a7224 */ /* 0x010fe400078e0005 */
[----:B-----5:R-:W-:Y:S01]  /*17b0*/  IMAD.MOV.U32 R11, RZ, RZ, R4 ;  /* 0x000000ffff0b7224 */ /* 0x020fe200078e0004 */
[----:B0-----:R-:W-:-:S04]  /*17c0*/  ULOP3.LUT UR4, UR4, 0x1, URZ, 0xc0, !UPT ;  /* 0x0000000104047892 */ /* 0x001fc8000f8ec0ff */
[----:B------:R-:W-:-:S03]  /*17d0*/  UISETP.NE.U32.AND UP0, UPT, UR4, 0x1, UPT ;  /* 0x000000010400788c */ /* 0x000fc6000bf05070 */
[----:B------:R-:W-:Y:S08]  /*17e0*/  @!P0 BRA `(.L_x_789) ;  /* 0x00000000007c8947 */ /* 0x000ff00003800000 */
[----:B------:R-:W-:Y:S01]  /*17f0*/  LEA R12, R7, R0, 0x2 ;  /* 0x00000000070c7211 */ /* 0x000fe200078e10ff */
[----:B------:R-:W-:Y:S01]  /*1800*/  IMAD.MOV.U32 R10, RZ, RZ, 0x1 ;  /* 0x00000001ff0a7424 */ /* 0x000fe200078e00ff */
[----:B------:R-:W-:-:S03]  /*1810*/  PLOP3.LUT P0, PT, PT, PT, PT, 0x80, 0x8 ;  /* 0x000000000008781c */ /* 0x000fc60003f0f070 */
[----:B------:R-:W0:Y:S02]  /*1820*/  LDS R8, [R12] ;  /* 0x000000000c087984 */ /* 0x000e240000000800 */
[----:B0-----:R-:W-:-:S13]  /*1830*/  ISETP.GT.AND P3, PT, R8, R5, PT ;  /* 0x000000050800720c */ /* 0x001fda0003f64270 */
[----:B------:R-:W-:Y:S01]  /*1840*/  @!P3 ISETP.NE.AND P1, PT, R8, R5, PT ;  /* 0x000000050800b20c */ /* 0x000fe20003f25270 */
[----:B------:R-:W-:Y:S02]  /*1850*/  @!P3 IMAD.MOV.U32 R8, RZ, RZ, R5 ;  /* 0x000000ffff08b224 */ /* 0x000fe400078e0005 */
[----:B------:R-:W-:Y:S01]  /*1860*/  @!P3 VIADD R11, R6, 0x1 ;  /* 0x00000001060bb836 */ /* 0x000fe20000000000 */
[----:B------:R-:W-:Y:S02]  /*1870*/  @!P3 ISETP.GT.AND P1, PT, R5, RZ, !P1 ;  /* 0x000000ff0500b20c */ /* 0x000fe40004f24270 */
[----:B------:R-:W0:Y:S02]  /*1880*/  LDS R5, [R12+0x4] ;  /* 0x000004000c057984 */ /* 0x000e240000000800 */
[----:B------:R-:W-:Y:S02]  /*1890*/  @!P3 PLOP3.LUT P0, PT, P1, PT, PT, 0x80, 0x8 ;  /* 0x000000000008b81c */ /* 0x000fe40000f0f070 */
[----:B------:R-:W-:-:S11]  /*18a0*/  PLOP3.LUT P1, PT, PT, PT, PT, 0x80, 0x8 ;  /* 0x000000000008781c */ /* 0x000fd60003f2f070 */
[----:B------:R-:W-:Y:S01]  /*18b0*/  @!P0 IADD3 R11, PT, PT, R6, RZ, RZ ;  /* 0x000000ff060b8210 */ /* 0x000fe20007ffe0ff */
[----:B------:R-:W-:-:S04]  /*18c0*/  IMAD.MOV.U32 R6, RZ, RZ, 0x1 ;  /* 0x00000001ff067424 */ /* 0x000fc800078e00ff */
[----:B------:R-:W-:Y:S02]  /*18d0*/  @!P3 IMAD.MOV.U32 R10, RZ, RZ, R11 ;  /* 0x000000ffff0ab224 */ /* 0x000fe400078e000b */
[----:B------:R-:W-:Y:S01]  /*18e0*/  IMAD.MOV.U32 R11, RZ, RZ, R7 ;  /* 0x000000ffff0b7224 */ /* 0x000fe200078e0007 */
[----:B------:R-:W-:Y:S01]  /*18f0*/  @!P3 MOV R11, R4 ;  /* 0x00000004000bb202 */ /* 0x000fe20000000f00 */
[C---:B------:R-:W-:Y:S02]  /*1900*/  VIADD R4, R7.reuse, 0x1 ;  /* 0x0000000107047836 */ /* 0x040fe40000000000 */
[----:B------:R-:W-:Y:S01]  /*1910*/  VIADD R7, R7, 0x2 ;  /* 0x0000000207077836 */ /* 0x000fe20000000000 */
[----:B0-----:R-:W-:-:S13]  /*1920*/  ISETP.GT.AND P4, PT, R5, R8, PT ;  /* 0x000000080500720c */ /* 0x001fda0003f84270 */
[----:B------:R-:W-:Y:S01]  /*1930*/  @!P4 ISETP.NE.AND P2, PT, R5, R8, PT ;  /* 0x000000080500c20c */ /* 0x000fe20003f45270 */
[----:B------:R-:W-:Y:S01]  /*1940*/  @!P4 VIADD R12, R10, 0x1 ;  /* 0x000000010a0cc836 */ /* 0x000fe20000000000 */
[----:B------:R-:W-:Y:S01]  /*1950*/  @!P4 MOV R4, R11 ;  /* 0x0000000b0004c202 */ /* 0x000fe20000000f00 */
[----:B------:R-:W-:Y:S01]  /*1960*/  @!P4 IMAD.MOV.U32 R5, RZ, RZ, R8 ;  /* 0x000000ffff05c224 */ /* 0x000fe200078e0008 */
[----:B------:R-:W-:Y:S02]  /*1970*/  @!P4 ISETP.GT.AND P2, PT, R8, RZ, !P2 ;  /* 0x000000ff0800c20c */ /* 0x000fe40005744270 */
[----:B------:R-:W-:Y:S02]  /*1980*/  MOV R11, R4 ;  /* 0x00000004000b7202 */ /* 0x000fe40000000f00 */
[----:B------:R-:W-:-:S13]  /*1990*/  @!P4 PLOP3.LUT P1, PT, P2, PT, PT, 0x80, 0x8 ;  /* 0x000000000008c81c */ /* 0x000fda000172f070 */
[----:B------:R-:W-:Y:S02]  /*19a0*/  @!P1 IMAD.MOV R12, RZ, RZ, R10 ;  /* 0x000000ffff0c9224 */ /* 0x000fe400078e020a */
[----:B------:R-:W-:Y:S02]  /*19b0*/  IMAD.MOV.U32 R10, RZ, RZ, R5 ;  /* 0x000000ffff0a7224 */ /* 0x000fe400078e0005 */
[----:B------:R-:W-:-:S04]  /*19c0*/  @!P4 IMAD.MOV.U32 R6, RZ, RZ, R12 ;  /* 0x000000ffff06c224 */ /* 0x000fc800078e000c */
[----:B------:R-:W-:-:S07]  /*19d0*/  IMAD.MOV.U32 R8, RZ, RZ, R6 ;  /* 0x000000ffff087224 */ /* 0x000fce00078e0006 */
.L_x_789:
[----:B------:R-:W-:Y:S05]  /*19e0*/  BRA.U !UP0, `(.L_x_785) ;  /* 0x0000000108387547 */ /* 0x000fea000b800000 */
[----:B------:R-:W-:Y:S01]  /*19f0*/  IMAD R5, R7, 0x4, R0 ;  /* 0x0000000407057824 */ /* 0x000fe200078e0200 */
[----:B------:R-:W-:Y:S01]  /*1a00*/  PLOP3.LUT P0, PT, PT, PT, PT, 0x80, 0x8 ;  /* 0x000000000008781c */ /* 0x000fe20003f0f070 */
[----:B------:R-:W-:Y:S02]  /*1a10*/  IMAD.MOV.U32 R4, RZ, RZ, R7 ;  /* 0x000000ffff047224 */ /* 0x000fe400078e0007 */
[----:B------:R-:W-:Y:S02]  /*1a20*/  IMAD.MOV.U32 R6, RZ, RZ, 0x1 ;  /* 0x00000001ff067424 */ /* 0x000fe400078e00ff */
[----:B------:R-:W0:Y:S02]  /*1a30*/  LDS R5, [R5] ;  /* 0x0000000005057984 */ /* 0x000e240000000800 */
[----:B0-----:R-:W-:-:S13]  /*1a40*/  ISETP.GT.AND P2, PT, R5, R10, PT ;  /* 0x0000000a0500720c */ /* 0x001fda0003f44270 */
[----:B------:R-:W-:Y:S01]  /*1a50*/  @!P2 ISETP.NE.AND P1, PT, R5, R10, PT ;  /* 0x0000000a0500a20c */ /* 0x000fe20003f25270 */
[----:B------:R-:W-:Y:S01]  /*1a60*/  @!P2 IMAD.MOV.U32 R5, RZ, RZ, R10 ;  /* 0x000000ffff05a224 */ /* 0x000fe200078e000a */
[----:B------:R-:W-:Y:S02]  /*1a70*/  @!P2 IADD3 R12, PT, PT, R8, 0x1, RZ ;  /* 0x00000001080ca810 */ /* 0x000fe40007ffe0ff */
[----:B------:R-:W-:Y:S02]  /*1a80*/  @!P2 ISETP.GT.AND P1, PT, R10, RZ, !P1 ;  /* 0x000000ff0a00a20c */ /* 0x000fe40004f24270 */
[----:B------:R-:W-:Y:S02]  /*1a90*/  @!P2 MOV R4, R11 ;  /* 0x0000000b0004a202 */ /* 0x000fe40000000f00 */
[----:B------:R-:W-:-:S13]  /*1aa0*/  @!P2 PLOP3.LUT P0, PT, P1, PT, PT, 0x80, 0x8 ;  /* 0x000000000008a81c */ /* 0x000fda0000f0f070 */
[----:B------:R-:W-:-:S04]  /*1ab0*/  @!P0 IMAD.MOV R12, RZ, RZ, R8 ;  /* 0x000000ffff0c8224 */ /* 0x000fc800078e0208 */
[----:B------:R-:W-:-:S07]  /*1ac0*/  @!P2 IMAD.MOV.U32 R6, RZ, RZ, R12 ;  /* 0x000000ffff06a224 */ /* 0x000fce00078e000c */
.L_x_785:
[----:B------:R-:W-:Y:S01]  /*1ad0*/  ISETP.GE.AND P0, PT, R5, 0x1, PT ;  /* 0x000000010500780c */ /* 0x000fe20003f06270 */
[----:B------:R-:W0:Y:S01]  /*1ae0*/  LDCU UR5, c[0x0][0x3a4] ;  /* 0x00007480ff0577ac */ /* 0x000e220008000800 */
[----:B------:R-:W-:Y:S01]  /*1af0*/  BSSY.RECONVERGENT B0, `(.L_x_790) ;  /* 0x000003c000007945 */ /* 0x000fe20003800200 */
[----:B-----5:R-:W-:Y:S01]  /*1b00*/  IMAD.MOV.U32 R7, RZ, RZ, R4 ;  /* 0x000000ffff077224 */ /* 0x020fe200078e0004 */
[----:B------:R-:W-:-:S13]  /*1b10*/  ISETP.LT.OR P0, PT, R6, 0x2, !P0 ;  /* 0x000000020600780c */ /* 0x000fda0004701670 */
[----:B------:R-:W-:Y:S05]  /*1b20*/  @P0 BRA `(.L_x_791) ;  /* 0x0000000000e00947 */ /* 0x000fea0003800000 */
[----:B----4-:R-:W1:Y:S01]  /*1b30*/  LDC.64 R10, c[0x0][0x3a8] ;  /* 0x0000ea00ff0a7b82 */ /* 0x010e620000000a00 */
[----:B------:R-:W2:Y:S01]  /*1b40*/  I2F.U32.RP R19, R6 ;  /* 0x0000000600137306 */ /* 0x000ea20000209000 */
[----:B------:R-:W3:Y:S01]  /*1b50*/  LDCU UR4, c[0x0][0x3a4] ;  /* 0x00007480ff0477ac */ /* 0x000ee20008000800 */
[----:B-1----:R-:W-:-:S05]  /*1b60*/  IMAD.WIDE R10, R9, 0x30, R10 ;  /* 0x00000030090a7825 */ /* 0x002fca00078e020a */
[----:B------:R-:W4:Y:S04]  /*1b70*/  LDG.E.64 R16, desc[UR6][R10.64] ;  /* 0x000000060a107981 */ /* 0x000f28000c1e1b00 */
[----:B------:R-:W5:Y:S04]  /*1b80*/  LDG.E.64 R8, desc[UR6][R10.64+0x10] ;  /* 0x000010060a087981 */ /* 0x000f68000c1e1b00 */
[----:B------:R-:W5:Y:S01]  /*1b90*/  LDG.E.64 R14, desc[UR6][R10.64+0x8] ;  /* 0x000008060a0e7981 */ /* 0x000f62000c1e1b00 */
[----:B--2---:R-:W1:Y:S01]  /*1ba0*/  MUFU.RCP R19, R19 ;  /* 0x0000001300137308 */ /* 0x004e620000001000 */
[----:B------:R-:W-:Y:S01]  /*1bb0*/  ISETP.NE.U32.AND P1, PT, R6, RZ, PT ;  /* 0x000000ff0600720c */ /* 0x000fe20003f25070 */
[----:B---3--:R-:W-:Y:S01]  /*1bc0*/  UISETP.GE.AND UP0, UPT, UR4, URZ, UPT ;  /* 0x000000ff0400728c */ /* 0x008fe2000bf06270 */
[----:B-1----:R-:W-:-:S06]  /*1bd0*/  IADD3 R13, PT, PT, R19, 0xffffffe, RZ ;  /* 0x0ffffffe130d7810 */ /* 0x002fcc0007ffe0ff */
[----:B------:R-:W1:Y:S02]  /*1be0*/  F2I.FTZ.U32.TRUNC.NTZ R13, R13 ;  /* 0x0000000d000d7305 */ /* 0x000e64000021f000 */
[----:B-1----:R-:W-:-:S04]  /*1bf0*/  IMAD.MOV R21, RZ, RZ, -R13 ;  /* 0x000000ffff157224 */ /* 0x002fc800078e0a0d */
[----:B------:R-:W-:Y:S01]  /*1c00*/  IMAD R21, R21, R6, RZ ;  /* 0x0000000615157224 */ /* 0x000fe200078e02ff */
[----:B----4-:R-:W-:-:S04]  /*1c10*/  SHF.R.U32.HI R12, RZ, 0x2, R17 ;  /* 0x00000002ff0c7819 */ /* 0x010fc80000011611 */
[----:B------:R-:W-:Y:S01]  /*1c20*/  LOP3.LUT R12, R12, R17, RZ, 0x3c, !PT ;  /* 0x000000110c0c7212 */ /* 0x000fe200078e3cff */
[----:B-----5:R-:W-:Y:S02]  /*1c30*/  IMAD.SHL.U32 R18, R9, 0x10, RZ ;  /* 0x0000001009127824 */ /* 0x020fe400078e00ff */
[----:B------:R-:W-:Y:S02]  /*1c40*/  IMAD.MOV.U32 R19, RZ, RZ, R14 ;  /* 0x000000ffff137224 */ /* 0x000fe400078e000e */
[----:B------:R-:W-:Y:S02]  /*1c50*/  IMAD.SHL.U32 R7, R12, 0x2, RZ ;  /* 0x000000020c077824 */ /* 0x000fe400078e00ff */
[----:B------:R-:W-:-:S03]  /*1c60*/  IMAD.MOV.U32 R20, RZ, RZ, R15 ;  /* 0x000000ffff147224 */ /* 0x000fc600078e000f */
[----:B------:R-:W-:Y:S02]  /*1c70*/  LOP3.LUT R7, R9, R18, R7, 0x96, !PT ;  /* 0x0000001209077212 */ /* 0x000fe400078e9607 */
[----:B------:R-:W-:Y:S01]  /*1c80*/  IADD3 R18, PT, PT, R16, 0x587c5, RZ ;  /* 0x000587c510127810 */ /* 0x000fe20007ffe0ff */
[----:B------:R-:W-:Y:S01]  /*1c90*/  IMAD.MOV.U32 R16, RZ, RZ, R9 ;  /* 0x000000ffff107224 */ /* 0x000fe200078e0009 */
[----:B------:R-:W-:Y:S01]  /*1ca0*/  LOP3.LUT R17, R7, R12, RZ, 0x3c, !PT ;  /* 0x0000000c07117212 */ /* 0x000fe200078e3cff */
[----:B------:R-:W-:Y:S02]  /*1cb0*/  IMAD.MOV.U32 R12, RZ, RZ, RZ ;  /* 0x000000ffff0c7224 */ /* 0x000fe400078e00ff */
[----:B------:R1:W-:Y:S02]  /*1cc0*/  STG.E.64 desc[UR6][R10.64], R18 ;  /* 0x000000120a007986 */ /* 0x0003e4000c101b06 */
[----:B------:R-:W-:Y:S01]  /*1cd0*/  IMAD.HI.U32 R12, R13, R21, R12 ;  /* 0x000000150d0c7227 */ /* 0x000fe200078e000c */
[----:B------:R-:W-:Y:S01]  /*1ce0*/  MOV R21, R8 ;  /* 0x0000000800157202 */ /* 0x000fe20000000f00 */
[----:B------:R1:W-:Y:S02]  /*1cf0*/  STG.E.64 desc[UR6][R10.64+0x10], R16 ;  /* 0x000010100a007986 */ /* 0x0003e4000c101b06 */
[----:B------:R-:W-:-:S02]  /*1d00*/  IMAD.IADD R7, R17, 0x1, R18 ;  /* 0x0000000111077824 */ /* 0x000fc400078e0212 */
[----:B------:R1:W-:Y:S02]  /*1d10*/  STG.E.64 desc[UR6][R10.64+0x8], R20 ;  /* 0x000008140a007986 */ /* 0x0003e4000c101b06 */
[----:B------:R-:W-:-:S04]  /*1d20*/  IMAD.HI.U32 R12, R12, R7, RZ ;  /* 0x000000070c0c7227 */ /* 0x000fc800078e00ff */
[----:B------:R-:W-:-:S04]  /*1d30*/  IMAD.MOV R12, RZ, RZ, -R12 ;  /* 0x000000ffff0c7224 */ /* 0x000fc800078e0a0c */
[----:B------:R-:W-:Y:S02]  /*1d40*/  IMAD R13, R6, R12, R7 ;  /* 0x0000000c060d7224 */ /* 0x000fe400078e0207 */
[----:B------:R-:W-:-:S03]  /*1d50*/  IMAD.MOV.U32 R7, RZ, RZ, R4 ;  /* 0x000000ffff077224 */ /* 0x000fc600078e0004 */
[----:B------:R-:W-:-:S13]  /*1d60*/  ISETP.GE.U32.AND P0, PT, R13, R6, PT ;  /* 0x000000060d00720c */ /* 0x000fda0003f06070 */
[----:B------:R-:W-:-:S04]  /*1d70*/  @P0 IADD3 R13, PT, PT, R13, -R6, RZ ;  /* 0x800000060d0d0210 */ /* 0x000fc80007ffe0ff */
[----:B------:R-:W-:-:S13]  /*1d80*/  ISETP.GE.U32.AND P0, PT, R13, R6, PT ;  /* 0x000000060d00720c */ /* 0x000fda0003f06070 */
[----:B------:R-:W-:Y:S01]  /*1d90*/  @P0 IMAD.IADD R13, R13, 0x1, -R6 ;  /* 0x000000010d0d0824 */ /* 0x000fe200078e0a06 */
[----:B------:R-:W-:Y:S01]  /*1da0*/  @!P1 LOP3.LUT R13, RZ, R6, RZ, 0x33, !PT ;  /* 0x00000006ff0d9212 */ /* 0x000fe200078e33ff */
[----:B-1----:R-:W-:Y:S06]  /*1db0*/  BRA.U !UP0, `(.L_x_791) ;  /* 0x00000001083c7547 */ /* 0x002fec000b800000 */
[----:B------:R-:W-:-:S07]  /*1dc0*/  CS2R R6, SRZ ;  /* 0x0000000000067805 */ /* 0x000fce000001ff00 */
.L_x_794:
[----:B------:R-:W-:Y:S01]  /*1dd0*/  IMAD R8, R7, 0x4, R0 ;  /* 0x0000000407087824 */ /* 0x000fe200078e0200 */
[----:B------:R-:W-:Y:S05]  /*1de0*/  BSSY.RELIABLE B1, `(.L_x_792) ;  /* 0x0000008000017945 */ /* 0x000fea0003800100 */
[----:B------:R-:W1:Y:S02]  /*1df0*/  LDS R8, [R8] ;  /* 0x0000000008087984 */ /* 0x000e640000000800 */
[----:B-1----:R-:W-:-:S13]  /*1e00*/  ISETP.NE.AND P0, PT, R8, R5, PT ;  /* 0x000000050800720c */ /* 0x002fda0003f05270 */
[----:B------:R-:W-:Y:S05]  /*1e10*/  @P0 BRA `(.L_x_793) ;  /* 0x0000000000100947 */ /* 0x000fea0003800000 */
[----:B------:R-:W-:-:S13]  /*1e20*/  ISETP.NE.AND P0, PT, R6, R13, PT ;  /* 0x0000000d0600720c */ /* 0x000fda0003f05270 */
[----:B------:R-:W-:Y:S05]  /*1e30*/  @!P0 BREAK.RELIABLE B1 ;  /* 0x0000000000018942 */ /* 0x000fea0003800100 */
[----:B------:R-:W-:Y:S05]  /*1e40*/  @!P0 BRA `(.L_x_791) ;  /* 0x0000000000188947 */ /* 0x000fea0003800000 */
[----:B------:R-:W-:-:S07]  /*1e50*/  IADD3 R6, PT, PT, R6, 0x1, RZ ;  /* 0x0000000106067810 */ /* 0x000fce0007ffe0ff */
.L_x_793:
[----:B0-----:R-:W-:Y:S05]  /*1e60*/  BSYNC.RELIABLE B1 ;  /* 0x0000000000017941 */ /* 0x001fea0003800100 */
.L_x_792:
[C---:B------:R-:W-:Y:S01]  /*1e70*/  ISETP.NE.AND P0, PT, R7.reuse, UR5, PT ;  /* 0x0000000507007c0c */ /* 0x040fe2000bf05270 */
[----:B------:R-:W-:-:S12]  /*1e80*/  VIADD R7, R7, 0x1 ;  /* 0x0000000107077836 */ /* 0x000fd80000000000 */
[----:B------:R-:W-:Y:S05]  /*1e90*/  @P0 BRA `(.L_x_794) ;  /* 0xfffffffc00cc0947 */ /* 0x000fea000383ffff */
[----:B------:R-:W-:-:S07]  /*1ea0*/  IMAD.MOV.U32 R7, RZ, RZ, R4 ;  /* 0x000000ffff077224 */ /* 0x000fce00078e0004 */
.L_x_791:
[----:B0-----:R-:W-:Y:S05]  /*1eb0*/  BSYNC.RECONVERGENT B0 ;  /* 0x0000000000007941 */ /* 0x001fea0003800200 */
.L_x_790:
[----:B------:R-:W-:Y:S05]  /*1ec0*/  WARPSYNC.ALL ;  /* 0x0000000000007948 */ /* 0x000fea0003800000 */
[----:B------:R-:W-:Y:S01]  /*1ed0*/  STG.E desc[UR6][R2.64], R7 ;  /* 0x0000000702007986 */ /* 0x000fe2000c101906 */
[----:B------:R-:W-:Y:S05]  /*1ee0*/  EXIT ;  /* 0x000000000000794d */ /* 0x000fea0003800000 */
.L_x_795:
        /* <DEDUP_REMOVED lines=9> */
.L_x_5137:


//--------------------- .text.propagate_labels_sync_kernel --------------------------
	.section	.text.propagate_labels_sync_kernel,"ax",@progbits
	.align	128
        .global         propagate_labels_sync_kernel
        .type           propagate_labels_sync_kernel,@function
        .size           propagate_labels_sync_kernel,(.L_x_5138 - propagate_labels_sync_kernel)
        .other          propagate_labels_sync_kernel,@"STO_CUDA_ENTRY STV_DEFAULT"
propagate_labels_sync_kernel:
.text.propagate_labels_sync_kernel:
        /* <DEDUP_REMOVED lines=12> */
[----:B-1----:R-:W3:Y:S04]  /*00c0*/  LDG.E.CONSTANT R13, desc[UR6][R2.64] ;  /* 0x00000006020d7981 */ /* 0x002ee8000c1e9900 */
[----:B------:R-:W3:Y:S02]  /*00d0*/  LDG.E.CONSTANT R12, desc[UR6][R2.64+0x4] ;  /* 0x00000406020c7981 */ /* 0x000ee4000c1e9900 */
[----:B---3--:R-:W-:-:S13]  /*00e0*/  ISETP.NE.AND P0, PT, R13, R12, PT ;  /* 0x0000000c0d00720c */ /* 0x008fda0003f05270 */
[----:B--2---:R-:W-:Y:S05]  /*00f0*/  @P0 BRA `(.L_x_796) ;  /* 0x00000000001c0947 */ /* 0x004fea0003800000 */
[----:B------:R-:W0:Y:S08]  /*0100*/  LDC.64 R2, c[0x0][0x380] ;  /* 0x0000e000ff027b82 */ /* 0x000e300000000a00 */
[----:B------:R-:W1:Y:S01]  /*0110*/  LDC.64 R4, c[0x0][0x388] ;  /* 0x0000e200ff047b82 */ /* 0x000e620000000a00 */
[----:B0-----:R-:W-:-:S06]  /*0120*/  IMAD.WIDE R2, R0, 0x4, R2 ;  /* 0x0000000400027825 */ /* 0x001fcc00078e0202 */
[----:B------:R-:W2:Y:S01]  /*0130*/  LDG.E.CONSTANT R3, desc[UR6][R2.64] ;  /* 0x0000000602037981 */ /* 0x000ea2000c1e9900 */
[----:B-1----:R-:W-:-:S05]  /*0140*/  IMAD.WIDE R4, R0, 0x4, R4 ;  /* 0x0000000400047825 */ /* 0x002fca00078e0204 */
[----:B--2---:R-:W-:Y:S01]  /*0150*/  STG.E desc[UR6][R4.64], R3 ;  /* 0x0000000304007986 */ /* 0x004fe2000c101906 */
[----:B------:R-:W-:Y:S05]  /*0160*/  EXIT ;  /* 0x000000000000794d */ /* 0x000fea0003800000 */
.L_x_796:
        /* <DEDUP_REMOVED lines=18> */
.L_x_799:
        /* <DEDUP_REMOVED lines=20> */
.L_x_798:
        /* <DEDUP_REMOVED lines=15> */
.L_x_800:
        /* <DEDUP_REMOVED lines=14> */
.L_x_801:
[----:B------:R-:W-:Y:S01]  /*05a0*/  VIADD R4, R4, 0x1 ;  /* 0x0000000104047836 */ /* 0x000fe20000000000 */
[----:B------:R0:W-:Y:S04]  /*05b0*/  STS [R2], RZ ;  /* 0x000000ff02007388 */ /* 0x0001e80000000800 */
[----:B------:R-:W-:Y:S01]  /*05c0*/  ISETP.NE.AND P0, PT, R4, RZ, PT ;  /* 0x000000ff0400720c */ /* 0x000fe20003f05270 */
[----:B0-----:R-:W-:-:S12]  /*05d0*/  VIADD R2, R2, 0x4 ;  /* 0x0000000402027836 */ /* 0x001fd80000000000 */
[----:B------:R-:W-:Y:S05]  /*05e0*/  @P0 BRA `(.L_x_801) ;  /* 0xfffffffc00ec0947 */ /* 0x000fea000383ffff */
.L_x_797:
[----:B------:R-:W-:Y:S01]  /*05f0*/  ISETP.GE.AND P0, PT, R13, R12, PT ;  /* 0x0000000c0d00720c */ /* 0x000fe20003f06270 */
[----:B------:R-:W-:-:S12]  /*0600*/  BSSY.RECONVERGENT B0, `(.L_x_802) ;  /* 0x0000064000007945 */ /* 0x000fd80003800200 */
[----:B------:R-:W-:Y:S05]  /*0610*/  @P0 BRA `(.L_x_803) ;  /* 0x0000000400880947 */ /* 0x000fea0003800000 */
[----:B------:R-:W-:Y:S01]  /*0620*/  IMAD.IADD R2, R12, 0x1, -R13 ;  /* 0x000000010c027824 */ /* 0x000fe200078e0a0d */
[----:B------:R-:W-:Y:S01]  /*0630*/  BSSY.RECONVERGENT B1, `(.L_x_804) ;  /* 0x000001c000017945 */ /* 0x000fe20003800200 */
[----:B------:R-:W-:-:S03]  /*0640*/  IMAD.IADD R3, R13, 0x1, -R12 ;  /* 0x000000010d037824 */ /* 0x000fc600078e0a0c */
[----:B------:R-:W-:Y:S02]  /*0650*/  LOP3.LUT P0, R6, R2, 0x3, RZ, 0xc0, !PT ;  /* 0x0000000302067812 */ /* 0x000fe4000780c0ff */
[----:B------:R-:W-:-:S11]  /*0660*/  ISETP.GT.U32.AND P1, PT, R3, -0x4, PT ;  /* 0xfffffffc0300780c */ /* 0x000fd60003f24070 */
[----:B------:R-:W-:Y:S05]  /*0670*/  @!P0 BRA `(.L_x_805) ;  /* 0x00000000005c8947 */ /* 0x000fea0003800000 */
[----:B------:R-:W2:Y:S01]  /*0680*/  LDC.64 R2, c[0x0][0x380] ;  /* 0x0000e000ff027b82 */ /* 0x000ea20000000a00 */
[----:B------:R-:W-:-:S07]  /*0690*/  IADD3 R16, PT, PT, -R6, RZ, RZ ;  /* 0x000000ff06107210 */ /* 0x000fce0007ffe1ff */
[----:B01----:R-:W0:Y:S02]  /*06a0*/  LDC.64 R4, c[0x0][0x398] ;  /* 0x0000e600ff047b82 */ /* 0x003e240000000a00 */
.L_x_806:
[----:B0-----:R-:W-:-:S06]  /*06b0*/  IMAD.WIDE R6, R13, 0x4, R4 ;  /* 0x000000040d067825 */ /* 0x001fcc00078e0204 */
[----:B------:R-:W2:Y:S02]  /*06c0*/  LDG.E.CONSTANT R7, desc[UR6][R6.64] ;  /* 0x0000000606077981 */ /* 0x000ea4000c1e9900 */
[----:B--2---:R-:W-:-:S06]  /*06d0*/  IMAD.WIDE R10, R7, 0x4, R2 ;  /* 0x00000004070a7825 */ /* 0x004fcc00078e0202 */
[----:B------:R-:W2:Y:S02]  /*06e0*/  LDG.E.CONSTANT R11, desc[UR6][R10.64] ;  /* 0x000000060a0b7981 */ /* 0x000ea4000c1e9900 */
        /* <DEDUP_REMOVED lines=15> */
[----:B---3--:R-:W-:Y:S05]  /*07e0*/  @P0 BRA `(.L_x_806) ;  /* 0xfffffffc00b00947 */ /* 0x008fea000383ffff */
.L_x_805:
[----:B------:R-:W-:Y:S05]  /*07f0*/  BSYNC.RECONVERGENT B1 ;  /* 0x0000000000017941 */ /* 0x000fea0003800200 */
.L_x_804:
        /* <DEDUP_REMOVED lines=9> */
.L_x_807:
[----:B--2---:R-:W-:Y:S01]  /*0890*/  IMAD.WIDE R10, R13, 0x4, R4 ;  /* 0x000000040d0a7825 */ /* 0x004fe200078e0204 */
[----:B------:R-:W0:Y:S04]  /*08a0*/  LDCU UR4, c[0x0][0x3b4] ;  /* 0x00007680ff0477ac */ /* 0x000e280008000800 */
[----:B------:R-:W1:Y:S04]  /*08b0*/  LDG.E.CONSTANT R21, desc[UR6][R10.64+-0x8] ;  /* 0xfffff8060a157981 */ /* 0x000e68000c1e9900 */
[----:B------:R-:W2:Y:S04]  /*08c0*/  LDG.E.CONSTANT R15, desc[UR6][R10.64+-0x4] ;  /* 0xfffffc060a0f7981 */ /* 0x000ea8000c1e9900 */
[----:B------:R-:W3:Y:S04]  /*08d0*/  LDG.E.CONSTANT R17, desc[UR6][R10.64] ;  /* 0x000000060a117981 */ /* 0x000ee8000c1e9900 */
[----:B------:R-:W4:Y:S01]  /*08e0*/  LDG.E.CONSTANT R23, desc[UR6][R10.64+0x4] ;  /* 0x000004060a177981 */ /* 0x000f22000c1e9900 */
[----:B-1----:R-:W-:-:S06]  /*08f0*/  IMAD.WIDE R20, R21, 0x4, R2 ;  /* 0x0000000415147825 */ /* 0x002fcc00078e0202 */
[----:B------:R-:W0:Y:S01]  /*0900*/  LDG.E.CONSTANT R21, desc[UR6][R20.64] ;  /* 0x0000000614157981 */ /* 0x000e22000c1e9900 */
[----:B--2---:R-:W-:-:S06]  /*0910*/  IMAD.WIDE R14, R15, 0x4, R2 ;  /* 0x000000040f0e7825 */ /* 0x004fcc00078e0202 */
[----:B------:R-:W2:Y:S01]  /*0920*/  LDG.E.CONSTANT R15, desc[UR6][R14.64] ;  /* 0x000000060e0f7981 */ /* 0x000ea2000c1e9900 */
[----:B---3--:R-:W-:-:S06]  /*0930*/  IMAD.WIDE R16, R17, 0x4, R2 ;  /* 0x0000000411107825 */ /* 0x008fcc00078e0202 */
[----:B------:R-:W3:Y:S01]  /*0940*/  LDG.E.CONSTANT R17, desc[UR6][R16.64] ;  /* 0x0000000610117981 */ /* 0x000ee2000c1e9900 */
[----:B----4-:R-:W-:-:S05]  /*0950*/  IMAD.WIDE R22, R23, 0x4, R2 ;  /* 0x0000000417167825 */ /* 0x010fca00078e0202 */
[----:B------:R-:W4:Y:S01]  /*0960*/  LDG.E.CONSTANT R19, desc[UR6][R22.64] ;  /* 0x0000000616137981 */ /* 0x000f22000c1e9900 */
[----:B------:R-:W-:Y:S01]  /*0970*/  IMAD.WIDE R10, R13, 0x4, R6 ;  /* 0x000000040d0a7825 */ /* 0x000fe200078e0206 */
[----:B0-----:R-:W-:-:S04]  /*0980*/  ISETP.GT.AND P0, PT, R21, UR4, PT ;  /* 0x0000000415007c0c */ /* 0x001fc8000bf04270 */
        /* <DEDUP_REMOVED lines=43> */
.L_x_803:
[----:B------:R-:W-:Y:S05]  /*0c40*/  BSYNC.RECONVERGENT B0 ;  /* 0x0000000000007941 */ /* 0x000fea0003800200 */
.L_x_802:
[----:B------:R-:W3:Y:S01]  /*0c50*/  LDC.64 R2, c[0x0][0x380] ;  /* 0x0000e000ff027b82 */ /* 0x000ee20000000a00 */
[----:B------:R-:W4:Y:S01]  /*0c60*/  LDCU UR4, c[0x0][0x3b4] ;  /* 0x00007680ff0477ac */ /* 0x000f220008000800 */
[----:B---3--:R-:W-:-:S05]  /*0c70*/  IMAD.WIDE R6, R0, 0x4, R2 ;  /* 0x0000000400067825 */ /* 0x008fca00078e0202 */
[----:B------:R3:W5:Y:S01]  /*0c80*/  LDG.E.CONSTANT R2, desc[UR6][R6.64] ;  /* 0x0000000606027981 */ /* 0x000762000c1e9900 */
[----:B----4-:R-:W-:Y:S01]  /*0c90*/  UISETP.GE.AND UP0, UPT, UR4, URZ, UPT ;  /* 0x000000ff0400728c */ /* 0x010fe2000bf06270 */
[----:B------:R-:W-:Y:S02]  /*0ca0*/  IMAD.MOV.U32 R3, RZ, RZ, RZ ;  /* 0x000000ffff037224 */ /* 0x000fe400078e00ff */
[----:B0-----:R-:W-:-:S06]  /*0cb0*/  IMAD.MOV.U32 R4, RZ, RZ, RZ ;  /* 0x000000ffff047224 */ /* 0x001fcc00078e00ff */
[----:B---3--:R-:W-:Y:S05]  /*0cc0*/  BRA.U !UP0, `(.L_x_808) ;  /* 0x0000000d089c7547 */ /* 0x008fea000b800000 */
[----:B------:R-:W-:Y:S01]  /*0cd0*/  UISETP.GE.U32.AND UP0, UPT, UR4, 0x7, UPT ;  /* 0x000000070400788c */ /* 0x000fe2000bf06070 */
[----:B------:R-:W-:Y:S01]  /*0ce0*/  LOP3.LUT R17, R9, 0x7, RZ, 0xc0, !PT ;  /* 0x0000000709117812 */ /* 0x000fe200078ec0ff */
[----:B------:R-:W-:Y:S01]  /*0cf0*/  HFMA2 R3, -RZ, RZ, 0, 0 ;  /* 0x00000000ff037431 */ /* 0x000fe200000001ff */
[----:B-1----:R-:W-:Y:S02]  /*0d00*/  CS2R R4, SRZ ;  /* 0x0000000000047805 */ /* 0x002fe4000001ff00 */
[----:B------:R-:W-:-:S04]  /*0d10*/  ISETP.NE.AND P1, PT, R17, RZ, PT ;  /* 0x000000ff1100720c */ /* 0x000fc80003f25270 */
[----:B------:R-:W-:Y:S09]  /*0d20*/  BRA.U !UP0, `(.L_x_809) ;  /* 0x0000000508c07547 */ /* 0x000ff2000b800000 */
[----:B------:R-:W-:Y:S01]  /*0d30*/  LOP3.LUT R5, R9, 0xfffffff8, RZ, 0xc0, !PT ;  /* 0xfffffff809057812 */ /* 0x000fe200078ec0ff */
[----:B------:R-:W-:Y:S02]  /*0d40*/  IMAD.MOV.U32 R6, RZ, RZ, RZ ;  /* 0x000000ffff067224 */ /* 0x000fe400078e00ff */
[----:B------:R-:W-:Y:S02]  /*0d50*/  IMAD.MOV.U32 R4, RZ, RZ, RZ ;  /* 0x000000ffff047224 */ /* 0x000fe400078e00ff */
[----:B------:R-:W-:-:S07]  /*0d60*/  IMAD.MOV.U32 R3, RZ, RZ, RZ ;  /* 0x000000ffff037224 */ /* 0x000fce00078e00ff */
.L_x_810:
[----:B------:R-:W-:Y:S01]  /*0d70*/  IMAD R16, R6, 0x4, R8 ;  /* 0x0000000406107824 */ /* 0x000fe200078e0208 */
[----:B------:R-:W-:-:S04]  /*0d80*/  PLOP3.LUT P0, PT, PT, PT, PT, 0x80, 0x8 ;  /* 0x000000000008781c */ /* 0x000fc80003f0f070 */
[----:B--2---:R-:W0:Y:S04]  /*0d90*/  LDS R10, [R16] ;  /* 0x00000000100a7984 */ /* 0x004e280000000800 */
[----:B------:R-:W1:Y:S04]  /*0da0*/  LDS R11, [R16+0x4] ;  /* 0x00000400100b7984 */ /* 0x000e680000000800 */
[----:B------:R-:W2:Y:S04]  /*0db0*/  LDS R12, [R16+0x8] ;  /* 0x00000800100c7984 */ /* 0x000ea80000000800 */
[----:B------:R-:W3:Y:S04]  /*0dc0*/  LDS R13, [R16+0xc] ;  /* 0x00000c00100d7984 */ /* 0x000ee80000000800 */
[----:B------:R-:W4:Y:S04]  /*0dd0*/  LDS R14, [R16+0x10] ;  /* 0x00001000100e7984 */ /* 0x000f280000000800 */
        /* <DEDUP_REMOVED lines=13> */
[----:B------:R-:W-:Y:S01]  /*0eb0*/  HFMA2 R4, -RZ, RZ, 0, 5.9604644775390625e-08 ;  /* 0x00000001ff047431 */ /* 0x000fe200000001ff */
[----:B--2---:R-:W-:Y:S01]  /*0ec0*/  ISETP.GT.AND P5, PT, R12, R11, PT ;  /* 0x0000000b0c00720c */ /* 0x004fe20003fa4270 */
[----:B------:R-:W0:Y:S01]  /*0ed0*/  LDS R10, [R16+0x18] ;  /* 0x00001800100a7984 */ /* 0x000e220000000800 */
[----:B------:R-:W-:Y:S02]  /*0ee0*/  PLOP3.LUT P0, PT, PT, PT, PT, 0x80, 0x8 ;  /* 0x000000000008781c */ /* 0x000fe40003f0f070 */
[----:B------:R-:W-:-:S02]  /*0ef0*/  @!P4 PLOP3.LUT P0, PT, P2, PT, PT, 0x80, 0x8 ;  /* 0x000000000008c81c */ /* 0x000fc4000170f070 */
[----:B------:R-:W-:-:S05]  /*0f00*/  @!P3 MOV R3, R7 ;  /* 0x000000070003b202 */ /* 0x000fca0000000f00 */
        /* <DEDUP_REMOVED lines=8> */
[----:B-----5:R-:W-:Y:S01]  /*0f90*/  @!P3 IMAD.MOV.U32 R3, RZ, RZ, R2 ;  /* 0x000000ffff03b224 */ /* 0x020fe200078e0002 */
[----:B------:R-:W-:Y:S01]  /*0fa0*/  @!P5 PLOP3.LUT P0, PT, P6, PT, PT, 0x80, 0x8 ;  /* 0x000000000008d81c */ /* 0x000fe2000370f070 */
[----:B------:R-:W-:Y:S02]  /*0fb0*/  @!P4 IMAD.MOV.U32 R4, RZ, RZ, R7 ;  /* 0x000000ffff04c224 */ /* 0x000fe400078e0007 */
[----:B------:R-:W-:Y:S02]  /*0fc0*/  VIADD R2, R6, 0x1 ;  /* 0x0000000106027836 */ /* 0x000fe40000000000 */
[----:B------:R-:W-:-:S02]  /*0fd0*/  @!P5 VIADD R7, R4, 0x1 ;  /* 0x000000010407d836 */ /* 0x000fc40000000000 */
[----:B------:R-:W-:Y:S02]  /*0fe0*/  @!P4 IMAD.MOV.U32 R2, RZ, RZ, R3 ;  /* 0x000000ffff02c224 */ /* 0x000fe400078e0003 */
[----:B------:R-:W-:Y:S01]  /*0ff0*/  @!P2 ISETP.NE.AND P6, PT, R13, R12, PT ;  /* 0x0000000c0d00a20c */ /* 0x000fe20003fc5270 */
[----:B------:R-:W-:Y:S01]  /*1000*/  @!P2 IMAD.MOV.U32 R13, RZ, RZ, R12 ;  /* 0x000000ffff0da224 */ /* 0x000fe200078e000c */
[----:B------:R-:W1:Y:S02]  /*1010*/  LDS R3, [R16+0x1c] ;  /* 0x00001c0010037984 */ /* 0x000e640000000800 */
[----:B------:R-:W-:Y:S01]  /*1020*/  @!P2 ISETP.GT.AND P6, PT, R12, RZ, !P6 ;  /* 0x000000ff0c00a20c */ /* 0x000fe200077c4270 */
[----:B------:R-:W-:Y:S01]  /*1030*/  IMAD.MOV.U32 R12, RZ, RZ, 0x1 ;  /* 0x00000001ff0c7424 */ /* 0x000fe200078e00ff */
[----:B----4-:R-:W-:Y:S02]  /*1040*/  ISETP.GT.AND P3, PT, R14, R13, PT ;  /* 0x0000000d0e00720c */ /* 0x010fe40003f64270 */
[----:B------:R-:W-:Y:S01]  /*1050*/  @!P0 IADD3 R7, PT, PT, R4, RZ, RZ ;  /* 0x000000ff04078210 */ /* 0x000fe20007ffe0ff */
[----:B------:R-:W-:Y:S01]  /*1060*/  IMAD.MOV.U32 R4, RZ, RZ, 0x1 ;  /* 0x00000001ff047424 */ /* 0x000fe200078e00ff */
[----:B------:R-:W-:-:S02]  /*1070*/  PLOP3.LUT P0, PT, PT, PT, PT, 0x80, 0x8 ;  /* 0x000000000008781c */ /* 0x000fc40003f0f070 */
[----:B------:R-:W-:Y:S01]  /*1080*/  @!P2 PLOP3.LUT P0, PT, P6, PT, PT, 0x80, 0x8 ;  /* 0x000000000008a81c */ /* 0x000fe2000370f070 */
[----:B------:R-:W-:Y:S02]  /*1090*/  @!P5 IMAD.MOV.U32 R4, RZ, RZ, R7 ;  /* 0x000000ffff04d224 */ /* 0x000fe400078e0007 */
[----:B------:R-:W-:Y:S02]  /*10a0*/  IMAD.MOV.U32 R7, RZ, RZ, 0x1 ;  /* 0x00000001ff077424 */ /* 0x000fe400078e00ff */
[----:B------:R-:W-:Y:S02]  /*10b0*/  @!P2 VIADD R11, R4, 0x1 ;  /* 0x00000001040ba836 */ /* 0x000fe40000000000 */
[-C--:B------:R-:W-:Y:S02]  /*10c0*/  @!P3 ISETP.NE.AND P6, PT, R14, R13.reuse, PT ;  /* 0x0000000d0e00b20c */ /* 0x080fe40003fc5270 */
[----:B------:R-:W-:Y:S02]  /*10d0*/  @!P3 MOV R14, R13 ;  /* 0x0000000d000eb202 */ /* 0x000fe40000000f00 */
[----:B------:R-:W-:-:S02]  /*10e0*/  @!P3 ISETP.GT.AND P6, PT, R13, RZ, !P6 ;  /* 0x000000ff0d00b20c */ /* 0x000fc400077c4270 */
[----:B------:R-:W-:Y:S01]  /*10f0*/  ISETP.GT.AND P4, PT, R15, R14, PT ;  /* 0x0000000e0f00720c */ /* 0x000fe20003f84270 */
[----:B------:R-:W-:Y:S01]  /*1100*/  @!P0 IMAD.MOV R11, RZ, RZ, R4 ;  /* 0x000000ffff0b8224 */ /* 0x000fe200078e0204 */
[----:B------:R-:W-:Y:S01]  /*1110*/  PLOP3.LUT P0, PT, PT, PT, PT, 0x80, 0x8 ;  /* 0x000000000008781c */ /* 0x000fe20003f0f070 */
[C---:B------:R-:W-:Y:S01]  /*1120*/  VIADD R4, R6.reuse, 0x2 ;  /* 0x0000000206047836 */ /* 0x040fe20000000000 */
[----:B------:R-:W-:Y:S01]  /*1130*/  @!P3 PLOP3.LUT P0, PT, P6, PT, PT, 0x80, 0x8 ;  /* 0x000000000008b81c */ /* 0x000fe2000370f070 */
[----:B------:R-:W-:Y:S01]  /*1140*/  @!P2 IMAD.MOV.U32 R7, RZ, RZ, R11 ;  /* 0x000000ffff07a224 */ /* 0x000fe200078e000b */
[----:B------:R-:W-:Y:S02]  /*1150*/  @!P5 MOV R4, R2 ;  /* 0x000000020004d202 */ /* 0x000fe40000000f00 */
[----:B------:R-:W-:Y:S01]  /*1160*/  IADD3 R2, PT, PT, R6, 0x3, RZ ;  /* 0x0000000306027810 */ /* 0x000fe20007ffe0ff */
[----:B------:R-:W-:Y:S02]  /*1170*/  @!P3 VIADD R11, R7, 0x1 ;  /* 0x00000001070bb836 */ /* 0x000fe40000000000 */
[----:B------:R-:W-:-:S02]  /*1180*/  @!P2 IMAD.MOV.U32 R2, RZ, RZ, R4 ;  /* 0x000000ffff02a224 */ /* 0x000fc400078e0004 */
[----:B------:R-:W-:Y:S01]  /*1190*/  @!P4 ISETP.NE.AND P6, PT, R15, R14, PT ;  /* 0x0000000e0f00c20c */ /* 0x000fe20003fc5270 */
[----:B------:R-:W-:Y:S02]  /*11a0*/  @!P4 IMAD.MOV.U32 R15, RZ, RZ, R14 ;  /* 0x000000ffff0fc224 */ /* 0x000fe400078e000e */
[----:B------:R-:W-:Y:S01]  /*11b0*/  VIADD R4, R6, 0x4 ;  /* 0x0000000406047836 */ /* 0x000fe20000000000 */
[----:B------:R-:W-:Y:S01]  /*11c0*/  @!P4 ISETP.GT.AND P6, PT, R14, RZ, !P6 ;  /* 0x000000ff0e00c20c */ /* 0x000fe200077c4270 */
[----:B------:R-:W-:Y:S01]  /*11d0*/  @!P0 IMAD.MOV R11, RZ, RZ, R7 ;  /* 0x000000ffff0b8224 */ /* 0x000fe200078e0207 */
[----:B0-----:R-:W-:Y:S01]  /*11e0*/  ISETP.GT.AND P5, PT, R10, R15, PT ;  /* 0x0000000f0a00720c */ /* 0x001fe20003fa4270 */
[----:B------:R-:W-:Y:S01]  /*11f0*/  IMAD.MOV.U32 R7, RZ, RZ, 0x1 ;  /* 0x00000001ff077424 */ /* 0x000fe200078e00ff */
[----:B------:R-:W-:Y:S01]  /*1200*/  PLOP3.LUT P0, PT, PT, PT, PT, 0x80, 0x8 ;  /* 0x000000000008781c */ /* 0x000fe20003f0f070 */
[----:B------:R-:W-:Y:S01]  /*1210*/  @!P3 IMAD.MOV.U32 R7, RZ, RZ, R11 ;  /* 0x000000ffff07b224 */ /* 0x000fe200078e000b */
[----:B------:R-:W-:-:S02]  /*1220*/  @!P4 PLOP3.LUT P0, PT, P6, PT, PT, 0x80, 0x8 ;  /* 0x000000000008c81c */ /* 0x000fc4000370f070 */
[----:B------:R-:W-:Y:S02]  /*1230*/  @!P3 MOV R4, R2 ;  /* 0x000000020004b202 */ /* 0x000fe40000000f00 */
        /* <DEDUP_REMOVED lines=9> */
[----:B-1----:R-:W-:Y:S01]  /*12d0*/  ISETP.GT.AND P6, PT, R3, R10, PT ;  /* 0x0000000a0300720c */ /* 0x002fe20003fc4270 */
[----:B------:R-:W-:Y:S02]  /*12e0*/  VIADD R11, R6, 0x6 ;  /* 0x00000006060b7836 */ /* 0x000fe40000000000 */
[----:B------:R-:W-:-:S08]  /*12f0*/  @!P5 VIADD R2, R7, 0x1 ;  /* 0x000000010702d836 */ /* 0x000fd00000000000 */
        /* <DEDUP_REMOVED lines=19> */
.L_x_809:
        /* <DEDUP_REMOVED lines=8> */
[----:B--2---:R-:W2:Y:S01]  /*14b0*/  LDS R10, [R12+0x8] ;  /* 0x000008000c0a7984 */ /* 0x004ea20000000800 */
[----:B0-----:R-:W-:-:S13]  /*14c0*/  ISETP.GT.AND P6, PT, R6, R3, PT ;  /* 0x000000030600720c */ /* 0x001fda0003fc4270 */
[-C--:B------:R-:W-:Y:S01]  /*14d0*/  @!P6 ISETP.NE.AND P1, PT, R6, R3.reuse, PT ;  /* 0x000000030600e20c */ /* 0x080fe20003f25270 */
[----:B------:R-:W-:Y:S01]  /*14e0*/  @!P6 VIADD R7, R4, 0x1 ;  /* 0x000000010407e836 */ /* 0x000fe20000000000 */
[----:B------:R-:W-:Y:S02]  /*14f0*/  @!P6 MOV R6, R3 ;  /* 0x000000030006e202 */ /* 0x000fe40000000f00 */
        /* <DEDUP_REMOVED lines=10> */
[----:B------:R-:W-:Y:S01]  /*15a0*/  IMAD.MOV.U32 R6, RZ, RZ, 0x1 ;  /* 0x00000001ff067424 */ /* 0x000fe200078e00ff */
[----:B------:R-:W-:Y:S02]  /*15b0*/  PLOP3.LUT P0, PT, PT, PT, PT, 0x80, 0x8 ;  /* 0x000000000008781c */ /* 0x000fe40003f0f070 */
[----:B------:R-:W-:Y:S01]  /*15c0*/  @!P5 PLOP3.LUT P0, PT, P1, PT, PT, 0x80, 0x8 ;  /* 0x000000000008d81c */ /* 0x000fe20000f0f070 */
[----:B------:R-:W-:-:S04]  /*15d0*/  @!P6 IMAD.MOV.U32 R4, RZ, RZ, R7 ;  /* 0x000000ffff04e224 */ /* 0x000fc800078e0007 */
[----:B------:R-:W-:-:S04]  /*15e0*/  @!P5 VIADD R7, R4, 0x1 ;  /* 0x000000010407d836 */ /* 0x000fc80000000000 */
[----:B------:R-:W-:Y:S01]  /*15f0*/  @!P4 ISETP.NE.AND P1, PT, R10, R9, PT ;  /* 0x000000090a00c20c */ /* 0x000fe20003f25270 */
[----:B------:R-:W-:-:S03]  /*1600*/  @!P4 IMAD.MOV.U32 R10, RZ, RZ, R9 ;  /* 0x000000ffff0ac224 */ /* 0x000fc600078e0009 */
[----:B------:R-:W-:Y:S02]  /*1610*/  @!P4 ISETP.GT.AND P1, PT, R9, RZ, !P1 ;  /* 0x000000ff0900c20c */ /* 0x000fe40004f24270 */
[----:B------:R-:W-:Y:S01]  /*1620*/  @!P0 IADD3 R7, PT, PT, R4, RZ, RZ ;  /* 0x000000ff04078210 */ /* 0x000fe20007ffe0ff */
[----:B------:R-:W-:Y:S01]  /*1630*/  IMAD.MOV.U32 R4, RZ, RZ, R5 ;  /* 0x000000ffff047224 */ /* 0x000fe200078e0005 */
[----:B0-----:R-:W-:Y:S02]  /*1640*/  ISETP.GT.AND P3, PT, R3, R10, PT ;  /* 0x0000000a0300720c */ /* 0x001fe40003f64270 */
[----:B------:R-:W-:Y:S01]  /*1650*/  PLOP3.LUT P0, PT, PT, PT, PT, 0x80, 0x8 ;  /* 0x000000000008781c */ /* 0x000fe20003f0f070 */
[----:B------:R-:W-:Y:S01]  /*1660*/  @!P5 IMAD.MOV.U32 R6, RZ, RZ, R7 ;  /* 0x000000ffff06d224 */ /* 0x000fe200078e0007 */
[----:B------:R-:W-:Y:S01]  /*1670*/  @!P4 PLOP3.LUT P0, PT, P1, PT, PT, 0x80, 0x8 ;  /* 0x000000000008c81c */ /* 0x000fe20000f0f070 */
[----:B------:R-:W-:Y:S01]  /*1680*/  IMAD.MOV.U32 R7, RZ, RZ, 0x1 ;  /* 0x00000001ff077424 */ /* 0x000fe200078e00ff */
[----:B-----5:R-:W-:Y:S01]  /*1690*/  @!P6 MOV R4, R2 ;  /* 0x000000020004e202 */ /* 0x020fe20000000f00 */
[----:B------:R-:W-:Y:S01]  /*16a0*/  @!P4 VIADD R9, R6, 0x1 ;  /* 0x000000010609c836 */ /* 0x000fe20000000000 */
[----:B------:R-:W-:-:S03]  /*16b0*/  IADD3 R2, PT, PT, R5, 0x1, RZ ;  /* 0x0000000105027810 */ /* 0x000fc60007ffe0ff */
[----:B------:R-:W-:Y:S02]  /*16c0*/  @!P5 IMAD.MOV.U32 R2, RZ, RZ, R4 ;  /* 0x000000ffff02d224 */ /* 0x000fe400078e0004 */
[----:B------:R-:W-:Y:S01]  /*16d0*/  HFMA2 R4, -RZ, RZ, 0, 5.9604644775390625e-08 ;  /* 0x00000001ff047431 */ /* 0x000fe200000001ff */
[----:B------:R-:W-:Y:S01]  /*16e0*/  @!P3 ISETP.NE.AND P1, PT, R3, R10, PT ;  /* 0x0000000a0300b20c */ /* 0x000fe20003f25270 */
[----:B------:R-:W-:-:S03]  /*16f0*/  @!P3 IMAD.MOV.U32 R3, RZ, RZ, R10 ;  /* 0x000000ffff03b224 */ /* 0x000fc600078e000a */
[----:B------:R-:W-:Y:S01]  /*1700*/  @!P3 ISETP.GT.AND P1, PT, R10, RZ, !P1 ;  /* 0x000000ff0a00b20c */ /* 0x000fe20004f24270 */
[----:B------:R-:W-:Y:S01]  /*1710*/  @!P0 IMAD.MOV R9, RZ, RZ, R6 ;  /* 0x000000ffff098224 */ /* 0x000fe200078e0206 */
[----:B------:R-:W-:Y:S01]  /*1720*/  PLOP3.LUT P0, PT, PT, PT, PT, 0x80, 0x8 ;  /* 0x000000000008781c */ /* 0x000fe20003f0f070 */
[C---:B------:R-:W-:Y:S01]  /*1730*/  VIADD R6, R5.reuse, 0x2 ;  /* 0x0000000205067836 */ /* 0x040fe20000000000 */
[----:B------:R-:W-:Y:S01]  /*1740*/  @!P3 PLOP3.LUT P0, PT, P1, PT, PT, 0x80, 0x8 ;  /* 0x000000000008b81c */ /* 0x000fe20000f0f070 */
[----:B------:R-:W-:Y:S02]  /*1750*/  @!P4 IMAD.MOV.U32 R7, RZ, RZ, R9 ;  /* 0x000000ffff07c224 */ /* 0x000fe400078e0009 */
[----:B------:R-:W-:Y:S02]  /*1760*/  @!P4 IMAD.MOV.U32 R6, RZ, RZ, R2 ;  /* 0x000000ffff06c224 */ /* 0x000fe400078e0002 */
[----:B------:R-:W-:Y:S01]  /*1770*/  VIADD R2, R5, 0x3 ;  /* 0x0000000305027836 */ /* 0x000fe20000000000 */
[----:B------:R-:W-:Y:S01]  /*1780*/  @!P3 IADD3 R9, PT, PT, R7, 0x1, RZ ;  /* 0x000000010709b810 */ /* 0x000fe20007ffe0ff */
[----:B------:R-:W-:Y:S01]  /*1790*/  @!P3 IMAD.MOV.U32 R2, RZ, RZ, R6 ;  /* 0x000000ffff02b224 */ /* 0x000fe200078e0006 */
[----:B------:R-:W-:-:S05]  /*17a0*/  IADD3 R5, PT, PT, R5, 0x4, RZ ;  /* 0x0000000405057810 */ /* 0x000fca0007ffe0ff */
[----:B------:R-:W-:-:S04]  /*17b0*/  @!P0 IMAD.MOV R9, RZ, RZ, R7 ;  /* 0x000000ffff098224 */ /* 0x000fc800078e0207 */
[----:B------:R-:W-:-:S07]  /*17c0*/  @!P3 IMAD.MOV.U32 R4, RZ, RZ, R9 ;  /* 0x000000ffff04b224 */ /* 0x000fce00078e0009 */
.L_x_811:
[----:B------:R-:W-:Y:S05]  /*17d0*/  @!P2 BRA `(.L_x_808) ;  /* 0x0000000000d8a947 */ /* 0x000fea0003800000 */
[----:B------:R-:W0:Y:S01]  /*17e0*/  LDCU UR4, c[0x0][0x3b4] ;  /* 0x00007680ff0477ac */ /* 0x000e220008000800 */
[----:B------:R-:W-:Y:S01]  /*17f0*/  ISETP.NE.AND P0, PT, R11, 0x1, PT ;  /* 0x000000010b00780c */ /* 0x000fe20003f05270 */
[----:B------:R-:W-:Y:S02]  /*1800*/  IMAD.MOV.U32 R6, RZ, RZ, R4 ;  /* 0x000000ffff067224 */ /* 0x000fe400078e0004 */
[----:B--2---:R-:W-:Y:S02]  /*1810*/  IMAD.MOV.U32 R10, RZ, RZ, R3 ;  /* 0x000000ffff0a7224 */ /* 0x004fe400078e0003 */
        /* <DEDUP_REMOVED lines=28> */
[----:B------:R-:W-:-:S04]  /*19e0*/  @!P4 ISETP.GT.AND P2, PT, R6, RZ, !P2 ;  /* 0x000000ff0600c20c */ /* 0x000fc80005744270 */
[----:B------:R-:W-:-:S13]  /*19f0*/  @!P4 PLOP3.LUT P1, PT, P2, PT, PT, 0x80, 0x8 ;  /* 0x000000000008c81c */ /* 0x000fda000172f070 */
[----:B------:R-:W-:Y:S01]  /*1a00*/  @!P1 IMAD.MOV R10, RZ, RZ, R7 ;  /* 0x000000ffff0a9224 */ /* 0x000fe200078e0207 */
[----:B------:R-:W-:-:S03]  /*1a10*/  MOV R7, R2 ;  /* 0x0000000200077202 */ /* 0x000fc60000000f00 */
[----:B------:R-:W-:Y:S02]  /*1a20*/  @!P4 IMAD.MOV.U32 R4, RZ, RZ, R10 ;  /* 0x000000ffff04c224 */ /* 0x000fe400078e000a */
[----:B------:R-:W-:Y:S02]  /*1a30*/  IMAD.MOV.U32 R10, RZ, RZ, R3 ;  /* 0x000000ffff0a7224 */ /* 0x000fe400078e0003 */
[----:B------:R-:W-:-:S07]  /*1a40*/  IMAD.MOV.U32 R6, RZ, RZ, R4 ;  /* 0x000000ffff067224 */ /* 0x000fce00078e0004 */
.L_x_812:
        /* <DEDUP_REMOVED lines=15> */
.L_x_808:
[----:B------:R-:W-:Y:S01]  /*1b40*/  ISETP.GE.AND P0, PT, R3, 0x1, PT ;  /* 0x000000010300780c */ /* 0x000fe20003f06270 */
[----:B------:R-:W-:Y:S01]  /*1b50*/  BSSY.RECONVERGENT B0, `(.L_x_813) ;  /* 0x000003d000007945 */ /* 0x000fe20003800200 */
[----:B-1---5:R-:W-:Y:S02]  /*1b60*/  IMAD.MOV.U32 R5, RZ, RZ, R2 ;  /* 0x000000ffff057224 */ /* 0x022fe400078e0002 */
[----:B------:R-:W-:-:S13]  /*1b70*/  ISETP.LT.OR P0, PT, R4, 0x2, !P0 ;  /* 0x000000020400780c */ /* 0x000fda0004701670 */
[----:B------:R-:W-:Y:S05]  /*1b80*/  @P0 BRA `(.L_x_814) ;  /* 0x0000000000e40947 */ /* 0x000fea0003800000 */
[----:B--2---:R-:W0:Y:S01]  /*1b90*/  LDC.64 R10, c[0x0][0x3b8] ;  /* 0x0000ee00ff0a7b82 */ /* 0x004e220000000a00 */
[----:B------:R-:W1:Y:S01]  /*1ba0*/  I2F.U32.RP R9, R4 ;  /* 0x0000000400097306 */ /* 0x000e620000209000 */
[----:B------:R-:W2:Y:S01]  /*1bb0*/  LDCU UR4, c[0x0][0x3b4] ;  /* 0x00007680ff0477ac */ /* 0x000ea20008000800 */
[----:B0-----:R-:W-:-:S05]  /*1bc0*/  IMAD.WIDE R10, R0, 0x30, R10 ;  /* 0x00000030000a7825 */ /* 0x001fca00078e020a */
[----:B------:R-:W3:Y:S04]  /*1bd0*/  LDG.E.64 R16, desc[UR6][R10.64] ;  /* 0x000000060a107981 */ /* 0x000ee8000c1e1b00 */
[----:B------:R-:W4:Y:S04]  /*1be0*/  LDG.E.64 R6, desc[UR6][R10.64+0x10] ;  /* 0x000010060a067981 */ /* 0x000f28000c1e1b00 */
[----:B------:R-:W5:Y:S01]  /*1bf0*/  LDG.E.64 R14, desc[UR6][R10.64+0x8] ;  /* 0x000008060a0e7981 */ /* 0x000f62000c1e1b00 */
[----:B-1----:R-:W0:Y:S01]  /*1c00*/  MUFU.RCP R9, R9 ;  /* 0x0000000900097308 */ /* 0x002e220000001000 */
[----:B------:R-:W-:Y:S01]  /*1c10*/  ISETP.NE.U32.AND P1, PT, R4, RZ, PT ;  /* 0x000000ff0400720c */ /* 0x000fe20003f25070 */
[----:B--2---:R-:W-:Y:S01]  /*1c20*/  UISETP.GE.AND UP0, UPT, UR4, URZ, UPT ;  /* 0x000000ff0400728c */ /* 0x004fe2000bf06270 */
[----:B0-----:R-:W-:-:S06]  /*1c30*/  IADD3 R13, PT, PT, R9, 0xffffffe, RZ ;  /* 0x0ffffffe090d7810 */ /* 0x001fcc0007ffe0ff */
[----:B------:R-:W0:Y:S02]  /*1c40*/  F2I.FTZ.U32.TRUNC.NTZ R13, R13 ;  /* 0x0000000d000d7305 */ /* 0x000e24000021f000 */
[----:B0-----:R-:W-:-:S04]  /*1c50*/  IMAD.MOV R19, RZ, RZ, -R13 ;  /* 0x000000ffff137224 */ /* 0x001fc800078e0a0d */
[----:B------:R-:W-:Y:S01]  /*1c60*/  IMAD R19, R19, R4, RZ ;  /* 0x0000000413137224 */ /* 0x000fe200078e02ff */
[----:B---3--:R-:W-:-:S04]  /*1c70*/  SHF.R.U32.HI R12, RZ, 0x2, R17 ;  /* 0x00000002ff0c7819 */ /* 0x008fc80000011611 */
[----:B------:R-:W-:Y:S01]  /*1c80*/  LOP3.LUT R12, R12, R17, RZ, 0x3c, !PT ;  /* 0x000000110c0c7212 */ /* 0x000fe200078e3cff */
[----:B----4-:R-:W-:-:S04]  /*1c90*/  IMAD.SHL.U32 R18, R7, 0x10, RZ ;  /* 0x0000001007127824 */ /* 0x010fc800078e00ff */
[----:B------:R-:W-:-:S05]  /*1ca0*/  IMAD.SHL.U32 R5, R12, 0x2, RZ ;  /* 0x000000020c057824 */ /* 0x000fca00078e00ff */
[----:B------:R-:W-:Y:S02]  /*1cb0*/  LOP3.LUT R5, R7, R18, R5, 0x96, !PT ;  /* 0x0000001207057212 */ /* 0x000fe400078e9605 */
[----:B------:R-:W-:Y:S01]  /*1cc0*/  IADD3 R18, PT, PT, R16, 0x587c5, RZ ;  /* 0x000587c510127810 */ /* 0x000fe20007ffe0ff */
[----:B------:R-:W-:Y:S01]  /*1cd0*/  IMAD.MOV.U32 R16, RZ, RZ, R7 ;  /* 0x000000ffff107224 */ /* 0x000fe200078e0007 */
[----:B------:R-:W-:Y:S01]  /*1ce0*/  LOP3.LUT R17, R5, R12, RZ, 0x3c, !PT ;  /* 0x0000000c05117212 */ /* 0x000fe200078e3cff */
[----:B------:R-:W-:-:S04]  /*1cf0*/  IMAD.MOV.U32 R12, RZ, RZ, RZ ;  /* 0x000000ffff0c7224 */ /* 0x000fc800078e00ff */
[----:B------:R-:W-:Y:S01]  /*1d00*/  IMAD.HI.U32 R12, R13, R19, R12 ;  /* 0x000000130d0c7227 */ /* 0x000fe200078e000c */
[----:B------:R-:W-:Y:S01]  /*1d10*/  MOV R13, R6 ;  /* 0x00000006000d7202 */ /* 0x000fe20000000f00 */
[----:B------:R0:W-:Y:S02]  /*1d20*/  STG.E.64 desc[UR6][R10.64+0x10], R16 ;  /* 0x000010100a007986 */ /* 0x0001e4000c101b06 */
[----:B------:R-:W-:Y:S02]  /*1d30*/  IMAD.IADD R5, R17, 0x1, R18 ;  /* 0x0000000111057824 */ /* 0x000fe400078e0212 */
[----:B-----5:R-:W-:Y:S02]  /*1d40*/  IMAD.MOV.U32 R19, RZ, RZ, R14 ;  /* 0x000000ffff137224 */ /* 0x020fe400078e000e */
[----:B------:R-:W-:-:S03]  /*1d50*/  IMAD.HI.U32 R12, R12, R5, RZ ;  /* 0x000000050c0c7227 */ /* 0x000fc600078e00ff */
[----:B------:R0:W-:Y:S01]  /*1d60*/  STG.E.64 desc[UR6][R10.64], R18 ;  /* 0x000000120a007986 */ /* 0x0001e2000c101b06 */
[----:B------:R-:W-:-:S04]  /*1d70*/  IMAD.MOV R12, RZ, RZ, -R12 ;  /* 0x000000ffff0c7224 */ /* 0x000fc800078e0a0c */
[----:B------:R-:W-:Y:S02]  /*1d80*/  IMAD R9, R4, R12, R5 ;  /* 0x0000000c04097224 */ /* 0x000fe400078e0205 */
[----:B------:R-:W-:Y:S02]  /*1d90*/  IMAD.MOV.U32 R12, RZ, RZ, R15 ;  /* 0x000000ffff0c7224 */ /* 0x000fe400078e000f */
[----:B------:R-:W-:Y:S01]  /*1da0*/  IMAD.MOV.U32 R5, RZ, RZ, R2 ;  /* 0x000000ffff057224 */ /* 0x000fe200078e0002 */
[CC--:B------:R-:W-:Y:S02]  /*1db0*/  ISETP.GE.U32.AND P0, PT, R9.reuse, R4.reuse, PT ;  /* 0x000000040900720c */ /* 0x0c0fe40003f06070 */
[----:B------:R0:W-:Y:S11]  /*1dc0*/  STG.E.64 desc[UR6][R10.64+0x8], R12 ;  /* 0x0000080c0a007986 */ /* 0x0001f6000c101b06 */
[----:B------:R-:W-:-:S04]  /*1dd0*/  @P0 IADD3 R9, PT, PT, R9, -R4, RZ ;  /* 0x8000000409090210 */ /* 0x000fc80007ffe0ff */
[----:B------:R-:W-:-:S13]  /*1de0*/  ISETP.GE.U32.AND P0, PT, R9, R4, PT ;  /* 0x000000040900720c */ /* 0x000fda0003f06070 */
[----:B------:R-:W-:Y:S01]  /*1df0*/  @P0 IMAD.IADD R9, R9, 0x1, -R4 ;  /* 0x0000000109090824 */ /* 0x000fe200078e0a04 */
[----:B------:R-:W-:Y:S01]  /*1e00*/  @!P1 LOP3.LUT R9, RZ, R4, RZ, 0x33, !PT ;  /* 0x00000004ff099212 */ /* 0x000fe200078e33ff */
[----:B0-----:R-:W-:Y:S06]  /*1e10*/  BRA.U !UP0, `(.L_x_814) ;  /* 0x0000000108407547 */ /* 0x001fec000b800000 */
[----:B------:R-:W-:-:S07]  /*1e20*/  CS2R R4, SRZ ;  /* 0x0000000000047805 */ /* 0x000fce000001ff00 */
.L_x_817:
[----:B------:R-:W-:Y:S01]  /*1e30*/  IMAD R6, R5, 0x4, R8 ;  /* 0x0000000405067824 */ /* 0x000fe200078e0208 */
[----:B------:R-:W-:Y:S05]  /*1e40*/  BSSY.RELIABLE B1, `(.L_x_815) ;  /* 0x0000008000017945 */ /* 0x000fea0003800100 */
[----:B------:R-:W0:Y:S02]  /*1e50*/  LDS R6, [R6] ;  /* 0x0000000006067984 */ /* 0x000e240000000800 */
[----:B0-----:R-:W-:-:S13]  /*1e60*/  ISETP.NE.AND P0, PT, R6, R3, PT ;  /* 0x000000030600720c */ /* 0x001fda0003f05270 */
[----:B------:R-:W-:Y:S05]  /*1e70*/  @P0 BRA `(.L_x_816) ;  /* 0x0000000000100947 */ /* 0x000fea0003800000 */
[----:B------:R-:W-:-:S13]  /*1e80*/  ISETP.NE.AND P0, PT, R4, R9, PT ;  /* 0x000000090400720c */ /* 0x000fda0003f05270 */
[----:B------:R-:W-:Y:S05]  /*1e90*/  @!P0 BREAK.RELIABLE B1 ;  /* 0x0000000000018942 */ /* 0x000fea0003800100 */
[----:B------:R-:W-:Y:S05]  /*1ea0*/  @!P0 BRA `(.L_x_814) ;  /* 0x00000000001c8947 */ /* 0x000fea0003800000 */
[----:B------:R-:W-:-:S07]  /*1eb0*/  IADD3 R4, PT, PT, R4, 0x1, RZ ;  /* 0x0000000104047810 */ /* 0x000fce0007ffe0ff */
.L_x_816:
[----:B------:R-:W-:Y:S05]  /*1ec0*/  BSYNC.RELIABLE B1 ;  /* 0x0000000000017941 */ /* 0x000fea0003800100 */
.L_x_815:
[----:B------:R-:W0:Y:S02]  /*1ed0*/  LDCU UR4, c[0x0][0x3b4] ;  /* 0x00007680ff0477ac */ /* 0x000e240008000800 */
[C---:B0-----:R-:W-:Y:S01]  /*1ee0*/  ISETP.NE.AND P0, PT, R5.reuse, UR4, PT ;  /* 0x0000000405007c0c */ /* 0x041fe2000bf05270 */
[----:B------:R-:W-:-:S12]  /*1ef0*/  VIADD R5, R5, 0x1 ;  /* 0x0000000105057836 */ /* 0x000fd80000000000 */
[----:B------:R-:W-:Y:S05]  /*1f00*/  @P0 BRA `(.L_x_817) ;  /* 0xfffffffc00c80947 */ /* 0x000fea000383ffff */
[----:B------:R-:W-:-:S07]  /*1f10*/  IMAD.MOV.U32 R5, RZ, RZ, R2 ;  /* 0x000000ffff057224 */ /* 0x000fce00078e0002 */
.L_x_814:
[----:B------:R-:W-:Y:S05]  /*1f20*/  BSYNC.RECONVERGENT B0 ;  /* 0x0000000000007941 */ /* 0x000fea0003800200 */
.L_x_813:
[----:B------:R-:W0:Y:S02]  /*1f30*/  LDC.64 R2, c[0x0][0x388] ;  /* 0x0000e200ff027b82 */ /* 0x000e240000000a00 */
[----:B0-----:R-:W-:-:S05]  /*1f40*/  IMAD.WIDE R2, R0, 0x4, R2 ;  /* 0x0000000400027825 */ /* 0x001fca00078e0202 */
[----:B------:R-:W-:Y:S01]  /*1f50*/  STG.E desc[UR6][R2.64], R5 ;  /* 0x0000000502007986 */ /* 0x000fe2000c101906 */
[----:B------:R-:W-:Y:S05]  /*1f60*/  EXIT ;  /* 0x000000000000794d */ /* 0x000fea0003800000 */
.L_x_818:
        /* <DEDUP_REMOVED lines=9> */
.L_x_5138:


//--------------------- .text.init_labels_kernel  --------------------------
	.section	.text.init_labels_kernel,"ax",@progbits
	.align	128
        .global         init_labels_kernel
        .type           init_labels_kernel,@function
        .size           init_labels_kernel,(.L_x_5139 - init_labels_kernel)
        .other          init_labels_kernel,@"STO_CUDA_ENTRY STV_DEFAULT"
init_labels_kernel:
.text.init_labels_kernel:
        /* <DEDUP_REMOVED lines=11> */
[----:B-1----:R-:W-:Y:S01]  /*00b0*/  STG.E desc[UR4][R2.64], R5 ;  /* 0x0000000502007986 */ /* 0x002fe2000c101904 */
[----:B------:R-:W-:Y:S05]  /*00c0*/  EXIT ;  /* 0x000000000000794d */ /* 0x000fea0003800000 */
.L_x_819:
        /* <DEDUP_REMOVED lines=11> */
.L_x_5139:


//--------------------- .text.compute_feature_stats_kernel --------------------------
	.section	.text.compute_feature_stats_kernel,"ax",@progbits
	.align	128
        .global         compute_feature_stats_kernel
        .type           compute_feature_stats_kernel,@function
        .size           compute_feature_stats_kernel,(.L_x_5140 - compute_feature_stats_kernel)
        .other          compute_feature_stats_kernel,@"STO_CUDA_ENTRY STV_DEFAULT"
compute_feature_stats_kernel:
.text.compute_feature_stats_kernel:
        /* <DEDUP_REMOVED lines=8> */
[----:B--2---:R-:W-:Y:S01]  /*0080*/  IMAD.U32 R8, RZ, RZ, UR7 ;  /* 0x00000007ff087e24 */ /* 0x004fe2000f8e00ff */
        /* <DEDUP_REMOVED lines=10> */
[----:B------:R-:W0:Y:S01]  /*0130*/  LDC.64 R4, c[0x0][0x380] ;  /* 0x0000e000ff047b82 */ /* 0x000e220000000a00 */
[----:B------:R-:W1:Y:S01]  /*0140*/  LDCU UR4, c[0x0][0x370] ;  /* 0x00006e00ff0477ac */ /* 0x000e620008000800 */
[----:B------:R-:W-:Y:S01]  /*0150*/  BSSY.RECONVERGENT B1, `(.L_x_822) ;  /* 0x000000b000017945 */ /* 0x000fe20003800200 */
[----:B------:R-:W-:Y:S01]  /*0160*/  IMAD.MOV.U32 R9, RZ, RZ, R2 ;  /* 0x000000ffff097224 */ /* 0x000fe200078e0002 */
[----:B------:R-:W-:Y:S01]  /*0170*/  CS2R R10, SRZ ;  /* 0x00000000000a7805 */ /* 0x000fe2000001ff00 */
[----:B-1----:R-:W-:-:S07]  /*0180*/  IMAD R12, R8, UR4, RZ ;  /* 0x00000004080c7c24 */ /* 0x002fce000f8e02ff */
.L_x_823:
[----:B0-----:R-:W-:-:S06]  /*0190*/  IMAD.WIDE R2, R9, 0x4, R4 ;  /* 0x0000000409027825 */ /* 0x001fcc00078e0204 */
[----:B------:R-:W2:Y:S01]  /*01a0*/  LDG.E.CONSTANT R3, desc[UR8][R2.64] ;  /* 0x0000000802037981 */ /* 0x000ea2000c1e9900 */
[----:B------:R-:W-:-:S04]  /*01b0*/  IADD3 R9, PT, PT, R12, R9, RZ ;  /* 0x000000090c097210 */ /* 0x000fc80007ffe0ff */
[----:B------:R-:W-:Y:S01]  /*01c0*/  ISETP.GE.AND P0, PT, R9, UR5, PT ;  /* 0x0000000509007c0c */ /* 0x000fe2000bf06270 */
[C---:B--2---:R-:W-:Y:S01]  /*01d0*/  FADD R11, R3.reuse, R11 ;  /* 0x0000000b030b7221 */ /* 0x044fe20000000000 */
[----:B------:R-:W-:-:S11]  /*01e0*/  FFMA R10, R3, R3, R10 ;  /* 0x00000003030a7223 */ /* 0x000fd6000000000a */
[----:B------:R-:W-:Y:S05]  /*01f0*/  @!P0 BRA `(.L_x_823) ;  /* 0xfffffffc00e48947 */ /* 0x000fea000383ffff */
[----:B------:R-:W-:Y:S05]  /*0200*/  BSYNC.RECONVERGENT B1 ;  /* 0x0000000000017941 */ /* 0x000fea0003800200 */
.L_x_822:
[----:B------:R0:W-:Y:S04]  /*0210*/  STS [R6], R11 ;  /* 0x0000000b06007388 */ /* 0x0001e80000000800 */
[----:B------:R0:W-:Y:S02]  /*0220*/  STS [R7], R10 ;  /* 0x0000000a07007388 */ /* 0x0001e40000000800 */
.L_x_821:
[----:B------:R-:W-:Y:S05]  /*0230*/  BSYNC.RECONVERGENT B0 ;  /* 0x0000000000007941 */ /* 0x000fea0003800200 */
.L_x_820:
[----:B------:R-:W-:Y:S01]  /*0240*/  BAR.SYNC.DEFER_BLOCKING 0x0 ;  /* 0x0000000000007b1d */ /* 0x000fe20000010000 */
[----:B------:R-:W-:-:S13]  /*0250*/  ISETP.GE.U32.AND P0, PT, R8, 0x2, PT ;  /* 0x000000020800780c */ /* 0x000fda0003f06070 */
[----:B------:R-:W-:Y:S05]  /*0260*/  @!P0 BRA `(.L_x_824) ;  /* 0x00000000004c8947 */ /* 0x000fea0003800000 */
.L_x_827:
[----:B------:R-:W-:Y:S01]  /*0270*/  SHF.R.U32.HI R12, RZ, 0x1, R8 ;  /* 0x00000001ff0c7819 */ /* 0x000fe20000011608 */
[----:B------:R-:W-:Y:S03]  /*0280*/  BSSY.RECONVERGENT B0, `(.L_x_825) ;  /* 0x000000d000007945 */ /* 0x000fe60003800200 */
[----:B------:R-:W-:-:S13]  /*0290*/  ISETP.GE.U32.AND P0, PT, R13, R12, PT ;  /* 0x0000000c0d00720c */ /* 0x000fda0003f06070 */
[----:B-1----:R-:W-:Y:S05]  /*02a0*/  @P0 BRA `(.L_x_826) ;  /* 0x0000000000280947 */ /* 0x002fea0003800000 */
[C---:B------:R-:W-:Y:S01]  /*02b0*/  IMAD R2, R12.reuse, 0x4, R6 ;  /* 0x000000040c027824 */ /* 0x040fe200078e0206 */
[----:B------:R-:W-:Y:S01]  /*02c0*/  LDS R3, [R6] ;  /* 0x0000000006037984 */ /* 0x000fe20000000800 */
[----:B------:R-:W-:-:S04]  /*02d0*/  LEA R4, R12, R7, 0x2 ;  /* 0x000000070c047211 */ /* 0x000fc800078e10ff */
[----:B------:R-:W1:Y:S02]  /*02e0*/  LDS R2, [R2] ;  /* 0x0000000002027984 */ /* 0x000e640000000800 */
[----:B-1----:R-:W-:-:S05]  /*02f0*/  FADD R3, R2, R3 ;  /* 0x0000000302037221 */ /* 0x002fca0000000000 */
[----:B------:R-:W-:Y:S04]  /*0300*/  STS [R6], R3 ;  /* 0x0000000306007388 */ /* 0x000fe80000000800 */
[----:B------:R-:W-:Y:S04]  /*0310*/  LDS R4, [R4] ;  /* 0x0000000004047984 */ /* 0x000fe80000000800 */
[----:B------:R-:W0:Y:S02]  /*0320*/  LDS R5, [R7] ;  /* 0x0000000007057984 */ /* 0x000e240000000800 */
[----:B0-----:R-:W-:-:S05]  /*0330*/  FADD R10, R4, R5 ;  /* 0x00000005040a7221 */ /* 0x001fca0000000000 */
[----:B------:R1:W-:Y:S02]  /*0340*/  STS [R7], R10 ;  /* 0x0000000a07007388 */ /* 0x0003e40000000800 */
.L_x_826:
[----:B------:R-:W-:Y:S05]  /*0350*/  BSYNC.RECONVERGENT B0 ;  /* 0x0000000000007941 */ /* 0x000fea0003800200 */
.L_x_825:
[----:B------:R-:W-:Y:S01]  /*0360*/  BAR.SYNC.DEFER_BLOCKING 0x0 ;  /* 0x0000000000007b1d */ /* 0x000fe20000010000 */
[----:B------:R-:W-:Y:S02]  /*0370*/  ISETP.GT.U32.AND P0, PT, R8, 0x3, PT ;  /* 0x000000030800780c */ /* 0x000fe40003f04070 */
[----:B------:R-:W-:-:S11]  /*0380*/  MOV R8, R12 ;  /* 0x0000000c00087202 */ /* 0x000fd60000000f00 */
[----:B------:R-:W-:Y:S05]  /*0390*/  @P0 BRA `(.L_x_827) ;  /* 0xfffffffc00b40947 */ /* 0x000fea000383ffff */
.L_x_824:
[----:B------:R-:W-:-:S13]  /*03a0*/  ISETP.NE.AND P0, PT, R13, RZ, PT ;  /* 0x000000ff0d00720c */ /* 0x000fda0003f05270 */
[----:B------:R-:W-:Y:S05]  /*03b0*/  @P0 EXIT ;  /* 0x000000000000094d */ /* 0x000fea0003800000 */
[----:B------:R-:W2:Y:S01]  /*03c0*/  S2UR UR5, SR_CgaCtaId ;  /* 0x00000000000579c3 */ /* 0x000ea20000008800 */
[----:B------:R-:W-:Y:S01]  /*03d0*/  UMOV UR4, 0x400 ;  /* 0x0000040000047882 */ /* 0x000fe20000000000 */
[----:B------:R-:W-:Y:S06]  /*03e0*/  LDS R9, [UR6] ;  /* 0x00000006ff097984 */ /* 0x000fec0008000800 */
[----:B------:R-:W3:Y:S08]  /*03f0*/  LDC.64 R2, c[0x0][0x388] ;  /* 0x0000e200ff027b82 */ /* 0x000ef00000000a00 */
[----:B------:R-:W4:Y:S01]  /*0400*/  LDC.64 R4, c[0x0][0x390] ;  /* 0x0000e400ff047b82 */ /* 0x000f220000000a00 */
[----:B--2---:R-:W-:Y:S01]  /*0410*/  ULEA UR4, UR5, UR4, 0x18 ;  /* 0x0000000405047291 */ /* 0x004fe2000f8ec0ff */
[----:B---3--:R-:W-:-:S08]  /*0420*/  IMAD.WIDE.U32 R2, R0, 0x4, R2 ;  /* 0x0000000400027825 */ /* 0x008fd000078e0002 */
[----:B01----:R-:W0:Y:S01]  /*0430*/  LDS R7, [UR4] ;  /* 0x00000004ff077984 */ /* 0x003e220008000800 */
[----:B----4-:R-:W-:-:S03]  /*0440*/  IMAD.WIDE.U32 R4, R0, 0x4, R4 ;  /* 0x0000000400047825 */ /* 0x010fc600078e0004 */
[----:B0-----:R-:W-:Y:S04]  /*0450*/  STG.E desc[UR8][R2.64], R7 ;  /* 0x0000000702007986 */ /* 0x001fe8000c101908 */
[----:B------:R-:W-:Y:S01]  /*0460*/  STG.E desc[UR8][R4.64], R9 ;  /* 0x0000000904007986 */ /* 0x000fe2000c101908 */
[----:B------:R-:W-:Y:S05]  /*0470*/  EXIT ;  /* 0x000000000000794d */ /* 0x000fea0003800000 */
.L_x_828:
        /* <DEDUP_REMOVED lines=16> */
.L_x_5140:


//--------------------- .text.compute_zscore_kernel --------------------------
	.section	.text.compute_zscore_kernel,"ax",@progbits
	.align	128
        .global         compute_zscore_kernel
        .type           compute_zscore_kernel,@function
        .size           compute_zscore_kernel,(.L_x_5108 - compute_zscore_kernel)
        .other          compute_zscore_kernel,@"STO_CUDA_ENTRY STV_DEFAULT"
compute_zscore_kernel:
.text.compute_zscore_kernel:
        /* <DEDUP_REMOVED lines=8> */
[----:B------:R-:W0:Y:S01]  /*0080*/  LDC R9, c[0x0][0x394] ;  /* 0x0000e500ff097b82 */ /* 0x000e220000000800 */
[----:B------:R-:W1:Y:S01]  /*0090*/  LDCU.64 UR4, c[0x0][0x358] ;  /* 0x00006b00ff0477ac */ /* 0x000e620008000a00 */
[----:B0-----:R-:W-:-:S13]  /*00a0*/  FSETP.GT.AND P0, PT, R9, 9.9999999747524270788e-07, PT ;  /* 0x358637bd0900780b */ /* 0x001fda0003f04000 */
[----:B-1----:R-:W-:Y:S05]  /*00b0*/  @!P0 BRA `(.L_x_829) ;  /* 0x0000000000608947 */ /* 0x002fea0003800000 */
[----:B------:R-:W0:Y:S01]  /*00c0*/  LDC.64 R4, c[0x0][0x380] ;  /* 0x0000e000ff047b82 */ /* 0x000e220000000a00 */
[----:B------:R-:W1:Y:S01]  /*00d0*/  LDCU UR6, c[0x0][0x390] ;  /* 0x00007200ff0677ac */ /* 0x000e620008000800 */
[----:B0-----:R-:W-:-:S05]  /*00e0*/  IMAD.WIDE R4, R2, 0x4, R4 ;  /* 0x0000000402047825 */ /* 0x001fca00078e0204 */
[----:B------:R-:W1:Y:S01]  /*00f0*/  LDG.E.CONSTANT R0, desc[UR4][R4.64] ;  /* 0x0000000404007981 */ /* 0x000e62000c1e9900 */
[----:B------:R-:W0:Y:S01]  /*0100*/  MUFU.RCP R3, R9 ;  /* 0x0000000900037308 */ /* 0x000e220000001000 */
[----:B------:R-:W-:Y:S01]  /*0110*/  BSSY.RECONVERGENT B0, `(.L_x_830) ;  /* 0x000000c000007945 */ /* 0x000fe20003800200 */
[----:B0-----:R-:W-:-:S04]  /*0120*/  FFMA R6, R3, -R9, 1 ;  /* 0x3f80000003067423 */ /* 0x001fc80000000809 */
[----:B------:R-:W-:Y:S01]  /*0130*/  FFMA R3, R3, R6, R3 ;  /* 0x0000000603037223 */ /* 0x000fe20000000003 */
[----:B-1----:R-:W-:-:S04]  /*0140*/  FADD R0, R0, -UR6 ;  /* 0x8000000600007e21 */ /* 0x002fc80008000000 */
[----:B------:R-:W0:Y:S01]  /*0150*/  FCHK P0, R0, R9 ;  /* 0x0000000900007302 */ /* 0x000e220000000000 */
[----:B------:R-:W-:-:S04]  /*0160*/  FFMA R6, R0, R3, RZ ;  /* 0x0000000300067223 */ /* 0x000fc800000000ff */
[----:B------:R-:W-:-:S04]  /*0170*/  FFMA R7, R6, -R9, R0 ;  /* 0x8000000906077223 */ /* 0x000fc80000000000 */
[----:B------:R-:W-:Y:S01]  /*0180*/  FFMA R3, R3, R7, R6 ;  /* 0x0000000703037223 */ /* 0x000fe20000000006 */
[----:B0-----:R-:W-:Y:S06]  /*0190*/  @!P0 BRA `(.L_x_831) ;  /* 0x00000000000c8947 */ /* 0x001fec0003800000 */
[----:B------:R-:W-:-:S07]  /*01a0*/  MOV R4, 0x1c0 ;  /* 0x000001c000047802 */ /* 0x000fce0000000f00 */
[----:B------:R-:W-:Y:S05]  /*01b0*/  CALL.REL.NOINC `($__internal_8_$__cuda_sm3x_div_rn_noftz_f32_slowpath) ;  /* 0x0000000000307944 */ /* 0x000fea0003c00000 */
[----:B------:R-:W-:-:S07]  /*01c0*/  IMAD.MOV.U32 R3, RZ, RZ, R0 ;  /* 0x000000ffff037224 */ /* 0x000fce00078e0000 */
.L_x_831:
[----:B------:R-:W-:Y:S05]  /*01d0*/  BSYNC.RECONVERGENT B0 ;  /* 0x0000000000007941 */ /* 0x000fea0003800200 */
.L_x_830:
[----:B------:R-:W0:Y:S01]  /*01e0*/  LDC.64 R4, c[0x0][0x388] ;  /* 0x0000e200ff047b82 */ /* 0x000e220000000a00 */
[----:B------:R-:W-:Y:S01]  /*01f0*/  FMNMX R0, R3, -10, !PT ;  /* 0xc120000003007809 */ /* 0x000fe20007800000 */
[----:B0-----:R-:W-:-:S03]  /*0200*/  IMAD.WIDE R2, R2, 0x4, R4 ;  /* 0x0000000402027825 */ /* 0x001fc600078e0204 */
[----:B------:R-:W-:-:S05]  /*0210*/  FMNMX R5, R0, 10, PT ;  /* 0x4120000000057809 */ /* 0x000fca0003800000 */
[----:B------:R-:W-:Y:S01]  /*0220*/  STG.E desc[UR4][R2.64], R5 ;  /* 0x0000000502007986 */ /* 0x000fe2000c101904 */
[----:B------:R-:W-:Y:S05]  /*0230*/  EXIT ;  /* 0x000000000000794d */ /* 0x000fea0003800000 */
.L_x_829:
[----:B------:R-:W0:Y:S02]  /*0240*/  LDC.64 R4, c[0x0][0x388] ;  /* 0x0000e200ff047b82 */ /* 0x000e240000000a00 */
[----:B0-----:R-:W-:-:S05]  /*0250*/  IMAD.WIDE R4, R2, 0x4, R4 ;  /* 0x0000000402047825 */ /* 0x001fca00078e0204 */
[----:B------:R-:W-:Y:S01]  /*0260*/  STG.E desc[UR4][R4.64], RZ ;  /* 0x000000ff04007986 */ /* 0x000fe2000c101904 */
[----:B------:R-:W-:Y:S05]  /*0270*/  EXIT ;  /* 0x000000000000794d */ /* 0x000fea0003800000 */
        .weak           $__internal_8_$__cuda_sm3x_div_rn_noftz_f32_slowpath
        .type           $__internal_8_$__cuda_sm3x_div_rn_noftz_f32_slowpath,@function
        .size           $__internal_8_$__cuda_sm3x_div_rn_noftz_f32_slowpath,(.L_x_5108 - $__internal_8_$__cuda_sm3x_div_rn_noftz_f32_slowpath)
$__internal_8_$__cuda_sm3x_div_rn_noftz_f32_slowpath:
[----:B------:R-:W0:Y:S01]  /*0280*/  LDC R3, c[0x0][0x394] ;  /* 0x0000e500ff037b82 */ /* 0x000e220000000800 */
[--C-:B------:R-:W-:Y:S01]  /*0290*/  SHF.R.U32.HI R5, RZ, 0x17, R0.reuse ;  /* 0x00000017ff057819 */ /* 0x100fe20000011600 */
[----:B------:R-:W1:Y:S01]  /*02a0*/  LDCU UR6, c[0x0][0x394] ;  /* 0x00007280ff0677ac */ /* 0x000e620008000800 */
[----:B------:R-:W-:Y:S01]  /*02b0*/  BSSY.RECONVERGENT B1, `(.L_x_832) ;  /* 0x0000064000017945 */ /* 0x000fe20003800200 */
[----:B------:R-:W-:Y:S01]  /*02c0*/  IMAD.MOV.U32 R7, RZ, RZ, R0 ;  /* 0x000000ffff077224 */ /* 0x000fe200078e0000 */
[----:B------:R-:W-:-:S05]  /*02d0*/  LOP3.LUT R5, R5, 0xff, RZ, 0xc0, !PT ;  /* 0x000000ff05057812 */ /* 0x000fca00078ec0ff */
[----:B------:R-:W-:Y:S02]  /*02e0*/  VIADD R10, R5, 0xffffffff ;  /* 0xffffffff050a7836 */ /* 0x000fe40000000000 */
[----:B-1----:R-:W-:Y:S01]  /*02f0*/  IMAD.U32 R8, RZ, RZ, UR6 ;  /* 0x00000006ff087e24 */ /* 0x002fe2000f8e00ff */
[----:B0-----:R-:W-:-:S04]  /*0300*/  SHF.R.U32.HI R6, RZ, 0x17, R3 ;  /* 0x00000017ff067819 */ /* 0x001fc80000011603 */
[----:B------:R-:W-:-:S05]  /*0310*/  LOP3.LUT R6, R6, 0xff, RZ, 0xc0, !PT ;  /* 0x000000ff06067812 */ /* 0x000fca00078ec0ff */
[----:B------:R-:W-:-:S05]  /*0320*/  VIADD R11, R6, 0xffffffff ;  /* 0xffffffff060b7836 */ /* 0x000fca0000000000 */
        /* <DEDUP_REMOVED lines=27> */
.L_x_833:
[----:B------:R-:W-:Y:S01]  /*04e0*/  LEA R3, R6, 0xc0800000, 0x17 ;  /* 0xc080000006037811 */ /* 0x000fe200078eb8ff */
[----:B------:R-:W-:Y:S01]  /*04f0*/  VIADD R5, R5, 0xffffff81 ;  /* 0xffffff8105057836 */ /* 0x000fe20000000000 */
[----:B------:R-:W-:Y:S03]  /*0500*/  BSSY.RECONVERGENT B2, `(.L_x_838) ;  /* 0x0000035000027945 */ /* 0x000fe60003800200 */
[----:B------:R-:W-:Y:S01]  /*0510*/  IMAD.IADD R3, R8, 0x1, -R3 ;  /* 0x0000000108037824 */ /* 0x000fe200078e0a03 */
[C---:B------:R-:W-:Y:S01]  /*0520*/  IADD3 R6, PT, PT, R5.reuse, 0x7f, -R6 ;  /* 0x0000007f05067810 */ /* 0x040fe20007ffe806 */
[----:B------:R-:W-:Y:S02]  /*0530*/  IMAD R0, R5, -0x800000, R7 ;  /* 0xff80000005007824 */ /* 0x000fe400078e0207 */
[----:B------:R-:W0:Y:S01]  /*0540*/  MUFU.RCP R8, R3 ;  /* 0x0000000300087308 */ /* 0x000e220000001000 */
[----:B------:R-:W-:Y:S01]  /*0550*/  FADD.FTZ R11, -R3, -RZ ;  /* 0x800000ff030b7221 */ /* 0x000fe20000010100 */
[----:B------:R-:W-:-:S03]  /*0560*/  IMAD.IADD R6, R6, 0x1, R9 ;  /* 0x0000000106067824 */ /* 0x000fc600078e0209 */
        /* <DEDUP_REMOVED lines=42> */
.L_x_840:
[----:B------:R-:W-:-:S04]  /*0810*/  LOP3.LUT R0, R0, 0x80000000, RZ, 0xc0, !PT ;  /* 0x8000000000007812 */ /* 0x000fc800078ec0ff */
[----:B------:R-:W-:Y:S01]  /*0820*/  LOP3.LUT R0, R0, 0x7f800000, RZ, 0xfc, !PT ;  /* 0x7f80000000007812 */ /* 0x000fe200078efcff */
[----:B------:R-:W-:Y:S06]  /*0830*/  BRA `(.L_x_841) ;  /* 0x0000000000047947 */ /* 0x000fec0003800000 */
.L_x_839:
[----:B------:R-:W-:-:S07]  /*0840*/  IMAD R0, R6, 0x800000, R0 ;  /* 0x0080000006007824 */ /* 0x000fce00078e0200 */
.L_x_841:
[----:B------:R-:W-:Y:S05]  /*0850*/  BSYNC.RECONVERGENT B2 ;  /* 0x0000000000027941 */ /* 0x000fea0003800200 */
.L_x_838:
[----:B------:R-:W-:Y:S05]  /*0860*/  BRA `(.L_x_842) ;  /* 0x0000000000207947 */ /* 0x000fea0003800000 */
.L_x_837:
[----:B------:R-:W-:-:S04]  /*0870*/  LOP3.LUT R0, R8, 0x80000000, R7, 0x48, !PT ;  /* 0x8000000008007812 */ /* 0x000fc800078e4807 */
[----:B------:R-:W-:Y:S01]  /*0880*/  LOP3.LUT R0, R0, 0x7f800000, RZ, 0xfc, !PT ;  /* 0x7f80000000007812 */ /* 0x000fe200078efcff */
[----:B------:R-:W-:Y:S06]  /*0890*/  BRA `(.L_x_842) ;  /* 0x0000000000147947 */ /* 0x000fec0003800000 */
.L_x_836:
[----:B------:R-:W-:Y:S01]  /*08a0*/  LOP3.LUT R0, R8, 0x80000000, R7, 0x48, !PT ;  /* 0x8000000008007812 */ /* 0x000fe200078e4807 */
[----:B------:R-:W-:Y:S06]  /*08b0*/  BRA `(.L_x_842) ;  /* 0x00000000000c7947 */ /* 0x000fec0003800000 */
.L_x_835:
[----:B------:R-:W0:Y:S01]  /*08c0*/  MUFU.RSQ R0, -QNAN ;  /* 0xffc0000000007908 */ /* 0x000e220000001400 */
[----:B------:R-:W-:Y:S05]  /*08d0*/  BRA `(.L_x_842) ;  /* 0x0000000000047947 */ /* 0x000fea0003800000 */
.L_x_834:
[----:B------:R-:W-:-:S07]  /*08e0*/  FADD.FTZ R0, R0, R3 ;  /* 0x0000000300007221 */ /* 0x000fce0000010000 */
.L_x_842:
[----:B------:R-:W-:Y:S05]  /*08f0*/  BSYNC.RECONVERGENT B1 ;  /* 0x0000000000017941 */ /* 0x000fea0003800200 */
.L_x_832:
[----:B------:R-:W-:-:S04]  /*0900*/  IMAD.MOV.U32 R5, RZ, RZ, 0x0 ;  /* 0x00000000ff057424 */ /* 0x000fc800078e00ff */
[----:B0-----:R-:W-:Y:S05]  /*0910*/  RET.REL.NODEC R4 `(compute_zscore_kernel) ;  /* 0xfffffff404b87950 */ /* 0x001fea0003c3ffff */
.L_x_843:
        /* <DEDUP_REMOVED lines=14> */
.L_x_5108:


//--------------------- .text.compute_lof_kernel  --------------------------
	.section	.text.compute_lof_kernel,"ax",@progbits
	.align	128
        .global         compute_lof_kernel
        .type           compute_lof_kernel,@function
        .size           compute_lof_kernel,(.L_x_5110 - compute_lof_kernel)
        .other          compute_lof_kernel,@"STO_CUDA_ENTRY STV_DEFAULT"
compute_lof_kernel:
.text.compute_lof_kernel:
[----:B------:R-:W0:Y:S01]  /*0000*/  LDC R1, c[0x0][0x37c] ;  /* 0x0000df00ff017b82 */ /* 0x000e220000000800 */
[----:B------:R-:W1:Y:S07]  /*0010*/  S2R R0, SR_TID.X ;  /* 0x0000000000007919 */ /* 0x000e6e0000002100 */
[----:B------:R-:W1:Y:S01]  /*0020*/  S2UR UR4, SR_CTAID.X ;  /* 0x00000000000479c3 */ /* 0x000e620000002500 */
[----:B------:R-:W2:Y:S01]  /*0030*/  LDCU UR5, c[0x0][0x3d8] ;  /* 0x00007b00ff0577ac */ /* 0x000ea20008000800 */
[----:B0-----:R-:W-:-:S04]  /*0040*/  IADD3 R1, PT, PT, R1, -0x100, RZ ;  /* 0xffffff0001017810 */ /* 0x001fc80007ffe0ff */
[----:B------:R-:W-:Y:S02]  /*0050*/  R2UR UR14, R1 ;  /* 0x00000000010e72ca */ /* 0x000fe400000e0000 */
[----:B------:R-:W1:Y:S02]  /*0060*/  LDC R5, c[0x0][0x360] ;  /* 0x0000d800ff057b82 */ /* 0x000e640000000800 */
[----:B-1----:R-:W-:-:S05]  /*0070*/  IMAD R5, R5, UR4, R0 ;  /* 0x0000000405057c24 */ /* 0x002fca000f8e0200 */
[----:B--2---:R-:W-:-:S13]  /*0080*/  ISETP.GE.AND P0, PT, R5, UR5, PT ;  /* 0x0000000505007c0c */ /* 0x004fda000bf06270 */
[----:B------:R-:W-:Y:S05]  /*0090*/  @P0 EXIT ;  /* 0x000000000000094d */ /* 0x000fea0003800000 */
[----:B------:R-:W0:Y:S01]  /*00a0*/  LDC.64 R22, c[0x0][0x380] ;  /* 0x0000e000ff167b82 */ /* 0x000e220000000a00 */
[----:B------:R-:W1:Y:S01]  /*00b0*/  LDCU.64 UR6, c[0x0][0x358] ;  /* 0x00006b00ff0677ac */ /* 0x000e620008000a00 */
[----:B------:R-:W2:Y:S06]  /*00c0*/  LDCU UR11, c[0x0][0x3dc] ;  /* 0x00007b80ff0b77ac */ /* 0x000eac0008000800 */
[----:B------:R-:W3:Y:S08]  /*00d0*/  LDC.64 R6, c[0x0][0x388] ;  /* 0x0000e200ff067b82 */ /* 0x000ef00000000a00 */
[----:B------:R-:W4:Y:S01]  /*00e0*/  LDC.64 R8, c[0x0][0x390] ;  /* 0x0000e400ff087b82 */ /* 0x000f220000000a00 */
[----:B0-----:R-:W-:-:S06]  /*00f0*/  IMAD.WIDE R22, R5, 0x4, R22 ;  /* 0x0000000405167825 */ /* 0x001fcc00078e0216 */
[----:B-1----:R0:W5:Y:S01]  /*0100*/  LDG.E.CONSTANT R22, desc[UR6][R22.64] ;  /* 0x0000000616167981 */ /* 0x002162000c1e9900 */
[----:B---3--:R-:W-:-:S05]  /*0110*/  IMAD.WIDE R6, R5, 0x4, R6 ;  /* 0x0000000405067825 */ /* 0x008fca00078e0206 */
[----:B------:R0:W5:Y:S01]  /*0120*/  LDG.E.CONSTANT R21, desc[UR6][R6.64] ;  /* 0x0000000606157981 */ /* 0x000162000c1e9900 */
[----:B----4-:R-:W-:-:S05]  /*0130*/  IMAD.WIDE R8, R5, 0x4, R8 ;  /* 0x0000000405087825 */ /* 0x010fca00078e0208 */
[----:B------:R0:W5:Y:S01]  /*0140*/  LDG.E.CONSTANT R20, desc[UR6][R8.64] ;  /* 0x0000000608147981 */ /* 0x000162000c1e9900 */
[----:B--2---:R-:W-:-:S04]  /*0150*/  UISETP.LT.AND UP0, UPT, UR11, 0x20, UPT ;  /* 0x000000200b00788c */ /* 0x004fc8000bf01270 */
[----:B------:R-:W-:Y:S02]  /*0160*/  USEL UR8, UR11, 0x20, UP0 ;  /* 0x000000200b087887 */ /* 0x000fe40008000000 */
[----:B------:R-:W-:Y:S01]  /*0170*/  UISETP.GE.AND UP0, UPT, UR11, 0x1, UPT ;  /* 0x000000010b00788c */ /* 0x000fe2000bf06270 */
[----:B------:R-:W-:-:S04]  /*0180*/  IADD3 R3, P0, PT, R1, 0x80, RZ ;  /* 0x0000008001037810 */ /* 0x000fc80007f1e0ff */
[----:B------:R-:W-:-:S04]  /*0190*/  IADD3.X R2, PT, PT, RZ, RZ, RZ, P0, !PT ;  /* 0x000000ffff027210 */ /* 0x000fc800007fe4ff */
[----:B0-----:R-:W-:Y:S05]  /*01a0*/  BRA.U !UP0, `(.L_x_844) ;  /* 0x0000000508407547 */ /* 0x001fea000b800000 */
[----:B------:R-:W-:Y:S02]  /*01b0*/  UISETP.GE.U32.AND UP1, UPT, UR11, 0x10, UPT ;  /* 0x000000100b00788c */ /* 0x000fe4000bf26070 */
[----:B------:R-:W-:Y:S01]  /*01c0*/  ULOP3.LUT UR9, UR8, 0xf, URZ, 0xc0, !UPT ;  /* 0x0000000f08097892 */ /* 0x000fe2000f8ec0ff */
[----:B------:R-:W-:-:S03]  /*01d0*/  UMOV UR4, URZ ;  /* 0x000000ff00047c82 */ /* 0x000fc60008000000 */
[----:B------:R-:W-:-:S03]  /*01e0*/  UISETP.NE.AND UP0, UPT, UR9, URZ, UPT ;  /* 0x000000ff0900728c */ /* 0x000fc6000bf05270 */
[----:B------:R-:W-:Y:S08]  /*01f0*/  BRA.U !UP1, `(.L_x_845) ;  /* 0x0000000109587547 */ /* 0x000ff0000b800000 */
[----:B------:R-:W-:Y:S01]  /*0200*/  MOV R8, 0x7f7fffff ;  /* 0x7f7fffff00087802 */ /* 0x000fe20000000f00 */
[----:B------:R-:W-:Y:S01]  /*0210*/  ULOP3.LUT UR4, UR8, 0x30, URZ, 0xc0, !UPT ;  /* 0x0000003008047892 */ /* 0x000fe2000f8ec0ff */
[----:B------:R-:W-:Y:S01]  /*0220*/  MOV R9, 0x7f7fffff ;  /* 0x7f7fffff00097802 */ /* 0x000fe20000000f00 */
[----:B------:R-:W-:Y:S01]  /*0230*/  UMOV UR5, URZ ;  /* 0x000000ff00057c82 */ /* 0x000fe20008000000 */
[----:B------:R-:W-:Y:S02]  /*0240*/  MOV R10, 0x7f7fffff ;  /* 0x7f7fffff000a7802 */ /* 0x000fe40000000f00 */
[----:B------:R-:W-:Y:S02]  /*0250*/  MOV R11, 0x7f7fffff ;  /* 0x7f7fffff000b7802 */ /* 0x000fe40000000f00 */
[----:B------:R-:W-:Y:S02]  /*0260*/  MOV R12, 0xffffffff ;  /* 0xffffffff000c7802 */ /* 0x000fe40000000f00 */
[----:B------:R-:W-:-:S02]  /*0270*/  MOV R13, 0xffffffff ;  /* 0xffffffff000d7802 */ /* 0x000fc40000000f00 */
[----:B------:R-:W-:Y:S02]  /*0280*/  MOV R14, 0xffffffff ;  /* 0xffffffff000e7802 */ /* 0x000fe40000000f00 */
[----:B------:R-:W-:-:S07]  /*0290*/  MOV R15, 0xffffffff ;  /* 0xffffffff000f7802 */ /* 0x000fce0000000f00 */
.L_x_846:
[----:B------:R-:W-:Y:S02]  /*02a0*/  ULEA UR10, UR5, UR14, 0x2 ;  /* 0x0000000e050a7291 */ /* 0x000fe4000f8e10ff */
[----:B------:R-:W-:-:S04]  /*02b0*/  UIADD3 UR5, UPT, UPT, UR5, 0x10, URZ ;  /* 0x0000001005057890 */ /* 0x000fc8000fffe0ff */
[----:B------:R-:W-:-:S03]  /*02c0*/  UISETP.NE.AND UP1, UPT, UR5, UR4, UPT ;  /* 0x000000040500728c */ /* 0x000fc6000bf25270 */
[----:B0-----:R0:W-:Y:S04]  /*02d0*/  STL.128 [UR10], R8 ;  /* 0x00000008ff007987 */ /* 0x0011e80008100c0a */
[----:B------:R0:W-:Y:S04]  /*02e0*/  STL.128 [UR10+0x80], R12 ;  /* 0x0000800cff007987 */ /* 0x0001e80008100c0a */
[----:B------:R0:W-:Y:S04]  /*02f0*/  STL.128 [UR10+0x10], R8 ;  /* 0x00001008ff007987 */ /* 0x0001e80008100c0a */
[----:B------:R0:W-:Y:S04]  /*0300*/  STL.128 [UR10+0x90], R12 ;  /* 0x0000900cff007987 */ /* 0x0001e80008100c0a */
[----:B------:R0:W-:Y:S04]  /*0310*/  STL.128 [UR10+0x20], R8 ;  /* 0x00002008ff007987 */ /* 0x0001e80008100c0a */
[----:B------:R0:W-:Y:S04]  /*0320*/  STL.128 [UR10+0xa0], R12 ;  /* 0x0000a00cff007987 */ /* 0x0001e80008100c0a */
[----:B------:R0:W-:Y:S04]  /*0330*/  STL.128 [UR10+0x30], R8 ;  /* 0x00003008ff007987 */ /* 0x0001e80008100c0a */
[----:B------:R0:W-:Y:S01]  /*0340*/  STL.128 [UR10+0xb0], R12 ;  /* 0x0000b00cff007987 */ /* 0x0001e20008100c0a */
[----:B------:R-:W-:Y:S05]  /*0350*/  BRA.U UP1, `(.L_x_846) ;  /* 0xfffffffd01d07547 */ /* 0x000fea000b83ffff */
.L_x_845:
[----:B------:R-:W-:Y:S05]  /*0360*/  BRA.U !UP0, `(.L_x_844) ;  /* 0x0000000108d07547 */ /* 0x000fea000b800000 */
[----:B------:R-:W-:Y:S02]  /*0370*/  UISETP.GE.U32.AND UP0, UPT, UR9, 0x8, UPT ;  /* 0x000000080900788c */ /* 0x000fe4000bf06070 */
[----:B------:R-:W-:-:S04]  /*0380*/  ULOP3.LUT UR5, UR8, 0x7, URZ, 0xc0, !UPT ;  /* 0x0000000708057892 */ /* 0x000fc8000f8ec0ff */
[----:B------:R-:W-:-:S03]  /*0390*/  UISETP.NE.AND UP1, UPT, UR5, URZ, UPT ;  /* 0x000000ff0500728c */ /* 0x000fc6000bf25270 */
[----:B------:R-:W-:Y:S08]  /*03a0*/  BRA.U !UP0, `(.L_x_847) ;  /* 0x0000000108507547 */ /* 0x000ff0000b800000 */
[----:B------:R-:W-:Y:S01]  /*03b0*/  ULEA UR9, UR4, UR14, 0x2 ;  /* 0x0000000e04097291 */ /* 0x000fe2000f8e10ff */
[----:B------:R-:W-:Y:S01]  /*03c0*/  MOV R0, 0x7f7fffff ;  /* 0x7f7fffff00007802 */ /* 0x000fe20000000f00 */
[----:B------:R-:W-:Y:S01]  /*03d0*/  UIADD3 UR4, UPT, UPT, UR4, 0x8, URZ ;  /* 0x0000000804047890 */ /* 0x000fe2000fffe0ff */
[----:B------:R-:W-:-:S06]  /*03e0*/  MOV R4, 0xffffffff ;  /* 0xffffffff00047802 */ /* 0x000fcc0000000f00 */
[----:B------:R1:W-:Y:S04]  /*03f0*/  STL [UR9], R0 ;  /* 0x00000000ff007987 */ /* 0x0003e80008100809 */
[----:B------:R1:W-:Y:S04]  /*0400*/  STL [UR9+0x4], R0 ;  /* 0x00000400ff007987 */ /* 0x0003e80008100809 */
        /* <DEDUP_REMOVED lines=13> */
[----:B------:R1:W-:Y:S02]  /*04e0*/  STL [UR9+0x9c], R4 ;  /* 0x00009c04ff007987 */ /* 0x0003e40008100809 */
.L_x_847:
[----:B------:R-:W-:Y:S05]  /*04f0*/  BRA.U !UP1, `(.L_x_844) ;  /* 0x00000001096c7547 */ /* 0x000fea000b800000 */
[----:B------:R-:W-:Y:S02]  /*0500*/  UISETP.GE.U32.AND UP0, UPT, UR5, 0x4, UPT ;  /* 0x000000040500788c */ /* 0x000fe4000bf06070 */
[----:B------:R-:W-:-:S04]  /*0510*/  ULOP3.LUT UR9, UR8, 0x3, URZ, 0xc0, !UPT ;  /* 0x0000000308097892 */ /* 0x000fc8000f8ec0ff */
[----:B------:R-:W-:-:S03]  /*0520*/  UISETP.NE.AND UP1, UPT, UR9, URZ, UPT ;  /* 0x000000ff0900728c */ /* 0x000fc6000bf25270 */
[----:B------:R-:W-:Y:S08]  /*0530*/  BRA.U !UP0, `(.L_x_848) ;  /* 0x0000000108307547 */ /* 0x000ff0000b800000 */
[----:B------:R-:W-:Y:S01]  /*0540*/  ULEA UR5, UR4, UR14, 0x2 ;  /* 0x0000000e04057291 */ /* 0x000fe2000f8e10ff */
[----:B-1----:R-:W-:Y:S01]  /*0550*/  MOV R0, 0x7f7fffff ;  /* 0x7f7fffff00007802 */ /* 0x002fe20000000f00 */
        /* <DEDUP_REMOVED lines=9> */
[----:B------:R2:W-:Y:S02]  /*05f0*/  STL [UR5+0x8c], R4 ;  /* 0x00008c04ff007987 */ /* 0x0005e40008100805 */
.L_x_848:
[----:B------:R-:W-:Y:S05]  /*0600*/  BRA.U !UP1, `(.L_x_844) ;  /* 0x0000000109287547 */ /* 0x000fea000b800000 */
[----:B-12---:R-:W-:Y:S01]  /*0610*/  MOV R0, 0x7f7fffff ;  /* 0x7f7fffff00007802 */ /* 0x006fe20000000f00 */
[----:B------:R-:W-:Y:S01]  /*0620*/  IMAD.MOV.U32 R4, RZ, RZ, -0x1 ;  /* 0xffffffffff047424 */ /* 0x000fe200078e00ff */
[----:B------:R-:W-:-:S06]  /*0630*/  UMOV UR5, URZ ;  /* 0x000000ff00057c82 */ /* 0x000fcc0008000000 */
.L_x_849:
[----:B------:R-:W-:Y:S02]  /*0640*/  ULEA UR10, UR4, UR14, 0x2 ;  /* 0x0000000e040a7291 */ /* 0x000fe4000f8e10ff */
[----:B------:R-:W-:Y:S02]  /*0650*/  UIADD3 UR5, UPT, UPT, UR5, 0x1, URZ ;  /* 0x0000000105057890 */ /* 0x000fe4000fffe0ff */
[----:B------:R-:W-:Y:S02]  /*0660*/  UIADD3 UR4, UPT, UPT, UR4, 0x1, URZ ;  /* 0x0000000104047890 */ /* 0x000fe4000fffe0ff */
[----:B------:R-:W-:-:S03]  /*0670*/  UISETP.NE.AND UP0, UPT, UR5, UR9, UPT ;  /* 0x000000090500728c */ /* 0x000fc6000bf05270 */
[----:B---3--:R3:W-:Y:S04]  /*0680*/  STL [UR10], R0 ;  /* 0x00000000ff007987 */ /* 0x0087e8000810080a */
[----:B------:R3:W-:Y:S02]  /*0690*/  STL [UR10+0x80], R4 ;  /* 0x00008004ff007987 */ /* 0x0007e4000810080a */
[----:B------:R-:W-:Y:S05]  /*06a0*/  BRA.U UP0, `(.L_x_849) ;  /* 0xfffffffd00e47547 */ /* 0x000fea000b83ffff */
.L_x_844:
[----:B0-----:R-:W0:Y:S08]  /*06b0*/  LDC.64 R10, c[0x0][0x3b0] ;  /* 0x0000ec00ff0a7b82 */ /* 0x001e300000000a00 */
[----:B------:R-:W4:Y:S08]  /*06c0*/  LDC R13, c[0x0][0x3b8] ;  /* 0x0000ee00ff0d7b82 */ /* 0x000f300000000800 */
[----:B-123--:R-:W1:Y:S01]  /*06d0*/  LDC R0, c[0x0][0x3bc] ;  /* 0x0000ef00ff007b82 */ /* 0x00ee620000000800 */
[----:B0-----:R-:W-:-:S05]  /*06e0*/  IMAD.WIDE R10, R5, 0x4, R10 ;  /* 0x00000004050a7825 */ /* 0x001fca00078e020a */
[----:B------:R1:W2:Y:S01]  /*06f0*/  LDG.E.CONSTANT R4, desc[UR6][R10.64] ;  /* 0x000000060a047981 */ /* 0x0002a2000c1e9900 */
[----:B------:R-:W-:Y:S01]  /*0700*/  UISETP.GT.AND UP0, UPT, UR11, 0x1, UPT ;  /* 0x000000010b00788c */ /* 0x000fe2000bf04270 */
[----:B----4-:R-:W-:Y:S01]  /*0710*/  IABS R9, R13 ;  /* 0x0000000d00097213 */ /* 0x010fe20000000000 */
[----:B------:R-:W-:-:S03]  /*0720*/  ULEA UR5, UR8, UR14, 0x2 ;  /* 0x0000000e08057291 */ /* 0x000fc6000f8e10ff */
[----:B------:R-:W0:Y:S01]  /*0730*/  I2F.RP R8, R9 ;  /* 0x0000000900087306 */ /* 0x000e220000209400 */
[-C--:B-1----:R-:W-:Y:S01]  /*0740*/  IABS R10, R0.reuse ;  /* 0x00000000000a7213 */ /* 0x082fe20000000000 */
[----:B------:R-:W-:-:S05]  /*0750*/  IMAD R15, R13, R0, RZ ;  /* 0x000000000d0f7224 */ /* 0x000fca00078e02ff */
[----:B------:R-:W-:Y:S01]  /*0760*/  IABS R18, R15 ;  /* 0x0000000f00127213 */ /* 0x000fe20000000000 */
[----:B0-----:R-:W0:Y:S02]  /*0770*/  MUFU.RCP R8, R8 ;  /* 0x0000000800087308 */ /* 0x001e240000001000 */
[----:B0-----:R-:W-:-:S06]  /*0780*/  IADD3 R6, PT, PT, R8, 0xffffffe, RZ ;  /* 0x0ffffffe08067810 */ /* 0x001fcc0007ffe0ff */
[----:B------:R-:W0:Y:S08]  /*0790*/  I2F.RP R8, R10 ;  /* 0x0000000a00087306 */ /* 0x000e300000209400 */
[----:B------:R1:W3:Y:S08]  /*07a0*/  F2I.FTZ.U32.TRUNC.NTZ R7, R6 ;  /* 0x0000000600077305 */ /* 0x0002f0000021f000 */
[----:B0-----:R-:W-:Y:S01]  /*07b0*/  MUFU.RCP R8, R8 ;  /* 0x0000000800087308 */ /* 0x001fe20000001000 */
[----:B-1----:R-:W-:Y:S01]  /*07c0*/  HFMA2 R6, -RZ, RZ, 0, 0 ;  /* 0x00000000ff067431 */ /* 0x002fe200000001ff */
[----:B---3--:R-:W-:-:S05]  /*07d0*/  IADD3 R12, PT, PT, RZ, -R7, RZ ;  /* 0x80000007ff0c7210 */ /* 0x008fca0007ffe0ff */
[----:B------:R-:W-:-:S04]  /*07e0*/  IMAD R11, R12, R9, RZ ;  /* 0x000000090c0b7224 */ /* 0x000fc800078e02ff */
[----:B------:R-:W-:Y:S01]  /*07f0*/  IMAD.HI.U32 R7, R7, R11, R6 ;  /* 0x0000000b07077227 */ /* 0x000fe200078e0006 */
[----:B------:R-:W-:-:S04]  /*0800*/  IABS R11, R15 ;  /* 0x0000000f000b7213 */ /* 0x000fc80000000000 */
[----:B------:R-:W0:Y:S08]  /*0810*/  I2F.RP R16, R11 ;  /* 0x0000000b00107306 */ /* 0x000e300000209400 */
[----:B0-----:R-:W-:Y:S01]  /*0820*/  MUFU.RCP R16, R16 ;  /* 0x0000001000107308 */ /* 0x001fe20000001000 */
[----:B--2---:R-:W-:-:S05]  /*0830*/  IABS R12, R4 ;  /* 0x00000004000c7213 */ /* 0x004fca0000000000 */
[----:B------:R-:W-:Y:S01]  /*0840*/  IMAD.HI.U32 R14, R7, R12, RZ ;  /* 0x0000000c070e7227 */ /* 0x000fe200078e00ff */
[----:B------:R-:W-:-:S04]  /*0850*/  IADD3 R7, PT, PT, R8, 0xffffffe, RZ ;  /* 0x0ffffffe08077810 */ /* 0x000fc80007ffe0ff */
[----:B------:R-:W-:Y:S02]  /*0860*/  IADD3 R6, PT, PT, -R14, RZ, RZ ;  /* 0x000000ff0e067210 */ /* 0x000fe40007ffe1ff */
[----:B------:R-:W0:Y:S03]  /*0870*/  F2I.FTZ.U32.TRUNC.NTZ R7, R7 ;  /* 0x0000000700077305 */ /* 0x000e26000021f000 */
[----:B------:R-:W-:-:S05]  /*0880*/  IMAD R6, R9, R6, R12 ;  /* 0x0000000609067224 */ /* 0x000fca00078e020c */
[----:B------:R-:W-:Y:S02]  /*0890*/  ISETP.GT.U32.AND P1, PT, R9, R6, PT ;  /* 0x000000060900720c */ /* 0x000fe40003f24070 */
[----:B0-----:R-:W-:-:S05]  /*08a0*/  IADD3 R17, PT, PT, RZ, -R7, RZ ;  /* 0x80000007ff117210 */ /* 0x001fca0007ffe0ff */
[----:B------:R-:W-:-:S06]  /*08b0*/  IMAD R17, R17, R10, RZ ;  /* 0x0000000a11117224 */ /* 0x000fcc00078e02ff */
[-C--:B------:R-:W-:Y:S02]  /*08c0*/  @!P1 IADD3 R6, PT, PT, R6, -R9.reuse, RZ ;  /* 0x8000000906069210 */ /* 0x080fe40007ffe0ff */
[----:B------:R-:W-:Y:S02]  /*08d0*/  @!P1 IADD3 R14, PT, PT, R14, 0x1, RZ ;  /* 0x000000010e0e9810 */ /* 0x000fe40007ffe0ff */
[----:B------:R-:W-:Y:S02]  /*08e0*/  ISETP.GE.U32.AND P0, PT, R6, R9, PT ;  /* 0x000000090600720c */ /* 0x000fe40003f06070 */
[----:B------:R-:W-:Y:S02]  /*08f0*/  LOP3.LUT R6, R4, R13, RZ, 0x3c, !PT ;  /* 0x0000000d04067212 */ /* 0x000fe400078e3cff */
[----:B------:R-:W-:Y:S02]  /*0900*/  IADD3 R9, PT, PT, R16, 0xffffffe, RZ ;  /* 0x0ffffffe10097810 */ /* 0x000fe40007ffe0ff */
[----:B------:R-:W-:-:S02]  /*0910*/  ISETP.GE.AND P2, PT, R6, RZ, PT ;  /* 0x000000ff0600720c */ /* 0x000fc40003f46270 */
[----:B------:R-:W-:Y:S02]  /*0920*/  ISETP.NE.AND P1, PT, R13, RZ, PT ;  /* 0x000000ff0d00720c */ /* 0x000fe40003f25270 */
[----:B------:R-:W0:Y:S01]  /*0930*/  F2I.FTZ.U32.TRUNC.NTZ R9, R9 ;  /* 0x0000000900097305 */ /* 0x000e22000021f000 */
[----:B------:R-:W-:Y:S02]  /*0940*/  MOV R6, RZ ;  /* 0x000000ff00067202 */ /* 0x000fe40000000f00 */
[----:B------:R-:W-:-:S03]  /*0950*/  @P0 IADD3 R14, PT, PT, R14, 0x1, RZ ;  /* 0x000000010e0e0810 */ /* 0x000fc60007ffe0ff */
[----:B------:R-:W-:-:S03]  /*0960*/  IMAD.HI.U32 R6, R7, R17, R6 ;  /* 0x0000001107067227 */ /* 0x000fc600078e0006 */
[----:B------:R-:W-:Y:S02]  /*0970*/  @!P2 IADD3 R14, PT, PT, -R14, RZ, RZ ;  /* 0x000000ff0e0ea210 */ /* 0x000fe40007ffe1ff */
[----:B------:R-:W-:Y:S02]  /*0980*/  @!P1 LOP3.LUT R14, RZ, R13, RZ, 0x33, !PT ;  /* 0x0000000dff0e9212 */ /* 0x000fe400078e33ff */
[----:B0-----:R-:W-:Y:S02]  /*0990*/  IADD3 R16, PT, PT, RZ, -R9, RZ ;  /* 0x80000009ff107210 */ /* 0x001fe40007ffe0ff */
[----:B------:R-:W-:Y:S02]  /*09a0*/  IABS R8, R14 ;  /* 0x0000000e00087213 */ /* 0x000fe40000000000 */
[----:B------:R-:W-:Y:S01]  /*09b0*/  ISETP.GE.AND P4, PT, R14, RZ, PT ;  /* 0x000000ff0e00720c */ /* 0x000fe20003f86270 */
[----:B------:R-:W-:Y:S01]  /*09c0*/  IMAD R17, R16, R11, RZ ;  /* 0x0000000b10117224 */ /* 0x000fe200078e02ff */
[----:B------:R-:W-:Y:S01]  /*09d0*/  MOV R7, R8 ;  /* 0x0000000800077202 */ /* 0x000fe20000000f00 */
[----:B------:R-:W-:-:S04]  /*09e0*/  IMAD.MOV.U32 R8, RZ, RZ, RZ ;  /* 0x000000ffff087224 */ /* 0x000fc800078e00ff */
[----:B------:R-:W-:Y:S01]  /*09f0*/  IMAD.HI.U32 R9, R9, R17, R8 ;  /* 0x0000001109097227 */ /* 0x000fe200078e0008 */
[----:B------:R-:W-:-:S03]  /*0a00*/  IADD3 R8, PT, PT, RZ, -R18, RZ ;  /* 0x80000012ff087210 */ /* 0x000fc60007ffe0ff */
[----:B------:R-:W-:-:S04]  /*0a10*/  IMAD.HI.U32 R6, R6, R7, RZ ;  /* 0x0000000706067227 */ /* 0x000fc800078e00ff */
[----:B------:R-:W-:Y:S01]  /*0a20*/  IMAD.HI.U32 R9, R9, R12, RZ ;  /* 0x0000000c09097227 */ /* 0x000fe200078e00ff */
[----:B------:R-:W-:-:S03]  /*0a30*/  IADD3 R6, PT, PT, -R6, RZ, RZ ;  /* 0x000000ff06067210 */ /* 0x000fc60007ffe1ff */
[----:B------:R-:W-:Y:S02]  /*0a40*/  IMAD R12, R9, R8, R12 ;  /* 0x00000008090c7224 */ /* 0x000fe400078e020c */
[----:B------:R-:W-:Y:S01]  /*0a50*/  IMAD R7, R10, R6, R7 ;  /* 0x000000060a077224 */ /* 0x000fe200078e0207 */
[----:B------:R-:W-:Y:S02]  /*0a60*/  LOP3.LUT R6, R4, R15, RZ, 0x3c, !PT ;  /* 0x0000000f04067212 */ /* 0x000fe400078e3cff */
[----:B------:R-:W-:Y:S02]  /*0a70*/  ISETP.GT.U32.AND P2, PT, R11, R12, PT ;  /* 0x0000000c0b00720c */ /* 0x000fe40003f44070 */
[----:B------:R-:W-:Y:S02]  /*0a80*/  ISETP.GT.U32.AND P0, PT, R10, R7, PT ;  /* 0x000000070a00720c */ /* 0x000fe40003f04070 */
[----:B------:R-:W-:-:S09]  /*0a90*/  ISETP.GE.AND P5, PT, R6, RZ, PT ;  /* 0x000000ff0600720c */ /* 0x000fd20003fa6270 */
[-C--:B------:R-:W-:Y:S02]  /*0aa0*/  @!P2 IADD3 R12, PT, PT, R12, -R11.reuse, RZ ;  /* 0x8000000b0c0ca210 */ /* 0x080fe40007ffe0ff */
[----:B------:R-:W-:Y:S02]  /*0ab0*/  @!P0 IADD3 R7, PT, PT, R7, -R10, RZ ;  /* 0x8000000a07078210 */ /* 0x000fe40007ffe0ff */
[----:B------:R-:W-:Y:S02]  /*0ac0*/  ISETP.GE.U32.AND P1, PT, R12, R11, PT ;  /* 0x0000000b0c00720c */ /* 0x000fe40003f26070 */
[----:B------:R-:W-:Y:S02]  /*0ad0*/  ISETP.GT.U32.AND P3, PT, R10, R7, PT ;  /* 0x000000070a00720c */ /* 0x000fe40003f64070 */
[----:B------:R-:W-:Y:S02]  /*0ae0*/  @!P2 IADD3 R9, PT, PT, R9, 0x1, RZ ;  /* 0x000000010909a810 */ /* 0x000fe40007ffe0ff */
[----:B------:R-:W-:-:S02]  /*0af0*/  ISETP.NE.AND P0, PT, R0, RZ, PT ;  /* 0x000000ff0000720c */ /* 0x000fc40003f05270 */
[----:B------:R-:W-:-:S05]  /*0b00*/  ISETP.NE.AND P2, PT, R15, RZ, PT ;  /* 0x000000ff0f00720c */ /* 0x000fca0003f45270 */
[----:B------:R-:W-:Y:S02]  /*0b10*/  @P1 IADD3 R9, PT, PT, R9, 0x1, RZ ;  /* 0x0000000109091810 */ /* 0x000fe40007ffe0ff */
[----:B------:R-:W-:Y:S02]  /*0b20*/  @!P3 IADD3 R7, PT, PT, R7, -R10, RZ ;  /* 0x8000000a0707b210 */ /* 0x000fe40007ffe0ff */
[----:B------:R-:W-:Y:S02]  /*0b30*/  MOV R11, R9 ;  /* 0x00000009000b7202 */ /* 0x000fe40000000f00 */
[----:B------:R-:W-:Y:S02]  /*0b40*/  MOV R10, R7 ;  /* 0x00000007000a7202 */ /* 0x000fe40000000f00 */
[----:B------:R-:W-:Y:S02]  /*0b50*/  IADD3 R9, PT, PT, -R14, RZ, RZ ;  /* 0x000000ff0e097210 */ /* 0x000fe40007ffe1ff */
[----:B------:R-:W-:-:S02]  /*0b60*/  @!P5 IADD3 R11, PT, PT, -R11, RZ, RZ ;  /* 0x000000ff0b0bd210 */ /* 0x000fc40007ffe1ff */
[----:B------:R-:W-:Y:S01]  /*0b70*/  @!P4 IADD3 R10, PT, PT, -R10, RZ, RZ ;  /* 0x000000ff0a0ac210 */ /* 0x000fe20007ffe1ff */
[----:B------:R-:W-:Y:S01]  /*0b80*/  IMAD R9, R13, R9, R4 ;  /* 0x000000090d097224 */ /* 0x000fe200078e0204 */
[----:B------:R-:W-:Y:S02]  /*0b90*/  @!P2 LOP3.LUT R11, RZ, R15, RZ, 0x33, !PT ;  /* 0x0000000fff0ba212 */ /* 0x000fe400078e33ff */
[----:B------:R-:W-:Y:S01]  /*0ba0*/  @!P0 LOP3.LUT R10, RZ, R0, RZ, 0x33, !PT ;  /* 0x00000000ff0a8212 */ /* 0x000fe200078e33ff */
[----:B------:R-:W-:Y:S06]  /*0bb0*/  BRA.U UP0, `(.L_x_850) ;  /* 0x0000003d00387547 */ /* 0x000fec000b800000 */
[----:B------:R-:W-:Y:S01]  /*0bc0*/  IADD3 R8, PT, PT, R9, 0x1, RZ ;  /* 0x0000000109087810 */ /* 0x000fe20007ffe0ff */
[----:B------:R-:W-:Y:S01]  /*0bd0*/  UMOV UR4, 0xffffffff ;  /* 0xffffffff00047882 */ /* 0x000fe20000000000 */
[----:B------:R-:W-:Y:S02]  /*0be0*/  ISETP.GT.AND P5, PT, R13, -0x1, PT ;  /* 0xffffffff0d00780c */ /* 0x000fe40003fa4270 */
[-C--:B------:R-:W-:Y:S02]  /*0bf0*/  ISETP.GE.AND P4, PT, R8, R13.reuse, PT ;  /* 0x0000000d0800720c */ /* 0x080fe40003f86270 */
[C---:B------:R-:W-:Y:S02]  /*0c00*/  ISETP.GT.AND P5, PT, R9.reuse, RZ, P5 ;  /* 0x000000ff0900720c */ /* 0x040fe40002fa4270 */
[C---:B------:R-:W-:Y:S02]  /*0c10*/  ISETP.GT.AND P4, PT, R9.reuse, -0x2, !P4 ;  /* 0xfffffffe0900780c */ /* 0x040fe40006784270 */
[----:B------:R-:W-:-:S02]  /*0c20*/  LOP3.LUT R7, R9, R13, RZ, 0xfc, !PT ;  /* 0x0000000d09077212 */ /* 0x000fc400078efcff */
[----:B------:R-:W-:-:S09]  /*0c30*/  IADD3 R6, PT, PT, R9, -0x1, RZ ;  /* 0xffffffff09067810 */ /* 0x000fd20007ffe0ff */
.L_x_973:
[----:B0-----:R-:W0:Y:S01]  /*0c40*/  LDCU UR9, c[0x0][0x3c0] ;  /* 0x00007800ff0977ac */ /* 0x001e220008000800 */
[----:B------:R-:W-:-:S05]  /*0c50*/  VIADD R4, R11, UR4 ;  /* 0x000000040b047c36 */ /* 0x000fca0008000000 */
[----:B0-----:R-:W-:Y:S01]  /*0c60*/  ISETP.GE.AND P3, PT, R4, UR9, PT ;  /* 0x0000000904007c0c */ /* 0x001fe2000bf66270 */
[----:B------:R-:W-:-:S03]  /*0c70*/  UMOV UR9, 0xffffffff ;  /* 0xffffffff00097882 */ /* 0x000fc60000000000 */
[----:B-1-34-:R-:W-:-:S13]  /*0c80*/  ISETP.GT.AND P3, PT, R4, -0x1, !P3 ;  /* 0xffffffff0400780c */ /* 0x01afda0005f64270 */
.L_x_971:
[----:B0-----:R-:W0:Y:S01]  /*0c90*/  LDCU UR10, c[0x0][0x3bc] ;  /* 0x00007780ff0a77ac */ /* 0x001e220008000800 */
[----:B-1----:R-:W-:Y:S01]  /*0ca0*/  IADD3 R13, PT, PT, R10, UR9, RZ ;  /* 0x000000090a0d7c10 */ /* 0x002fe2000fffe0ff */
[----:B------:R-:W-:Y:S01]  /*0cb0*/  BSSY.RECONVERGENT B0, `(.L_x_851) ;  /* 0x0000142000007945 */ /* 0x000fe20003800200 */
[----:B------:R-:W-:Y:S01]  /*0cc0*/  UIADD3 UR9, UPT, UPT, UR9, 0x1, URZ ;  /* 0x0000000109097890 */ /* 0x000fe2000fffe0ff */
[----:B------:R-:W1:Y:S03]  /*0cd0*/  LDCU UR11, c[0x0][0x3e0] ;  /* 0x00007c00ff0b77ac */ /* 0x000e660008000800 */
[----:B------:R-:W-:Y:S01]  /*0ce0*/  UISETP.NE.AND UP0, UPT, UR9, 0x2, UPT ;  /* 0x000000020900788c */ /* 0x000fe2000bf05270 */
[----:B0-----:R-:W-:-:S04]  /*0cf0*/  ISETP.GE.AND P0, PT, R13, UR10, PT ;  /* 0x0000000a0d007c0c */ /* 0x001fc8000bf06270 */
[----:B------:R-:W-:Y:S01]  /*0d00*/  ISETP.GT.AND P0, PT, R13, -0x1, !P0 ;  /* 0xffffffff0d00780c */ /* 0x000fe20004704270 */
[----:B------:R-:W-:-:S03]  /*0d10*/  IMAD R13, R4, UR10, R13 ;  /* 0x0000000a040d7c24 */ /* 0x000fc6000f8e020d */
[----:B------:R-:W-:-:S13]  /*0d20*/  PLOP3.LUT P1, PT, P3, P5, P0, 0x80, 0x0 ;  /* 0x000000000000781c */ /* 0x000fda0001f2b000 */
[----:B-1-34-:R-:W-:Y:S05]  /*0d30*/  @!P1 BRA `(.L_x_852) ;  /* 0x0000001000e49947 */ /* 0x01afea0003800000 */
[----:B------:R-:W0:Y:S01]  /*0d40*/  LDC.64 R2, c[0x0][0x3a8] ;  /* 0x0000ea00ff027b82 */ /* 0x000e220000000a00 */
[----:B------:R-:W1:Y:S07]  /*0d50*/  LDCU UR10, c[0x0][0x3b8] ;  /* 0x00007700ff0a77ac */ /* 0x000e6e0008000800 */
[----:B------:R-:W2:Y:S01]  /*0d60*/  LDC.64 R14, c[0x0][0x3a0] ;  /* 0x0000e800ff0e7b82 */ /* 0x000ea20000000a00 */
[----:B-1----:R-:W-:-:S04]  /*0d70*/  IMAD R17, R13, UR10, R6 ;  /* 0x0000000a0d117c24 */ /* 0x002fc8000f8e0206 */
[----:B0-----:R-:W-:-:S06]  /*0d80*/  IMAD.WIDE R2, R17, 0x4, R2 ;  /* 0x0000000411027825 */ /* 0x001fcc00078e0202 */
[----:B------:R-:W3:Y:S01]  /*0d90*/  LDG.E.CONSTANT R3, desc[UR6][R2.64] ;  /* 0x0000000602037981 */ /* 0x000ee2000c1e9900 */
[----:B--2---:R-:W-:-:S05]  /*0da0*/  IMAD.WIDE R14, R17, 0x4, R14 ;  /* 0x00000004110e7825 */ /* 0x004fca00078e020e */
[----:B------:R-:W3:Y:S02]  /*0db0*/  LDG.E.CONSTANT R12, desc[UR6][R14.64] ;  /* 0x000000060e0c7981 */ /* 0x000ee4000c1e9900 */
[----:B---3--:R-:W-:-:S13]  /*0dc0*/  ISETP.GE.AND P1, PT, R12, R3, PT ;  /* 0x000000030c00720c */ /* 0x008fda0003f26270 */
        /* <DEDUP_REMOVED lines=21> */
[----:B------:R-:W-:Y:S01]  /*0f20*/  BSSY.RECONVERGENT B3, `(.L_x_857) ;  /* 0x0000013000037945 */ /* 0x000fe20003800200 */
[----:B---3-5:R-:W-:-:S04]  /*0f30*/  FADD R0, R20, -R19 ;  /* 0x8000001314007221 */ /* 0x028fc80000000000 */
        /* <DEDUP_REMOVED lines=11> */
[----:B-1----:R-:W-:Y:S05]  /*0ff0*/  CALL.REL.NOINC `($__internal_9_$__cuda_sm20_sqrt_rn_f32_slowpath) ;  /* 0x0000009400c87944 */ /* 0x002fea0003c00000 */
[----:B------:R-:W-:Y:S05]  /*1000*/  BRA `(.L_x_859) ;  /* 0x0000000000107947 */ /* 0x000fea0003800000 */
.L_x_858:
[----:B-1----:R-:W-:Y:S01]  /*1010*/  FMUL.FTZ R26, R15, R18 ;  /* 0x000000120f1a7220 */ /* 0x002fe20000410000 */
[----:B------:R-:W-:-:S03]  /*1020*/  FMUL.FTZ R0, R18, 0.5 ;  /* 0x3f00000012007820 */ /* 0x000fc60000410000 */
[----:B------:R-:W-:-:S04]  /*1030*/  FFMA R15, -R26, R26, R15 ;  /* 0x0000001a1a0f7223 */ /* 0x000fc8000000010f */
[----:B------:R-:W-:-:S07]  /*1040*/  FFMA R26, R15, R0, R26 ;  /* 0x000000000f1a7223 */ /* 0x000fce000000001a */
.L_x_859:
[----:B------:R-:W-:Y:S05]  /*1050*/  BSYNC.RECONVERGENT B3 ;  /* 0x0000000000037941 */ /* 0x000fea0003800200 */
.L_x_857:
[----:B------:R-:W0:Y:S02]  /*1060*/  LDCU UR10, c[0x0][0x3e0] ;  /* 0x00007c00ff0a77ac */ /* 0x000e240008000800 */
[----:B0-----:R-:W-:-:S13]  /*1070*/  FSETP.GTU.AND P1, PT, R26, UR10, PT ;  /* 0x0000000a1a007c0b */ /* 0x001fda000bf2c000 */
[----:B------:R-:W-:Y:S05]  /*1080*/  @P1 BRA `(.L_x_856) ;  /* 0x0000000000101947 */ /* 0x000fea0003800000 */
[----:B------:R-:W2:Y:S02]  /*1090*/  LDL R15, [UR5+-0x4] ;  /* 0xfffffc05ff0f7983 */ /* 0x000ea40008100800 */
[----:B--2---:R-:W-:-:S13]  /*10a0*/  FSETP.GEU.AND P1, PT, R26, R15, PT ;  /* 0x0000000f1a00720b */ /* 0x004fda0003f2e000 */
[----:B------:R0:W-:Y:S04]  /*10b0*/  @!P1 STL [UR5+-0x4], R26 ;  /* 0xfffffc1aff009987 */ /* 0x0001e80008100805 */
[----:B------:R0:W-:Y:S02]  /*10c0*/  @!P1 STL [UR5+0x7c], R2 ;  /* 0x00007c02ff009987 */ /* 0x0001e40008100805 */
.L_x_856:
[----:B------:R-:W-:Y:S05]  /*10d0*/  BSYNC.RECONVERGENT B2 ;  /* 0x0000000000027941 */ /* 0x000fea0003800200 */
.L_x_855:
[----:B------:R-:W-:Y:S02]  /*10e0*/  ISETP.NE.AND P1, PT, R14, 0x1, PT ;  /* 0x000000010e00780c */ /* 0x000fe40003f25270 */
[----:B0-----:R-:W-:-:S11]  /*10f0*/  IADD3 R2, PT, PT, R12, 0x1, RZ ;  /* 0x000000010c027810 */ /* 0x001fd60007ffe0ff */
        /* <DEDUP_REMOVED lines=29> */
.L_x_863:
[----:B-1----:R-:W-:Y:S01]  /*12d0*/  FMUL.FTZ R26, R15, R18 ;  /* 0x000000120f1a7220 */ /* 0x002fe20000410000 */
[----:B------:R-:W-:-:S03]  /*12e0*/  FMUL.FTZ R0, R18, 0.5 ;  /* 0x3f00000012007820 */ /* 0x000fc60000410000 */
[----:B------:R-:W-:-:S04]  /*12f0*/  FFMA R15, -R26, R26, R15 ;  /* 0x0000001a1a0f7223 */ /* 0x000fc8000000010f */
[----:B------:R-:W-:-:S07]  /*1300*/  FFMA R26, R15, R0, R26 ;  /* 0x000000000f1a7223 */ /* 0x000fce000000001a */
.L_x_864:
[----:B------:R-:W-:Y:S05]  /*1310*/  BSYNC.RECONVERGENT B3 ;  /* 0x0000000000037941 */ /* 0x000fea0003800200 */
.L_x_862:
[----:B------:R-:W0:Y:S02]  /*1320*/  LDCU UR10, c[0x0][0x3e0] ;  /* 0x00007c00ff0a77ac */ /* 0x000e240008000800 */
[----:B0-----:R-:W-:-:S13]  /*1330*/  FSETP.GTU.AND P1, PT, R26, UR10, PT ;  /* 0x0000000a1a007c0b */ /* 0x001fda000bf2c000 */
[----:B------:R-:W-:Y:S05]  /*1340*/  @P1 BRA `(.L_x_861) ;  /* 0x0000000000101947 */ /* 0x000fea0003800000 */
[----:B------:R-:W2:Y:S02]  /*1350*/  LDL R15, [UR5+-0x4] ;  /* 0xfffffc05ff0f7983 */ /* 0x000ea40008100800 */
[----:B--2---:R-:W-:-:S13]  /*1360*/  FSETP.GEU.AND P1, PT, R26, R15, PT ;  /* 0x0000000f1a00720b */ /* 0x004fda0003f2e000 */
[----:B------:R0:W-:Y:S04]  /*1370*/  @!P1 STL [UR5+-0x4], R26 ;  /* 0xfffffc1aff009987 */ /* 0x0001e80008100805 */
[----:B------:R0:W-:Y:S02]  /*1380*/  @!P1 STL [UR5+0x7c], R2 ;  /* 0x00007c02ff009987 */ /* 0x0001e40008100805 */
.L_x_861:
[----:B------:R-:W-:Y:S05]  /*1390*/  BSYNC.RECONVERGENT B2 ;  /* 0x0000000000027941 */ /* 0x000fea0003800200 */
.L_x_860:
        /* <DEDUP_REMOVED lines=31> */
.L_x_868:
[----:B-1----:R-:W-:Y:S01]  /*1590*/  FMUL.FTZ R26, R17, R2 ;  /* 0x00000002111a7220 */ /* 0x002fe20000410000 */
[----:B------:R-:W-:-:S03]  /*15a0*/  FMUL.FTZ R0, R2, 0.5 ;  /* 0x3f00000002007820 */ /* 0x000fc60000410000 */
[----:B------:R-:W-:-:S04]  /*15b0*/  FFMA R15, -R26, R26, R17 ;  /* 0x0000001a1a0f7223 */ /* 0x000fc80000000111 */
[----:B------:R-:W-:-:S07]  /*15c0*/  FFMA R26, R15, R0, R26 ;  /* 0x000000000f1a7223 */ /* 0x000fce000000001a */
.L_x_869:
[----:B------:R-:W-:Y:S05]  /*15d0*/  BSYNC.RECONVERGENT B3 ;  /* 0x0000000000037941 */ /* 0x000fea0003800200 */
.L_x_867:
[----:B------:R-:W0:Y:S02]  /*15e0*/  LDCU UR10, c[0x0][0x3e0] ;  /* 0x00007c00ff0a77ac */ /* 0x000e240008000800 */
[----:B0-----:R-:W-:-:S13]  /*15f0*/  FSETP.GTU.AND P1, PT, R26, UR10, PT ;  /* 0x0000000a1a007c0b */ /* 0x001fda000bf2c000 */
[----:B------:R-:W-:Y:S05]  /*1600*/  @P1 BRA `(.L_x_866) ;  /* 0x0000000000101947 */ /* 0x000fea0003800000 */
[----:B------:R-:W2:Y:S02]  /*1610*/  LDL R15, [UR5+-0x4] ;  /* 0xfffffc05ff0f7983 */ /* 0x000ea40008100800 */
[----:B--2---:R-:W-:-:S13]  /*1620*/  FSETP.GEU.AND P1, PT, R26, R15, PT ;  /* 0x0000000f1a00720b */ /* 0x004fda0003f2e000 */
[----:B------:R0:W-:Y:S04]  /*1630*/  @!P1 STL [UR5+-0x4], R26 ;  /* 0xfffffc1aff009987 */ /* 0x0001e80008100805 */
[----:B------:R0:W-:Y:S02]  /*1640*/  @!P1 STL [UR5+0x7c], R16 ;  /* 0x00007c10ff009987 */ /* 0x0001e40008100805 */
.L_x_866:
[----:B------:R-:W-:Y:S05]  /*1650*/  BSYNC.RECONVERGENT B2 ;  /* 0x0000000000027941 */ /* 0x000fea0003800200 */
.L_x_865:
[----:B------:R-:W-:-:S07]  /*1660*/  IADD3 R2, PT, PT, R12, 0x3, RZ ;  /* 0x000000030c027810 */ /* 0x000fce0007ffe0ff */
.L_x_854:
[----:B------:R-:W-:Y:S05]  /*1670*/  BSYNC.RECONVERGENT B1 ;  /* 0x0000000000017941 */ /* 0x000fea0003800200 */
.L_x_853:
[----:B------:R-:W1:Y:S01]  /*1680*/  LDC.64 R14, c[0x0][0x390] ;  /* 0x0000e400ff0e7b82 */ /* 0x000e620000000a00 */
[----:B------:R-:W-:-:S04]  /*1690*/  IADD3 R0, PT, PT, R12, -R3, RZ ;  /* 0x800000030c007210 */ /* 0x000fc80007ffe0ff */
[----:B------:R-:W-:-:S03]  /*16a0*/  ISETP.GT.U32.AND P1, PT, R0, -0x4, PT ;  /* 0xfffffffc0000780c */ /* 0x000fc60003f24070 */
[----:B0-----:R-:W0:Y:S10]  /*16b0*/  LDC.64 R16, c[0x0][0x398] ;  /* 0x0000e600ff107b82 */ /* 0x001e340000000a00 */
[----:B------:R-:W-:Y:S05]  /*16c0*/  @P1 BRA `(.L_x_852) ;  /* 0x0000000800801947 */ /* 0x000fea0003800000 */
.L_x_890:
[----:B0-----:R-:W-:-:S05]  /*16d0*/  IMAD.WIDE R18, R2, 0x4, R16 ;  /* 0x0000000402127825 */ /* 0x001fca00078e0210 */
[----:B------:R-:W2:Y:S01]  /*16e0*/  LDG.E.CONSTANT R12, desc[UR6][R18.64] ;  /* 0x00000006120c7981 */ /* 0x000ea2000c1e9900 */
[----:B------:R-:W-:Y:S01]  /*16f0*/  IADD3 R2, PT, PT, R2, 0x4, RZ ;  /* 0x0000000402027810 */ /* 0x000fe20007ffe0ff */
[----:B------:R-:W-:Y:S03]  /*1700*/  BSSY.RECONVERGENT B1, `(.L_x_870) ;  /* 0x0000026000017945 */ /* 0x000fe60003800200 */
[----:B------:R-:W-:Y:S02]  /*1710*/  ISETP.NE.AND P1, PT, R2, R3, PT ;  /* 0x000000030200720c */ /* 0x000fe40003f25270 */
[----:B--2---:R-:W-:-:S13]  /*1720*/  ISETP.NE.AND P2, PT, R5, R12, PT ;  /* 0x0000000c0500720c */ /* 0x004fda0003f45270 */
[----:B------:R-:W-:Y:S05]  /*1730*/  @!P2 BRA `(.L_x_871) ;  /* 0x000000000088a947 */ /* 0x000fea0003800000 */
[----:B------:R-:W0:Y:S01]  /*1740*/  LDC.64 R24, c[0x0][0x388] ;  /* 0x0000e200ff187b82 */ /* 0x000e220000000a00 */
[----:B-1----:R-:W-:-:S06]  /*1750*/  IMAD.WIDE R28, R12, 0x4, R14 ;  /* 0x000000040c1c7825 */ /* 0x002fcc00078e020e */
[----:B------:R-:W2:Y:S01]  /*1760*/  LDG.E.CONSTANT R29, desc[UR6][R28.64] ;  /* 0x000000061c1d7981 */ /* 0x000ea2000c1e9900 */
[----:B------:R-:W1:Y:S01]  /*1770*/  LDC.64 R26, c[0x0][0x380] ;  /* 0x0000e000ff1a7b82 */ /* 0x000e620000000a00 */
[----:B0-----:R-:W-:-:S06]  /*1780*/  IMAD.WIDE R24, R12, 0x4, R24 ;  /* 0x000000040c187825 */ /* 0x001fcc00078e0218 */
[----:B------:R-:W3:Y:S01]  /*1790*/  LDG.E.CONSTANT R24, desc[UR6][R24.64] ;  /* 0x0000000618187981 */ /* 0x000ee2000c1e9900 */
[----:B-1----:R-:W-:-:S06]  /*17a0*/  IMAD.WIDE R26, R12, 0x4, R26 ;  /* 0x000000040c1a7825 */ /* 0x002fcc00078e021a */
[----:B------:R-:W4:Y:S01]  /*17b0*/  LDG.E.CONSTANT R27, desc[UR6][R26.64] ;  /* 0x000000061a1b7981 */ /* 0x000f22000c1e9900 */
[----:B------:R-:W-:Y:S01]  /*17c0*/  BSSY.RECONVERGENT B2, `(.L_x_872) ;  /* 0x0000013000027945 */ /* 0x000fe20003800200 */
[----:B--2--5:R-:W-:Y:S01]  /*17d0*/  FADD R0, R20, -R29 ;  /* 0x8000001d14007221 */ /* 0x024fe20000000000 */
[----:B---3--:R-:W-:-:S03]  /*17e0*/  FADD R23, R21, -R24 ;  /* 0x8000001815177221 */ /* 0x008fc60000000000 */
[----:B------:R-:W-:-:S04]  /*17f0*/  FMUL R24, R0, R0 ;  /* 0x0000000000187220 */ /* 0x000fc80000400000 */
[----:B------:R-:W-:Y:S01]  /*1800*/  FFMA R23, R23, R23, R24 ;  /* 0x0000001717177223 */ /* 0x000fe20000000018 */
[----:B----4-:R-:W-:-:S04]  /*1810*/  FADD R0, R22, -R27 ;  /* 0x8000001b16007221 */ /* 0x010fc80000000000 */
[----:B------:R-:W-:-:S04]  /*1820*/  FFMA R23, R0, R0, R23 ;  /* 0x0000000000177223 */ /* 0x000fc80000000017 */
[----:B------:R-:W-:Y:S01]  /*1830*/  VIADD R0, R23, 0xf3000000 ;  /* 0xf300000017007836 */ /* 0x000fe20000000000 */
[----:B------:R0:W1:Y:S04]  /*1840*/  MUFU.RSQ R28, R23 ;  /* 0x00000017001c7308 */ /* 0x0000680000001400 */
[----:B------:R-:W-:-:S13]  /*1850*/  ISETP.GT.U32.AND P2, PT, R0, 0x727fffff, PT ;  /* 0x727fffff0000780c */ /* 0x000fda0003f44070 */
[----:B01----:R-:W-:Y:S05]  /*1860*/  @!P2 BRA `(.L_x_873) ;  /* 0x000000000010a947 */ /* 0x003fea0003800000 */
[----:B------:R-:W-:Y:S02]  /*1870*/  MOV R0, R23 ;  /* 0x0000001700007202 */ /* 0x000fe40000000f00 */
[----:B------:R-:W-:-:S07]  /*1880*/  MOV R24, 0x18a0 ;  /* 0x000018a000187802 */ /* 0x000fce0000000f00 */
[----:B------:R-:W-:Y:S05]  /*1890*/  CALL.REL.NOINC `($__internal_9_$__cuda_sm20_sqrt_rn_f32_slowpath) ;  /* 0x0000008c00a07944 */ /* 0x000fea0003c00000 */
[----:B------:R-:W-:Y:S05]  /*18a0*/  BRA `(.L_x_874) ;  /* 0x0000000000107947 */ /* 0x000fea0003800000 */
.L_x_873:
[----:B------:R-:W-:Y:S01]  /*18b0*/  FMUL.FTZ R26, R23, R28 ;  /* 0x0000001c171a7220 */ /* 0x000fe20000410000 */
[----:B------:R-:W-:-:S03]  /*18c0*/  FMUL.FTZ R0, R28, 0.5 ;  /* 0x3f0000001c007820 */ /* 0x000fc60000410000 */
[----:B------:R-:W-:-:S04]  /*18d0*/  FFMA R23, -R26, R26, R23 ;  /* 0x0000001a1a177223 */ /* 0x000fc80000000117 */
[----:B------:R-:W-:-:S07]  /*18e0*/  FFMA R26, R23, R0, R26 ;  /* 0x00000000171a7223 */ /* 0x000fce000000001a */
.L_x_874:
[----:B------:R-:W-:Y:S05]  /*18f0*/  BSYNC.RECONVERGENT B2 ;  /* 0x0000000000027941 */ /* 0x000fea0003800200 */
.L_x_872:
[----:B------:R-:W-:-:S13]  /*1900*/  FSETP.GTU.AND P2, PT, R26, UR11, PT ;  /* 0x0000000b1a007c0b */ /* 0x000fda000bf4c000 */
[----:B------:R-:W-:Y:S05]  /*1910*/  @P2 BRA `(.L_x_871) ;  /* 0x0000000000102947 */ /* 0x000fea0003800000 */
[----:B------:R-:W2:Y:S02]  /*1920*/  LDL R23, [UR5+-0x4] ;  /* 0xfffffc05ff177983 */ /* 0x000ea40008100800 */
[----:B--2---:R-:W-:-:S13]  /*1930*/  FSETP.GEU.AND P2, PT, R26, R23, PT ;  /* 0x000000171a00720b */ /* 0x004fda0003f4e000 */
[----:B------:R0:W-:Y:S04]  /*1940*/  @!P2 STL [UR5+-0x4], R26 ;  /* 0xfffffc1aff00a987 */ /* 0x0001e80008100805 */
[----:B------:R0:W-:Y:S02]  /*1950*/  @!P2 STL [UR5+0x7c], R12 ;  /* 0x00007c0cff00a987 */ /* 0x0001e40008100805 */
.L_x_871:
[----:B------:R-:W-:Y:S05]  /*1960*/  BSYNC.RECONVERGENT B1 ;  /* 0x0000000000017941 */ /* 0x000fea0003800200 */
.L_x_870:
[----:B0-----:R-:W2:Y:S01]  /*1970*/  LDG.E.CONSTANT R12, desc[UR6][R18.64+0x4] ;  /* 0x00000406120c7981 */ /* 0x001ea2000c1e9900 */
[----:B------:R-:W-:Y:S01]  /*1980*/  BSSY.RECONVERGENT B1, `(.L_x_875) ;  /* 0x0000025000017945 */ /* 0x000fe20003800200 */
        /* <DEDUP_REMOVED lines=17> */
[----:B------:R0:W1:Y:S01]  /*1aa0*/  MUFU.RSQ R28, R23 ;  /* 0x00000017001c7308 */ /* 0x0000620000001400 */
[----:B------:R-:W-:-:S04]  /*1ab0*/  IADD3 R0, PT, PT, R23, -0xd000000, RZ ;  /* 0xf300000017007810 */ /* 0x000fc80007ffe0ff */
[----:B------:R-:W-:-:S13]  /*1ac0*/  ISETP.GT.U32.AND P2, PT, R0, 0x727fffff, PT ;  /* 0x727fffff0000780c */ /* 0x000fda0003f44070 */
[----:B01----:R-:W-:Y:S05]  /*1ad0*/  @!P2 BRA `(.L_x_878) ;  /* 0x000000000010a947 */ /* 0x003fea0003800000 */
[----:B------:R-:W-:Y:S02]  /*1ae0*/  MOV R0, R23 ;  /* 0x0000001700007202 */ /* 0x000fe40000000f00 */
[----:B------:R-:W-:-:S07]  /*1af0*/  MOV R24, 0x1b10 ;  /* 0x00001b1000187802 */ /* 0x000fce0000000f00 */
[----:B------:R-:W-:Y:S05]  /*1b00*/  CALL.REL.NOINC `($__internal_9_$__cuda_sm20_sqrt_rn_f32_slowpath) ;  /* 0x0000008c00047944 */ /* 0x000fea0003c00000 */
[----:B------:R-:W-:Y:S05]  /*1b10*/  BRA `(.L_x_879) ;  /* 0x0000000000107947 */ /* 0x000fea0003800000 */
.L_x_878:
[----:B------:R-:W-:Y:S01]  /*1b20*/  FMUL.FTZ R26, R23, R28 ;  /* 0x0000001c171a7220 */ /* 0x000fe20000410000 */
[----:B------:R-:W-:-:S03]  /*1b30*/  FMUL.FTZ R0, R28, 0.5 ;  /* 0x3f0000001c007820 */ /* 0x000fc60000410000 */
[----:B------:R-:W-:-:S04]  /*1b40*/  FFMA R23, -R26, R26, R23 ;  /* 0x0000001a1a177223 */ /* 0x000fc80000000117 */
[----:B------:R-:W-:-:S07]  /*1b50*/  FFMA R26, R23, R0, R26 ;  /* 0x00000000171a7223 */ /* 0x000fce000000001a */
.L_x_879:
[----:B------:R-:W-:Y:S05]  /*1b60*/  BSYNC.RECONVERGENT B2 ;  /* 0x0000000000027941 */ /* 0x000fea0003800200 */
.L_x_877:
[----:B------:R-:W-:-:S13]  /*1b70*/  FSETP.GTU.AND P2, PT, R26, UR11, PT ;  /* 0x0000000b1a007c0b */ /* 0x000fda000bf4c000 */
[----:B------:R-:W-:Y:S05]  /*1b80*/  @P2 BRA `(.L_x_876) ;  /* 0x0000000000102947 */ /* 0x000fea0003800000 */
[----:B------:R-:W2:Y:S02]  /*1b90*/  LDL R23, [UR5+-0x4] ;  /* 0xfffffc05ff177983 */ /* 0x000ea40008100800 */
[----:B--2---:R-:W-:-:S13]  /*1ba0*/  FSETP.GEU.AND P2, PT, R26, R23, PT ;  /* 0x000000171a00720b */ /* 0x004fda0003f4e000 */
[----:B------:R0:W-:Y:S04]  /*1bb0*/  @!P2 STL [UR5+-0x4], R26 ;  /* 0xfffffc1aff00a987 */ /* 0x0001e80008100805 */
[----:B------:R0:W-:Y:S02]  /*1bc0*/  @!P2 STL [UR5+0x7c], R12 ;  /* 0x00007c0cff00a987 */ /* 0x0001e40008100805 */
.L_x_876:
[----:B------:R-:W-:Y:S05]  /*1bd0*/  BSYNC.RECONVERGENT B1 ;  /* 0x0000000000017941 */ /* 0x000fea0003800200 */
.L_x_875:
        /* <DEDUP_REMOVED lines=27> */
.L_x_883:
[----:B------:R-:W-:Y:S01]  /*1d90*/  FMUL.FTZ R26, R23, R28 ;  /* 0x0000001c171a7220 */ /* 0x000fe20000410000 */
[----:B------:R-:W-:-:S03]  /*1da0*/  FMUL.FTZ R0, R28, 0.5 ;  /* 0x3f0000001c007820 */ /* 0x000fc60000410000 */
[----:B------:R-:W-:-:S04]  /*1db0*/  FFMA R23, -R26, R26, R23 ;  /* 0x0000001a1a177223 */ /* 0x000fc80000000117 */
[----:B------:R-:W-:-:S07]  /*1dc0*/  FFMA R26, R23, R0, R26 ;  /* 0x00000000171a7223 */ /* 0x000fce000000001a */
.L_x_884:
[----:B------:R-:W-:Y:S05]  /*1dd0*/  BSYNC.RECONVERGENT B2 ;  /* 0x0000000000027941 */ /* 0x000fea0003800200 */
.L_x_882:
[----:B------:R-:W-:-:S13]  /*1de0*/  FSETP.GTU.AND P2, PT, R26, UR11, PT ;  /* 0x0000000b1a007c0b */ /* 0x000fda000bf4c000 */
[----:B------:R-:W-:Y:S05]  /*1df0*/  @P2 BRA `(.L_x_881) ;  /* 0x0000000000102947 */ /* 0x000fea0003800000 */
[----:B------:R-:W2:Y:S02]  /*1e00*/  LDL R23, [UR5+-0x4] ;  /* 0xfffffc05ff177983 */ /* 0x000ea40008100800 */
[----:B--2---:R-:W-:-:S13]  /*1e10*/  FSETP.GEU.AND P2, PT, R26, R23, PT ;  /* 0x000000171a00720b */ /* 0x004fda0003f4e000 */
[----:B------:R0:W-:Y:S04]  /*1e20*/  @!P2 STL [UR5+-0x4], R26 ;  /* 0xfffffc1aff00a987 */ /* 0x0001e80008100805 */
[----:B------:R0:W-:Y:S02]  /*1e30*/  @!P2 STL [UR5+0x7c], R12 ;  /* 0x00007c0cff00a987 */ /* 0x0001e40008100805 */
.L_x_881:
[----:B------:R-:W-:Y:S05]  /*1e40*/  BSYNC.RECONVERGENT B1 ;  /* 0x0000000000017941 */ /* 0x000fea0003800200 */
.L_x_880:
        /* <DEDUP_REMOVED lines=13> */
[----:B--2--5:R-:W-:-:S04]  /*1f20*/  FADD R0, R20, -R27 ;  /* 0x8000001b14007221 */ /* 0x024fc80000000000 */
[----:B------:R-:W-:Y:S01]  /*1f30*/  FMUL R28, R0, R0 ;  /* 0x00000000001c7220 */ /* 0x000fe20000400000 */
[----:B---3--:R-:W-:-:S04]  /*1f40*/  FADD R23, R21, -R18 ;  /* 0x8000001215177221 */ /* 0x008fc80000000000 */
[----:B------:R-:W-:Y:S01]  /*1f50*/  FFMA R23, R23, R23, R28 ;  /* 0x0000001717177223 */ /* 0x000fe2000000001c */
[----:B----4-:R-:W-:-:S04]  /*1f60*/  FADD R0, R22, -R25 ;  /* 0x8000001916007221 */ /* 0x010fc80000000000 */
        /* <DEDUP_REMOVED lines=9> */
.L_x_888:
[----:B-1----:R-:W-:Y:S01]  /*2000*/  FMUL.FTZ R26, R23, R28 ;  /* 0x0000001c171a7220 */ /* 0x002fe20000410000 */
[----:B------:R-:W-:-:S03]  /*2010*/  FMUL.FTZ R0, R28, 0.5 ;  /* 0x3f0000001c007820 */ /* 0x000fc60000410000 */
[----:B------:R-:W-:-:S04]  /*2020*/  FFMA R19, -R26, R26, R23 ;  /* 0x0000001a1a137223 */ /* 0x000fc80000000117 */
[----:B------:R-:W-:-:S07]  /*2030*/  FFMA R26, R19, R0, R26 ;  /* 0x00000000131a7223 */ /* 0x000fce000000001a */
.L_x_889:
[----:B------:R-:W-:Y:S05]  /*2040*/  BSYNC.RECONVERGENT B2 ;  /* 0x0000000000027941 */ /* 0x000fea0003800200 */
.L_x_887:
[----:B------:R-:W-:-:S13]  /*2050*/  FSETP.GTU.AND P2, PT, R26, UR11, PT ;  /* 0x0000000b1a007c0b */ /* 0x000fda000bf4c000 */
[----:B------:R-:W-:Y:S05]  /*2060*/  @P2 BRA `(.L_x_886) ;  /* 0x0000000000102947 */ /* 0x000fea0003800000 */
[----:B------:R-:W2:Y:S02]  /*2070*/  LDL R19, [UR5+-0x4] ;  /* 0xfffffc05ff137983 */ /* 0x000ea40008100800 */
[----:B--2---:R-:W-:-:S13]  /*2080*/  FSETP.GEU.AND P2, PT, R26, R19, PT ;  /* 0x000000131a00720b */ /* 0x004fda0003f4e000 */
[----:B------:R0:W-:Y:S04]  /*2090*/  @!P2 STL [UR5+-0x4], R26 ;  /* 0xfffffc1aff00a987 */ /* 0x0001e80008100805 */
[----:B------:R0:W-:Y:S02]  /*20a0*/  @!P2 STL [UR5+0x7c], R12 ;  /* 0x00007c0cff00a987 */ /* 0x0001e40008100805 */
.L_x_886:
[----:B------:R-:W-:Y:S05]  /*20b0*/  BSYNC.RECONVERGENT B1 ;  /* 0x0000000000017941 */ /* 0x000fea0003800200 */
.L_x_885:
[----:B------:R-:W-:Y:S05]  /*20c0*/  @P1 BRA `(.L_x_890) ;  /* 0xfffffff400801947 */ /* 0x000fea000383ffff */
.L_x_852:
[----:B------:R-:W-:Y:S05]  /*20d0*/  BSYNC.RECONVERGENT B0 ;  /* 0x0000000000007941 */ /* 0x000fea0003800200 */
.L_x_851:
[----:B------:R-:W-:Y:S01]  /*20e0*/  ISETP.GT.AND P1, PT, R7, -0x1, P0 ;  /* 0xffffffff0700780c */ /* 0x000fe20000724270 */
[----:B------:R-:W2:Y:S01]  /*20f0*/  LDCU UR11, c[0x0][0x3e0] ;  /* 0x00007c00ff0b77ac */ /* 0x000ea20008000800 */
[----:B------:R-:W-:Y:S02]  /*2100*/  BSSY.RECONVERGENT B0, `(.L_x_891) ;  /* 0x000013c000007945 */ /* 0x000fe40003800200 */
[----:B------:R-:W-:-:S13]  /*2110*/  PLOP3.LUT P1, PT, P1, P3, PT, 0x80, 0x8 ;  /* 0x000000000008781c */ /* 0x000fda0000f27070 */
[----:B------:R-:W-:Y:S05]  /*2120*/  @!P1 BRA `(.L_x_892) ;  /* 0x0000001000e49947 */ /* 0x000fea0003800000 */
[----:B------:R-:W3:Y:S01]  /*2130*/  LDC.64 R2, c[0x0][0x3a8] ;  /* 0x0000ea00ff027b82 */ /* 0x000ee20000000a00 */
[----:B------:R-:W0:Y:S07]  /*2140*/  LDCU UR10, c[0x0][0x3b8] ;  /* 0x00007700ff0a77ac */ /* 0x000e2e0008000800 */
[----:B-1----:R-:W1:Y:S01]  /*2150*/  LDC.64 R14, c[0x0][0x3a0] ;  /* 0x0000e800ff0e7b82 */ /* 0x002e620000000a00 */
[----:B0-----:R-:W-:-:S04]  /*2160*/  IMAD R17, R13, UR10, R9 ;  /* 0x0000000a0d117c24 */ /* 0x001fc8000f8e0209 */
[----:B---3--:R-:W-:-:S06]  /*2170*/  IMAD.WIDE R2, R17, 0x4, R2 ;  /* 0x0000000411027825 */ /* 0x008fcc00078e0202 */
[----:B------:R-:W3:Y:S01]  /*2180*/  LDG.E.CONSTANT R3, desc[UR6][R2.64] ;  /* 0x0000000602037981 */ /* 0x000ee2000c1e9900 */
[----:B-1----:R-:W-:-:S05]  /*2190*/  IMAD.WIDE R14, R17, 0x4, R14 ;  /* 0x00000004110e7825 */ /* 0x002fca00078e020e */
        /* <DEDUP_REMOVED lines=10> */
[----:B------:R-:W3:Y:S01]  /*2240*/  LDG.E.CONSTANT R2, desc[UR6][R16.64] ;  /* 0x0000000610027981 */ /* 0x000ee2000c1e9900 */
[----:B------:R-:W-:Y:S01]  /*2250*/  BSSY.RECONVERGENT B2, `(.L_x_895) ;  /* 0x0000027000027945 */ /* 0x000fe20003800200 */
[----:B---3--:R-:W-:-:S13]  /*2260*/  ISETP.NE.AND P1, PT, R5, R2, PT ;  /* 0x000000020500720c */ /* 0x008fda0003f25270 */
[----:B------:R-:W-:Y:S05]  /*2270*/  @!P1 BRA `(.L_x_896) ;  /* 0x0000000000909947 */ /* 0x000fea0003800000 */
[----:B------:R-:W0:Y:S08]  /*2280*/  LDC.64 R18, c[0x0][0x390] ;  /* 0x0000e400ff127b82 */ /* 0x000e300000000a00 */
[----:B------:R-:W1:Y:S08]  /*2290*/  LDC.64 R24, c[0x0][0x388] ;  /* 0x0000e200ff187b82 */ /* 0x000e700000000a00 */
[----:B------:R-:W3:Y:S01]  /*22a0*/  LDC.64 R26, c[0x0][0x380] ;  /* 0x0000e000ff1a7b82 */ /* 0x000ee20000000a00 */
[----:B0-----:R-:W-:-:S06]  /*22b0*/  IMAD.WIDE R18, R2, 0x4, R18 ;  /* 0x0000000402127825 */ /* 0x001fcc00078e0212 */
[----:B------:R-:W4:Y:S01]  /*22c0*/  LDG.E.CONSTANT R19, desc[UR6][R18.64] ;  /* 0x0000000612137981 */ /* 0x000f22000c1e9900 */
[----:B-1----:R-:W-:-:S06]  /*22d0*/  IMAD.WIDE R24, R2, 0x4, R24 ;  /* 0x0000000402187825 */ /* 0x002fcc00078e0218 */
[----:B------:R-:W2:Y:S01]  /*22e0*/  LDG.E.CONSTANT R24, desc[UR6][R24.64] ;  /* 0x0000000618187981 */ /* 0x000ea2000c1e9900 */
[----:B---3--:R-:W-:-:S06]  /*22f0*/  IMAD.WIDE R26, R2, 0x4, R26 ;  /* 0x00000004021a7825 */ /* 0x008fcc00078e021a */
[----:B------:R-:W3:Y:S01]  /*2300*/  LDG.E.CONSTANT R27, desc[UR6][R26.64] ;  /* 0x000000061a1b7981 */ /* 0x000ee2000c1e9900 */
[----:B------:R-:W-:Y:S01]  /*2310*/  BSSY.RECONVERGENT B3, `(.L_x_897) ;  /* 0x0000013000037945 */ /* 0x000fe20003800200 */
[----:B----45:R-:W-:-:S04]  /*2320*/  FADD R0, R20, -R19 ;  /* 0x8000001314007221 */ /* 0x030fc80000000000 */
[----:B------:R-:W-:Y:S01]  /*2330*/  FMUL R28, R0, R0 ;  /* 0x00000000001c7220 */ /* 0x000fe20000400000 */
[----:B--2---:R-:W-:-:S04]  /*2340*/  FADD R15, R21, -R24 ;  /* 0x80000018150f7221 */ /* 0x004fc80000000000 */
[----:B------:R-:W-:Y:S01]  /*2350*/  FFMA R15, R15, R15, R28 ;  /* 0x0000000f0f0f7223 */ /* 0x000fe2000000001c */
[----:B---3--:R-:W-:-:S04]  /*2360*/  FADD R0, R22, -R27 ;  /* 0x8000001b16007221 */ /* 0x008fc80000000000 */
        /* <DEDUP_REMOVED lines=9> */
.L_x_898:
[----:B-1----:R-:W-:Y:S01]  /*2400*/  FMUL.FTZ R26, R15, R18 ;  /* 0x000000120f1a7220 */ /* 0x002fe20000410000 */
[----:B------:R-:W-:-:S03]  /*2410*/  FMUL.FTZ R0, R18, 0.5 ;  /* 0x3f00000012007820 */ /* 0x000fc60000410000 */
[----:B------:R-:W-:-:S04]  /*2420*/  FFMA R15, -R26, R26, R15 ;  /* 0x0000001a1a0f7223 */ /* 0x000fc8000000010f */
[----:B------:R-:W-:-:S07]  /*2430*/  FFMA R26, R15, R0, R26 ;  /* 0x000000000f1a7223 */ /* 0x000fce000000001a */
.L_x_899:
[----:B------:R-:W-:Y:S05]  /*2440*/  BSYNC.RECONVERGENT B3 ;  /* 0x0000000000037941 */ /* 0x000fea0003800200 */
.L_x_897:
[----:B------:R-:W0:Y:S02]  /*2450*/  LDCU UR10, c[0x0][0x3e0] ;  /* 0x00007c00ff0a77ac */ /* 0x000e240008000800 */
[----:B0-----:R-:W-:-:S13]  /*2460*/  FSETP.GTU.AND P1, PT, R26, UR10, PT ;  /* 0x0000000a1a007c0b */ /* 0x001fda000bf2c000 */
[----:B------:R-:W-:Y:S05]  /*2470*/  @P1 BRA `(.L_x_896) ;  /* 0x0000000000101947 */ /* 0x000fea0003800000 */
[----:B------:R-:W2:Y:S02]  /*2480*/  LDL R15, [UR5+-0x4] ;  /* 0xfffffc05ff0f7983 */ /* 0x000ea40008100800 */
[----:B--2---:R-:W-:-:S13]  /*2490*/  FSETP.GEU.AND P1, PT, R26, R15, PT ;  /* 0x0000000f1a00720b */ /* 0x004fda0003f2e000 */
[----:B------:R0:W-:Y:S04]  /*24a0*/  @!P1 STL [UR5+-0x4], R26 ;  /* 0xfffffc1aff009987 */ /* 0x0001e80008100805 */
[----:B------:R0:W-:Y:S02]  /*24b0*/  @!P1 STL [UR5+0x7c], R2 ;  /* 0x00007c02ff009987 */ /* 0x0001e40008100805 */
.L_x_896:
[----:B--2---:R-:W-:Y:S05]  /*24c0*/  BSYNC.RECONVERGENT B2 ;  /* 0x0000000000027941 */ /* 0x004fea0003800200 */
.L_x_895:
        /* <DEDUP_REMOVED lines=31> */
.L_x_903:
[----:B-1----:R-:W-:Y:S01]  /*26c0*/  FMUL.FTZ R26, R15, R18 ;  /* 0x000000120f1a7220 */ /* 0x002fe20000410000 */
[----:B------:R-:W-:-:S03]  /*26d0*/  FMUL.FTZ R0, R18, 0.5 ;  /* 0x3f00000012007820 */ /* 0x000fc60000410000 */
[----:B------:R-:W-:-:S04]  /*26e0*/  FFMA R15, -R26, R26, R15 ;  /* 0x0000001a1a0f7223 */ /* 0x000fc8000000010f */
[----:B------:R-:W-:-:S07]  /*26f0*/  FFMA R26, R15, R0, R26 ;  /* 0x000000000f1a7223 */ /* 0x000fce000000001a */
.L_x_904:
[----:B------:R-:W-:Y:S05]  /*2700*/  BSYNC.RECONVERGENT B3 ;  /* 0x0000000000037941 */ /* 0x000fea0003800200 */
.L_x_902:
[----:B------:R-:W0:Y:S02]  /*2710*/  LDCU UR10, c[0x0][0x3e0] ;  /* 0x00007c00ff0a77ac */ /* 0x000e240008000800 */
[----:B0-----:R-:W-:-:S13]  /*2720*/  FSETP.GTU.AND P1, PT, R26, UR10, PT ;  /* 0x0000000a1a007c0b */ /* 0x001fda000bf2c000 */
[----:B------:R-:W-:Y:S05]  /*2730*/  @P1 BRA `(.L_x_901) ;  /* 0x0000000000101947 */ /* 0x000fea0003800000 */
[----:B------:R-:W2:Y:S02]  /*2740*/  LDL R15, [UR5+-0x4] ;  /* 0xfffffc05ff0f7983 */ /* 0x000ea40008100800 */
[----:B--2---:R-:W-:-:S13]  /*2750*/  FSETP.GEU.AND P1, PT, R26, R15, PT ;  /* 0x0000000f1a00720b */ /* 0x004fda0003f2e000 */
[----:B------:R0:W-:Y:S04]  /*2760*/  @!P1 STL [UR5+-0x4], R26 ;  /* 0xfffffc1aff009987 */ /* 0x0001e80008100805 */
[----:B------:R0:W-:Y:S02]  /*2770*/  @!P1 STL [UR5+0x7c], R2 ;  /* 0x00007c02ff009987 */ /* 0x0001e40008100805 */
.L_x_901:
[----:B------:R-:W-:Y:S05]  /*2780*/  BSYNC.RECONVERGENT B2 ;  /* 0x0000000000027941 */ /* 0x000fea0003800200 */
.L_x_900:
[----:B------:R-:W-:Y:S01]  /*2790*/  ISETP.NE.AND P1, PT, R14, 0x2, PT ;  /* 0x000000020e00780c */ /* 0x000fe20003f25270 */
[----:B0-----:R-:W-:-:S12]  /*27a0*/  VIADD R2, R12, 0x2 ;  /* 0x000000020c027836 */ /* 0x001fd80000000000 */
        /* <DEDUP_REMOVED lines=29> */
.L_x_908:
[----:B-1----:R-:W-:Y:S01]  /*2980*/  FMUL.FTZ R26, R17, R2 ;  /* 0x00000002111a7220 */ /* 0x002fe20000410000 */
[----:B------:R-:W-:-:S03]  /*2990*/  FMUL.FTZ R0, R2, 0.5 ;  /* 0x3f00000002007820 */ /* 0x000fc60000410000 */
[----:B------:R-:W-:-:S04]  /*29a0*/  FFMA R15, -R26, R26, R17 ;  /* 0x0000001a1a0f7223 */ /* 0x000fc80000000111 */
[----:B------:R-:W-:-:S07]  /*29b0*/  FFMA R26, R15, R0, R26 ;  /* 0x000000000f1a7223 */ /* 0x000fce000000001a */
.L_x_909:
[----:B------:R-:W-:Y:S05]  /*29c0*/  BSYNC.RECONVERGENT B3 ;  /* 0x0000000000037941 */ /* 0x000fea0003800200 */
.L_x_907:
[----:B------:R-:W0:Y:S02]  /*29d0*/  LDCU UR10, c[0x0][0x3e0] ;  /* 0x00007c00ff0a77ac */ /* 0x000e240008000800 */
[----:B0-----:R-:W-:-:S13]  /*29e0*/  FSETP.GTU.AND P1, PT, R26, UR10, PT ;  /* 0x0000000a1a007c0b */ /* 0x001fda000bf2c000 */
[----:B------:R-:W-:Y:S05]  /*29f0*/  @P1 BRA `(.L_x_906) ;  /* 0x0000000000101947 */ /* 0x000fea0003800000 */
[----:B------:R-:W2:Y:S02]  /*2a00*/  LDL R15, [UR5+-0x4] ;  /* 0xfffffc05ff0f7983 */ /* 0x000ea40008100800 */
[----:B--2---:R-:W-:-:S13]  /*2a10*/  FSETP.GEU.AND P1, PT, R26, R15, PT ;  /* 0x0000000f1a00720b */ /* 0x004fda0003f2e000 */
[----:B------:R0:W-:Y:S04]  /*2a20*/  @!P1 STL [UR5+-0x4], R26 ;  /* 0xfffffc1aff009987 */ /* 0x0001e80008100805 */
[----:B------:R0:W-:Y:S02]  /*2a30*/  @!P1 STL [UR5+0x7c], R16 ;  /* 0x00007c10ff009987 */ /* 0x0001e40008100805 */
.L_x_906:
[----:B------:R-:W-:Y:S05]  /*2a40*/  BSYNC.RECONVERGENT B2 ;  /* 0x0000000000027941 */ /* 0x000fea0003800200 */
.L_x_905:
[----:B------:R-:W-:-:S07]  /*2a50*/  IADD3 R2, PT, PT, R12, 0x3, RZ ;  /* 0x000000030c027810 */ /* 0x000fce0007ffe0ff */
.L_x_894:
[----:B--2---:R-:W-:Y:S05]  /*2a60*/  BSYNC.RECONVERGENT B1 ;  /* 0x0000000000017941 */ /* 0x004fea0003800200 */
.L_x_893:
[----:B------:R-:W3:Y:S01]  /*2a70*/  LDC.64 R14, c[0x0][0x390] ;  /* 0x0000e400ff0e7b82 */ /* 0x000ee20000000a00 */
[----:B------:R-:W-:-:S04]  /*2a80*/  IADD3 R0, PT, PT, R12, -R3, RZ ;  /* 0x800000030c007210 */ /* 0x000fc80007ffe0ff */
[----:B------:R-:W-:-:S03]  /*2a90*/  ISETP.GT.U32.AND P1, PT, R0, -0x4, PT ;  /* 0xfffffffc0000780c */ /* 0x000fc60003f24070 */
[----:B0-----:R-:W4:Y:S10]  /*2aa0*/  LDC.64 R16, c[0x0][0x398] ;  /* 0x0000e600ff107b82 */ /* 0x001f340000000a00 */
[----:B------:R-:W-:Y:S05]  /*2ab0*/  @P1 BRA `(.L_x_892) ;  /* 0x0000000800801947 */ /* 0x000fea0003800000 */
.L_x_930:
[----:B----4-:R-:W-:-:S05]  /*2ac0*/  IMAD.WIDE R18, R2, 0x4, R16 ;  /* 0x0000000402127825 */ /* 0x010fca00078e0210 */
[----:B0-----:R-:W2:Y:S01]  /*2ad0*/  LDG.E.CONSTANT R12, desc[UR6][R18.64] ;  /* 0x00000006120c7981 */ /* 0x001ea2000c1e9900 */
[----:B------:R-:W-:Y:S01]  /*2ae0*/  IADD3 R2, PT, PT, R2, 0x4, RZ ;  /* 0x0000000402027810 */ /* 0x000fe20007ffe0ff */
[----:B------:R-:W-:Y:S03]  /*2af0*/  BSSY.RECONVERGENT B1, `(.L_x_910) ;  /* 0x0000026000017945 */ /* 0x000fe60003800200 */
[----:B------:R-:W-:Y:S02]  /*2b00*/  ISETP.NE.AND P1, PT, R2, R3, PT ;  /* 0x000000030200720c */ /* 0x000fe40003f25270 */
[----:B--2---:R-:W-:-:S13]  /*2b10*/  ISETP.NE.AND P2, PT, R5, R12, PT ;  /* 0x0000000c0500720c */ /* 0x004fda0003f45270 */
[----:B------:R-:W-:Y:S05]  /*2b20*/  @!P2 BRA `(.L_x_911) ;  /* 0x000000000088a947 */ /* 0x000fea0003800000 */
[----:B------:R-:W0:Y:S01]  /*2b30*/  LDC.64 R24, c[0x0][0x388] ;  /* 0x0000e200ff187b82 */ /* 0x000e220000000a00 */
[----:B---3--:R-:W-:-:S06]  /*2b40*/  IMAD.WIDE R28, R12, 0x4, R14 ;  /* 0x000000040c1c7825 */ /* 0x008fcc00078e020e */
        /* <DEDUP_REMOVED lines=21> */
.L_x_913:
[----:B------:R-:W-:Y:S01]  /*2ca0*/  FMUL.FTZ R26, R23, R28 ;  /* 0x0000001c171a7220 */ /* 0x000fe20000410000 */
[----:B------:R-:W-:-:S03]  /*2cb0*/  FMUL.FTZ R0, R28, 0.5 ;  /* 0x3f0000001c007820 */ /* 0x000fc60000410000 */
[----:B------:R-:W-:-:S04]  /*2cc0*/  FFMA R23, -R26, R26, R23 ;  /* 0x0000001a1a177223 */ /* 0x000fc80000000117 */
[----:B------:R-:W-:-:S07]  /*2cd0*/  FFMA R26, R23, R0, R26 ;  /* 0x00000000171a7223 */ /* 0x000fce000000001a */
.L_x_914:
[----:B------:R-:W-:Y:S05]  /*2ce0*/  BSYNC.RECONVERGENT B2 ;  /* 0x0000000000027941 */ /* 0x000fea0003800200 */
.L_x_912:
[----:B------:R-:W-:-:S13]  /*2cf0*/  FSETP.GTU.AND P2, PT, R26, UR11, PT ;  /* 0x0000000b1a007c0b */ /* 0x000fda000bf4c000 */
[----:B------:R-:W-:Y:S05]  /*2d00*/  @P2 BRA `(.L_x_911) ;  /* 0x0000000000102947 */ /* 0x000fea0003800000 */
[----:B------:R-:W2:Y:S02]  /*2d10*/  LDL R23, [UR5+-0x4] ;  /* 0xfffffc05ff177983 */ /* 0x000ea40008100800 */
[----:B--2---:R-:W-:-:S13]  /*2d20*/  FSETP.GEU.AND P2, PT, R26, R23, PT ;  /* 0x000000171a00720b */ /* 0x004fda0003f4e000 */
[----:B------:R0:W-:Y:S04]  /*2d30*/  @!P2 STL [UR5+-0x4], R26 ;  /* 0xfffffc1aff00a987 */ /* 0x0001e80008100805 */
[----:B------:R0:W-:Y:S02]  /*2d40*/  @!P2 STL [UR5+0x7c], R12 ;  /* 0x00007c0cff00a987 */ /* 0x0001e40008100805 */
.L_x_911:
[----:B------:R-:W-:Y:S05]  /*2d50*/  BSYNC.RECONVERGENT B1 ;  /* 0x0000000000017941 */ /* 0x000fea0003800200 */
.L_x_910:
[----:B0-----:R-:W2:Y:S01]  /*2d60*/  LDG.E.CONSTANT R12, desc[UR6][R18.64+0x4] ;  /* 0x00000406120c7981 */ /* 0x001ea2000c1e9900 */
[----:B------:R-:W-:Y:S01]  /*2d70*/  BSSY.RECONVERGENT B1, `(.L_x_915) ;  /* 0x0000025000017945 */ /* 0x000fe20003800200 */
        /* <DEDUP_REMOVED lines=25> */
.L_x_918:
[----:B------:R-:W-:Y:S01]  /*2f10*/  FMUL.FTZ R26, R23, R28 ;  /* 0x0000001c171a7220 */ /* 0x000fe20000410000 */
[----:B------:R-:W-:-:S03]  /*2f20*/  FMUL.FTZ R0, R28, 0.5 ;  /* 0x3f0000001c007820 */ /* 0x000fc60000410000 */
[----:B------:R-:W-:-:S04]  /*2f30*/  FFMA R23, -R26, R26, R23 ;  /* 0x0000001a1a177223 */ /* 0x000fc80000000117 */
[----:B------:R-:W-:-:S07]  /*2f40*/  FFMA R26, R23, R0, R26 ;  /* 0x00000000171a7223 */ /* 0x000fce000000001a */
.L_x_919:
[----:B------:R-:W-:Y:S05]  /*2f50*/  BSYNC.RECONVERGENT B2 ;  /* 0x0000000000027941 */ /* 0x000fea0003800200 */
.L_x_917:
[----:B------:R-:W-:-:S13]  /*2f60*/  FSETP.GTU.AND P2, PT, R26, UR11, PT ;  /* 0x0000000b1a007c0b */ /* 0x000fda000bf4c000 */
[----:B------:R-:W-:Y:S05]  /*2f70*/  @P2 BRA `(.L_x_916) ;  /* 0x0000000000102947 */ /* 0x000fea0003800000 */
[----:B------:R-:W2:Y:S02]  /*2f80*/  LDL R23, [UR5+-0x4] ;  /* 0xfffffc05ff177983 */ /* 0x000ea40008100800 */
[----:B--2---:R-:W-:-:S13]  /*2f90*/  FSETP.GEU.AND P2, PT, R26, R23, PT ;  /* 0x000000171a00720b */ /* 0x004fda0003f4e000 */
[----:B------:R0:W-:Y:S04]  /*2fa0*/  @!P2 STL [UR5+-0x4], R26 ;  /* 0xfffffc1aff00a987 */ /* 0x0001e80008100805 */
[----:B------:R0:W-:Y:S02]  /*2fb0*/  @!P2 STL [UR5+0x7c], R12 ;  /* 0x00007c0cff00a987 */ /* 0x0001e40008100805 */
.L_x_916:
[----:B------:R-:W-:Y:S05]  /*2fc0*/  BSYNC.RECONVERGENT B1 ;  /* 0x0000000000017941 */ /* 0x000fea0003800200 */
.L_x_915:
        /* <DEDUP_REMOVED lines=27> */
.L_x_923:
[----:B------:R-:W-:Y:S01]  /*3180*/  FMUL.FTZ R26, R23, R28 ;  /* 0x0000001c171a7220 */ /* 0x000fe20000410000 */
[----:B------:R-:W-:-:S03]  /*3190*/  FMUL.FTZ R0, R28, 0.5 ;  /* 0x3f0000001c007820 */ /* 0x000fc60000410000 */
[----:B------:R-:W-:-:S04]  /*31a0*/  FFMA R23, -R26, R26, R23 ;  /* 0x0000001a1a177223 */ /* 0x000fc80000000117 */
[----:B------:R-:W-:-:S07]  /*31b0*/  FFMA R26, R23, R0, R26 ;  /* 0x00000000171a7223 */ /* 0x000fce000000001a */
.L_x_924:
[----:B------:R-:W-:Y:S05]  /*31c0*/  BSYNC.RECONVERGENT B2 ;  /* 0x0000000000027941 */ /* 0x000fea0003800200 */
.L_x_922:
[----:B------:R-:W-:-:S13]  /*31d0*/  FSETP.GTU.AND P2, PT, R26, UR11, PT ;  /* 0x0000000b1a007c0b */ /* 0x000fda000bf4c000 */
[----:B------:R-:W-:Y:S05]  /*31e0*/  @P2 BRA `(.L_x_921) ;  /* 0x0000000000102947 */ /* 0x000fea0003800000 */
[----:B------:R-:W2:Y:S02]  /*31f0*/  LDL R23, [UR5+-0x4] ;  /* 0xfffffc05ff177983 */ /* 0x000ea40008100800 */
[----:B--2---:R-:W-:-:S13]  /*3200*/  FSETP.GEU.AND P2, PT, R26, R23, PT ;  /* 0x000000171a00720b */ /* 0x004fda0003f4e000 */
[----:B------:R0:W-:Y:S04]  /*3210*/  @!P2 STL [UR5+-0x4], R26 ;  /* 0xfffffc1aff00a987 */ /* 0x0001e80008100805 */
[----:B------:R0:W-:Y:S02]  /*3220*/  @!P2 STL [UR5+0x7c], R12 ;  /* 0x00007c0cff00a987 */ /* 0x0001e40008100805 */
.L_x_921:
[----:B------:R-:W-:Y:S05]  /*3230*/  BSYNC.RECONVERGENT B1 ;  /* 0x0000000000017941 */ /* 0x000fea0003800200 */
.L_x_920:
        /* <DEDUP_REMOVED lines=27> */
.L_x_928:
[----:B-1----:R-:W-:Y:S01]  /*33f0*/  FMUL.FTZ R26, R23, R28 ;  /* 0x0000001c171a7220 */ /* 0x002fe20000410000 */
[----:B------:R-:W-:-:S03]  /*3400*/  FMUL.FTZ R0, R28, 0.5 ;  /* 0x3f0000001c007820 */ /* 0x000fc60000410000 */
[----:B------:R-:W-:-:S04]  /*3410*/  FFMA R19, -R26, R26, R23 ;  /* 0x0000001a1a137223 */ /* 0x000fc80000000117 */
[----:B------:R-:W-:-:S07]  /*3420*/  FFMA R26, R19, R0, R26 ;  /* 0x00000000131a7223 */ /* 0x000fce000000001a */
.L_x_929:
[----:B------:R-:W-:Y:S05]  /*3430*/  BSYNC.RECONVERGENT B2 ;  /* 0x0000000000027941 */ /* 0x000fea0003800200 */
.L_x_927:
[----:B------:R-:W-:-:S13]  /*3440*/  FSETP.GTU.AND P2, PT, R26, UR11, PT ;  /* 0x0000000b1a007c0b */ /* 0x000fda000bf4c000 */
[----:B------:R-:W-:Y:S05]  /*3450*/  @P2 BRA `(.L_x_926) ;  /* 0x0000000000102947 */ /* 0x000fea0003800000 */
[----:B------:R-:W2:Y:S02]  /*3460*/  LDL R19, [UR5+-0x4] ;  /* 0xfffffc05ff137983 */ /* 0x000ea40008100800 */
[----:B--2---:R-:W-:-:S13]  /*3470*/  FSETP.GEU.AND P2, PT, R26, R19, PT ;  /* 0x000000131a00720b */ /* 0x004fda0003f4e000 */
[----:B------:R0:W-:Y:S04]  /*3480*/  @!P2 STL [UR5+-0x4], R26 ;  /* 0xfffffc1aff00a987 */ /* 0x0001e80008100805 */
[----:B------:R0:W-:Y:S02]  /*3490*/  @!P2 STL [UR5+0x7c], R12 ;  /* 0x00007c0cff00a987 */ /* 0x0001e40008100805 */
.L_x_926:
[----:B------:R-:W-:Y:S05]  /*34a0*/  BSYNC.RECONVERGENT B1 ;  /* 0x0000000000017941 */ /* 0x000fea0003800200 */
.L_x_925:
[----:B------:R-:W-:Y:S05]  /*34b0*/  @P1 BRA `(.L_x_930) ;  /* 0xfffffff400801947 */ /* 0x000fea000383ffff */
.L_x_892:
[----:B--2---:R-:W-:Y:S05]  /*34c0*/  BSYNC.RECONVERGENT B0 ;  /* 0x0000000000007941 */ /* 0x004fea0003800200 */
.L_x_891:
[----:B------:R-:W-:Y:S01]  /*34d0*/  PLOP3.LUT P0, PT, P3, P4, P0, 0x80, 0x0 ;  /* 0x000000000000781c */ /* 0x000fe20001f09000 */
[----:B------:R-:W2:Y:S01]  /*34e0*/  LDCU UR11, c[0x0][0x3e0] ;  /* 0x00007c00ff0b77ac */ /* 0x000ea20008000800 */
[----:B------:R-:W-:Y:S11]  /*34f0*/  BSSY.RECONVERGENT B0, `(.L_x_931) ;  /* 0x0000135000007945 */ /* 0x000ff60003800200 */
[----:B------:R-:W-:Y:S05]  /*3500*/  @!P0 BRA `(.L_x_932) ;  /* 0x0000001000cc8947 */ /* 0x000fea0003800000 */
[----:B------:R-:W0:Y:S01]  /*3510*/  LDC.64 R2, c[0x0][0x3a8] ;  /* 0x0000ea00ff027b82 */ /* 0x000e220000000a00 */
[----:B------:R-:W2:Y:S07]  /*3520*/  LDCU UR10, c[0x0][0x3b8] ;  /* 0x00007700ff0a77ac */ /* 0x000eae0008000800 */
[----:B-1-3--:R-:W1:Y:S01]  /*3530*/  LDC.64 R14, c[0x0][0x3a0] ;  /* 0x0000e800ff0e7b82 */ /* 0x00ae620000000a00 */
[----:B--2---:R-:W-:-:S04]  /*3540*/  IMAD R13, R13, UR10, R8 ;  /* 0x0000000a0d0d7c24 */ /* 0x004fc8000f8e0208 */
[----:B0-----:R-:W-:-:S06]  /*3550*/  IMAD.WIDE R2, R13, 0x4, R2 ;  /* 0x000000040d027825 */ /* 0x001fcc00078e0202 */
[----:B------:R-:W2:Y:S01]  /*3560*/  LDG.E.CONSTANT R3, desc[UR6][R2.64] ;  /* 0x0000000602037981 */ /* 0x000ea2000c1e9900 */
[----:B-1----:R-:W-:-:S05]  /*3570*/  IMAD.WIDE R14, R13, 0x4, R14 ;  /* 0x000000040d0e7825 */ /* 0x002fca00078e020e */
[----:B------:R-:W2:Y:S02]  /*3580*/  LDG.E.CONSTANT R18, desc[UR6][R14.64] ;  /* 0x000000060e127981 */ /* 0x000ea4000c1e9900 */
[----:B--2---:R-:W-:-:S13]  /*3590*/  ISETP.GE.AND P0, PT, R18, R3, PT ;  /* 0x000000031200720c */ /* 0x004fda0003f06270 */
[----:B------:R-:W-:Y:S05]  /*35a0*/  @P0 BRA `(.L_x_932) ;  /* 0x0000001000a40947 */ /* 0x000fea0003800000 */
[----:B------:R-:W-:Y:S01]  /*35b0*/  IADD3 R12, PT, PT, -R18, R3, RZ ;  /* 0x00000003120c7210 */ /* 0x000fe20007ffe1ff */
[----:B------:R-:W-:Y:S01]  /*35c0*/  BSSY.RECONVERGENT B1, `(.L_x_933) ;  /* 0x0000088000017945 */ /* 0x000fe20003800200 */
[----:B------:R-:W-:Y:S02]  /*35d0*/  IMAD.MOV.U32 R2, RZ, RZ, R18 ;  /* 0x000000ffff027224 */ /* 0x000fe400078e0012 */
        /* <DEDUP_REMOVED lines=8> */
[----:B----4-:R-:W0:Y:S08]  /*3660*/  LDC.64 R16, c[0x0][0x390] ;  /* 0x0000e400ff107b82 */ /* 0x010e300000000a00 */
        /* <DEDUP_REMOVED lines=23> */
.L_x_938:
[----:B-1----:R-:W-:Y:S01]  /*37e0*/  FMUL.FTZ R26, R13, R16 ;  /* 0x000000100d1a7220 */ /* 0x002fe20000410000 */
[----:B------:R-:W-:-:S03]  /*37f0*/  FMUL.FTZ R0, R16, 0.5 ;  /* 0x3f00000010007820 */ /* 0x000fc60000410000 */
[----:B------:R-:W-:-:S04]  /*3800*/  FFMA R13, -R26, R26, R13 ;  /* 0x0000001a1a0d7223 */ /* 0x000fc8000000010d */
[----:B------:R-:W-:-:S07]  /*3810*/  FFMA R26, R13, R0, R26 ;  /* 0x000000000d1a7223 */ /* 0x000fce000000001a */
.L_x_939:
[----:B------:R-:W-:Y:S05]  /*3820*/  BSYNC.RECONVERGENT B3 ;  /* 0x0000000000037941 */ /* 0x000fea0003800200 */
.L_x_937:
[----:B------:R-:W0:Y:S02]  /*3830*/  LDCU UR10, c[0x0][0x3e0] ;  /* 0x00007c00ff0a77ac */ /* 0x000e240008000800 */
[----:B0-----:R-:W-:-:S13]  /*3840*/  FSETP.GTU.AND P0, PT, R26, UR10, PT ;  /* 0x0000000a1a007c0b */ /* 0x001fda000bf0c000 */
[----:B------:R-:W-:Y:S05]  /*3850*/  @P0 BRA `(.L_x_936) ;  /* 0x0000000000100947 */ /* 0x000fea0003800000 */
[----:B------:R-:W2:Y:S02]  /*3860*/  LDL R13, [UR5+-0x4] ;  /* 0xfffffc05ff0d7983 */ /* 0x000ea40008100800 */
[----:B--2---:R-:W-:-:S13]  /*3870*/  FSETP.GEU.AND P0, PT, R26, R13, PT ;  /* 0x0000000d1a00720b */ /* 0x004fda0003f0e000 */
[----:B------:R0:W-:Y:S04]  /*3880*/  @!P0 STL [UR5+-0x4], R26 ;  /* 0xfffffc1aff008987 */ /* 0x0001e80008100805 */
[----:B------:R0:W-:Y:S02]  /*3890*/  @!P0 STL [UR5+0x7c], R2 ;  /* 0x00007c02ff008987 */ /* 0x0001e40008100805 */
.L_x_936:
[----:B------:R-:W-:Y:S05]  /*38a0*/  BSYNC.RECONVERGENT B2 ;  /* 0x0000000000027941 */ /* 0x000fea0003800200 */
.L_x_935:
[----:B------:R-:W-:Y:S02]  /*38b0*/  ISETP.NE.AND P0, PT, R12, 0x1, PT ;  /* 0x000000010c00780c */ /* 0x000fe40003f05270 */
[----:B0-----:R-:W-:-:S11]  /*38c0*/  IADD3 R2, PT, PT, R18, 0x1, RZ ;  /* 0x0000000112027810 */ /* 0x001fd60007ffe0ff */
[----:B------:R-:W-:Y:S05]  /*38d0*/  @!P0 BRA `(.L_x_934) ;  /* 0x0000000400588947 */ /* 0x000fea0003800000 */
        /* <DEDUP_REMOVED lines=28> */
.L_x_943:
[----:B-1----:R-:W-:Y:S01]  /*3aa0*/  FMUL.FTZ R26, R13, R16 ;  /* 0x000000100d1a7220 */ /* 0x002fe20000410000 */
[----:B------:R-:W-:-:S03]  /*3ab0*/  FMUL.FTZ R0, R16, 0.5 ;  /* 0x3f00000010007820 */ /* 0x000fc60000410000 */
[----:B------:R-:W-:-:S04]  /*3ac0*/  FFMA R13, -R26, R26, R13 ;  /* 0x0000001a1a0d7223 */ /* 0x000fc8000000010d */
[----:B------:R-:W-:-:S07]  /*3ad0*/  FFMA R26, R13, R0, R26 ;  /* 0x000000000d1a7223 */ /* 0x000fce000000001a */
.L_x_944:
[----:B------:R-:W-:Y:S05]  /*3ae0*/  BSYNC.RECONVERGENT B3 ;  /* 0x0000000000037941 */ /* 0x000fea0003800200 */
.L_x_942:
[----:B------:R-:W0:Y:S02]  /*3af0*/  LDCU UR10, c[0x0][0x3e0] ;  /* 0x00007c00ff0a77ac */ /* 0x000e240008000800 */
[----:B0-----:R-:W-:-:S13]  /*3b00*/  FSETP.GTU.AND P0, PT, R26, UR10, PT ;  /* 0x0000000a1a007c0b */ /* 0x001fda000bf0c000 */
[----:B------:R-:W-:Y:S05]  /*3b10*/  @P0 BRA `(.L_x_941) ;  /* 0x0000000000100947 */ /* 0x000fea0003800000 */
[----:B------:R-:W2:Y:S02]  /*3b20*/  LDL R13, [UR5+-0x4] ;  /* 0xfffffc05ff0d7983 */ /* 0x000ea40008100800 */
[----:B--2---:R-:W-:-:S13]  /*3b30*/  FSETP.GEU.AND P0, PT, R26, R13, PT ;  /* 0x0000000d1a00720b */ /* 0x004fda0003f0e000 */
[----:B------:R0:W-:Y:S04]  /*3b40*/  @!P0 STL [UR5+-0x4], R26 ;  /* 0xfffffc1aff008987 */ /* 0x0001e80008100805 */
[----:B------:R0:W-:Y:S02]  /*3b50*/  @!P0 STL [UR5+0x7c], R2 ;  /* 0x00007c02ff008987 */ /* 0x0001e40008100805 */
.L_x_941:
[----:B------:R-:W-:Y:S05]  /*3b60*/  BSYNC.RECONVERGENT B2 ;  /* 0x0000000000027941 */ /* 0x000fea0003800200 */
.L_x_940:
        /* <DEDUP_REMOVED lines=8> */
[----:B----4-:R-:W1:Y:S08]  /*3bf0*/  LDC.64 R16, c[0x0][0x388] ;  /* 0x0000e200ff107b82 */ /* 0x010e700000000a00 */
        /* <DEDUP_REMOVED lines=22> */
.L_x_948:
[----:B-1----:R-:W-:Y:S01]  /*3d60*/  FMUL.FTZ R26, R15, R2 ;  /* 0x000000020f1a7220 */ /* 0x002fe20000410000 */
[----:B------:R-:W-:-:S03]  /*3d70*/  FMUL.FTZ R0, R2, 0.5 ;  /* 0x3f00000002007820 */ /* 0x000fc60000410000 */
[----:B------:R-:W-:-:S04]  /*3d80*/  FFMA R13, -R26, R26, R15 ;  /* 0x0000001a1a0d7223 */ /* 0x000fc8000000010f */
[----:B------:R-:W-:-:S07]  /*3d90*/  FFMA R26, R13, R0, R26 ;  /* 0x000000000d1a7223 */ /* 0x000fce000000001a */
.L_x_949:
[----:B------:R-:W-:Y:S05]  /*3da0*/  BSYNC.RECONVERGENT B3 ;  /* 0x0000000000037941 */ /* 0x000fea0003800200 */
.L_x_947:
[----:B------:R-:W0:Y:S02]  /*3db0*/  LDCU UR10, c[0x0][0x3e0] ;  /* 0x00007c00ff0a77ac */ /* 0x000e240008000800 */
[----:B0-----:R-:W-:-:S13]  /*3dc0*/  FSETP.GTU.AND P0, PT, R26, UR10, PT ;  /* 0x0000000a1a007c0b */ /* 0x001fda000bf0c000 */
[----:B------:R-:W-:Y:S05]  /*3dd0*/  @P0 BRA `(.L_x_946) ;  /* 0x0000000000100947 */ /* 0x000fea0003800000 */
[----:B------:R-:W2:Y:S02]  /*3de0*/  LDL R13, [UR5+-0x4] ;  /* 0xfffffc05ff0d7983 */ /* 0x000ea40008100800 */
[----:B--2---:R-:W-:-:S13]  /*3df0*/  FSETP.GEU.AND P0, PT, R26, R13, PT ;  /* 0x0000000d1a00720b */ /* 0x004fda0003f0e000 */
[----:B------:R0:W-:Y:S04]  /*3e00*/  @!P0 STL [UR5+-0x4], R26 ;  /* 0xfffffc1aff008987 */ /* 0x0001e80008100805 */
[----:B------:R0:W-:Y:S02]  /*3e10*/  @!P0 STL [UR5+0x7c], R14 ;  /* 0x00007c0eff008987 */ /* 0x0001e40008100805 */
.L_x_946:
[----:B------:R-:W-:Y:S05]  /*3e20*/  BSYNC.RECONVERGENT B2 ;  /* 0x0000000000027941 */ /* 0x000fea0003800200 */
.L_x_945:
[----:B------:R-:W-:-:S07]  /*3e30*/  IADD3 R2, PT, PT, R18, 0x3, RZ ;  /* 0x0000000312027810 */ /* 0x000fce0007ffe0ff */
.L_x_934:
[----:B------:R-:W-:Y:S05]  /*3e40*/  BSYNC.RECONVERGENT B1 ;  /* 0x0000000000017941 */ /* 0x000fea0003800200 */
.L_x_933:
[----:B------:R-:W1:Y:S01]  /*3e50*/  LDC.64 R12, c[0x0][0x390] ;  /* 0x0000e400ff0c7b82 */ /* 0x000e620000000a00 */
[----:B------:R-:W-:-:S04]  /*3e60*/  IADD3 R0, PT, PT, R18, -R3, RZ ;  /* 0x8000000312007210 */ /* 0x000fc80007ffe0ff */
[----:B------:R-:W-:-:S03]  /*3e70*/  ISETP.GT.U32.AND P0, PT, R0, -0x4, PT ;  /* 0xfffffffc0000780c */ /* 0x000fc60003f04070 */
[----:B0-----:R-:W0:Y:S08]  /*3e80*/  LDC.64 R14, c[0x0][0x380] ;  /* 0x0000e000ff0e7b82 */ /* 0x001e300000000a00 */
[----:B----4-:R-:W2:Y:S02]  /*3e90*/  LDC.64 R16, c[0x0][0x388] ;  /* 0x0000e200ff107b82 */ /* 0x010ea40000000a00 */
[----:B------:R-:W-:Y:S05]  /*3ea0*/  @P0 BRA `(.L_x_932) ;  /* 0x0000000800640947 */ /* 0x000fea0003800000 */
.L_x_970:
[----:B---34-:R-:W3:Y:S02]  /*3eb0*/  LDC.64 R18, c[0x0][0x398] ;  /* 0x0000e600ff127b82 */ /* 0x018ee40000000a00 */
[----:B---3--:R-:W-:-:S05]  /*3ec0*/  IMAD.WIDE R18, R2, 0x4, R18 ;  /* 0x0000000402127825 */ /* 0x008fca00078e0212 */
[----:B------:R-:W3:Y:S01]  /*3ed0*/  LDG.E.CONSTANT R27, desc[UR6][R18.64] ;  /* 0x00000006121b7981 */ /* 0x000ee2000c1e9900 */
[----:B------:R-:W-:Y:S01]  /*3ee0*/  IADD3 R2, PT, PT, R2, 0x4, RZ ;  /* 0x0000000402027810 */ /* 0x000fe20007ffe0ff */
[----:B------:R-:W-:Y:S03]  /*3ef0*/  BSSY.RECONVERGENT B1, `(.L_x_950) ;  /* 0x0000024000017945 */ /* 0x000fe60003800200 */
[----:B------:R-:W-:Y:S02]  /*3f00*/  ISETP.NE.AND P0, PT, R2, R3, PT ;  /* 0x000000030200720c */ /* 0x000fe40003f05270 */
[----:B---3--:R-:W-:-:S13]  /*3f10*/  ISETP.NE.AND P1, PT, R5, R27, PT ;  /* 0x0000001b0500720c */ /* 0x008fda0003f25270 */
[----:B------:R-:W-:Y:S05]  /*3f20*/  @!P1 BRA `(.L_x_951) ;  /* 0x0000000000809947 */ /* 0x000fea0003800000 */
[----:B-1----:R-:W-:-:S04]  /*3f30*/  IMAD.WIDE R24, R27, 0x4, R12 ;  /* 0x000000041b187825 */ /* 0x002fc800078e020c */
[C---:B--2---:R-:W-:Y:S01]  /*3f40*/  IMAD.WIDE R28, R27.reuse, 0x4, R16 ;  /* 0x000000041b1c7825 */ /* 0x044fe200078e0210 */
[----:B------:R0:W2:Y:S05]  /*3f50*/  LDG.E.CONSTANT R0, desc[UR6][R24.64] ;  /* 0x0000000618007981 */ /* 0x0000aa000c1e9900 */
[----:B------:R-:W3:Y:S01]  /*3f60*/  LDG.E.CONSTANT R28, desc[UR6][R28.64] ;  /* 0x000000061c1c7981 */ /* 0x000ee2000c1e9900 */
[----:B0-----:R-:W-:-:S05]  /*3f70*/  IMAD.WIDE R24, R27, 0x4, R14 ;  /* 0x000000041b187825 */ /* 0x001fca00078e020e */
[----:B------:R-:W4:Y:S01]  /*3f80*/  LDG.E.CONSTANT R23, desc[UR6][R24.64] ;  /* 0x0000000618177981 */ /* 0x000f22000c1e9900 */
[----:B------:R-:W-:Y:S01]  /*3f90*/  BSSY.RECONVERGENT B2, `(.L_x_952) ;  /* 0x0000013000027945 */ /* 0x000fe20003800200 */
[----:B--2--5:R-:W-:-:S04]  /*3fa0*/  FADD R26, R20, -R0 ;  /* 0x80000000141a7221 */ /* 0x024fc80000000000 */
[----:B------:R-:W-:Y:S01]  /*3fb0*/  FMUL R26, R26, R26 ;  /* 0x0000001a1a1a7220 */ /* 0x000fe20000400000 */
[----:B---3--:R-:W-:-:S04]  /*3fc0*/  FADD R0, R21, -R28 ;  /* 0x8000001c15007221 */ /* 0x008fc80000000000 */
        /* <DEDUP_REMOVED lines=11> */
.L_x_953:
[----:B------:R-:W-:Y:S01]  /*4080*/  FMUL.FTZ R26, R23, R24 ;  /* 0x00000018171a7220 */ /* 0x000fe20000410000 */
[----:B------:R-:W-:-:S03]  /*4090*/  FMUL.FTZ R0, R24, 0.5 ;  /* 0x3f00000018007820 */ /* 0x000fc60000410000 */
[----:B------:R-:W-:-:S04]  /*40a0*/  FFMA R23, -R26, R26, R23 ;  /* 0x0000001a1a177223 */ /* 0x000fc80000000117 */
[----:B------:R-:W-:-:S07]  /*40b0*/  FFMA R26, R23, R0, R26 ;  /* 0x00000000171a7223 */ /* 0x000fce000000001a */
.L_x_954:
[----:B------:R-:W-:Y:S05]  /*40c0*/  BSYNC.RECONVERGENT B2 ;  /* 0x0000000000027941 */ /* 0x000fea0003800200 */
.L_x_952:
[----:B------:R-:W-:-:S13]  /*40d0*/  FSETP.GTU.AND P1, PT, R26, UR11, PT ;  /* 0x0000000b1a007c0b */ /* 0x000fda000bf2c000 */
[----:B------:R-:W-:Y:S05]  /*40e0*/  @P1 BRA `(.L_x_951) ;  /* 0x0000000000101947 */ /* 0x000fea0003800000 */
[----:B------:R-:W2:Y:S02]  /*40f0*/  LDL R23, [UR5+-0x4] ;  /* 0xfffffc05ff177983 */ /* 0x000ea40008100800 */
[----:B--2---:R-:W-:-:S13]  /*4100*/  FSETP.GEU.AND P1, PT, R26, R23, PT ;  /* 0x000000171a00720b */ /* 0x004fda0003f2e000 */
[----:B------:R3:W-:Y:S04]  /*4110*/  @!P1 STL [UR5+-0x4], R26 ;  /* 0xfffffc1aff009987 */ /* 0x0007e80008100805 */
[----:B------:R3:W-:Y:S02]  /*4120*/  @!P1 STL [UR5+0x7c], R27 ;  /* 0x00007c1bff009987 */ /* 0x0007e40008100805 */
.L_x_951:
[----:B------:R-:W-:Y:S05]  /*4130*/  BSYNC.RECONVERGENT B1 ;  /* 0x0000000000017941 */ /* 0x000fea0003800200 */
.L_x_950:
[----:B---3--:R-:W3:Y:S01]  /*4140*/  LDG.E.CONSTANT R27, desc[UR6][R18.64+0x4] ;  /* 0x00000406121b7981 */ /* 0x008ee2000c1e9900 */
[----:B------:R-:W-:Y:S01]  /*4150*/  BSSY.RECONVERGENT B1, `(.L_x_955) ;  /* 0x0000023000017945 */ /* 0x000fe20003800200 */
        /* <DEDUP_REMOVED lines=19> */
[----:B------:R-:W-:Y:S01]  /*4290*/  IMAD.MOV.U32 R0, RZ, RZ, R23 ;  /* 0x000000ffff007224 */ /* 0x000fe200078e0017 */
[----:B------:R-:W-:-:S07]  /*42a0*/  MOV R24, 0x42c0 ;  /* 0x000042c000187802 */ /* 0x000fce0000000f00 */
[----:B------:R-:W-:Y:S05]  /*42b0*/  CALL.REL.NOINC `($__internal_9_$__cuda_sm20_sqrt_rn_f32_slowpath) ;  /* 0x0000006400187944 */ /* 0x000fea0003c00000 */
[----:B------:R-:W-:Y:S05]  /*42c0*/  BRA `(.L_x_959) ;  /* 0x0000000000107947 */ /* 0x000fea0003800000 */
.L_x_958:
[----:B------:R-:W-:Y:S01]  /*42d0*/  FMUL.FTZ R26, R23, R24 ;  /* 0x00000018171a7220 */ /* 0x000fe20000410000 */
[----:B------:R-:W-:-:S03]  /*42e0*/  FMUL.FTZ R0, R24, 0.5 ;  /* 0x3f00000018007820 */ /* 0x000fc60000410000 */
[----:B------:R-:W-:-:S04]  /*42f0*/  FFMA R23, -R26, R26, R23 ;  /* 0x0000001a1a177223 */ /* 0x000fc80000000117 */
[----:B------:R-:W-:-:S07]  /*4300*/  FFMA R26, R23, R0, R26 ;  /* 0x00000000171a7223 */ /* 0x000fce000000001a */
.L_x_959:
[----:B------:R-:W-:Y:S05]  /*4310*/  BSYNC.RECONVERGENT B2 ;  /* 0x0000000000027941 */ /* 0x000fea0003800200 */
.L_x_957:
[----:B------:R-:W-:-:S13]  /*4320*/  FSETP.GTU.AND P1, PT, R26, UR11, PT ;  /* 0x0000000b1a007c0b */ /* 0x000fda000bf2c000 */
[----:B------:R-:W-:Y:S05]  /*4330*/  @P1 BRA `(.L_x_956) ;  /* 0x0000000000101947 */ /* 0x000fea0003800000 */
[----:B------:R-:W2:Y:S02]  /*4340*/  LDL R23, [UR5+-0x4] ;  /* 0xfffffc05ff177983 */ /* 0x000ea40008100800 */
[----:B--2---:R-:W-:-:S13]  /*4350*/  FSETP.GEU.AND P1, PT, R26, R23, PT ;  /* 0x000000171a00720b */ /* 0x004fda0003f2e000 */
[----:B------:R3:W-:Y:S04]  /*4360*/  @!P1 STL [UR5+-0x4], R26 ;  /* 0xfffffc1aff009987 */ /* 0x0007e80008100805 */
[----:B------:R3:W-:Y:S02]  /*4370*/  @!P1 STL [UR5+0x7c], R27 ;  /* 0x00007c1bff009987 */ /* 0x0007e40008100805 */
.L_x_956:
[----:B------:R-:W-:Y:S05]  /*4380*/  BSYNC.RECONVERGENT B1 ;  /* 0x0000000000017941 */ /* 0x000fea0003800200 */
.L_x_955:
        /* <DEDUP_REMOVED lines=25> */
.L_x_963:
[----:B------:R-:W-:Y:S01]  /*4520*/  FMUL.FTZ R26, R23, R24 ;  /* 0x00000018171a7220 */ /* 0x000fe20000410000 */
[----:B------:R-:W-:-:S03]  /*4530*/  FMUL.FTZ R0, R24, 0.5 ;  /* 0x3f00000018007820 */ /* 0x000fc60000410000 */
[----:B------:R-:W-:-:S04]  /*4540*/  FFMA R23, -R26, R26, R23 ;  /* 0x0000001a1a177223 */ /* 0x000fc80000000117 */
[----:B------:R-:W-:-:S07]  /*4550*/  FFMA R26, R23, R0, R26 ;  /* 0x00000000171a7223 */ /* 0x000fce000000001a */
.L_x_964:
[----:B------:R-:W-:Y:S05]  /*4560*/  BSYNC.RECONVERGENT B2 ;  /* 0x0000000000027941 */ /* 0x000fea0003800200 */
.L_x_962:
[----:B------:R-:W-:-:S13]  /*4570*/  FSETP.GTU.AND P1, PT, R26, UR11, PT ;  /* 0x0000000b1a007c0b */ /* 0x000fda000bf2c000 */
[----:B------:R-:W-:Y:S05]  /*4580*/  @P1 BRA `(.L_x_961) ;  /* 0x0000000000101947 */ /* 0x000fea0003800000 */
[----:B------:R-:W2:Y:S02]  /*4590*/  LDL R23, [UR5+-0x4] ;  /* 0xfffffc05ff177983 */ /* 0x000ea40008100800 */
[----:B--2---:R-:W-:-:S13]  /*45a0*/  FSETP.GEU.AND P1, PT, R26, R23, PT ;  /* 0x000000171a00720b */ /* 0x004fda0003f2e000 */
[----:B------:R3:W-:Y:S04]  /*45b0*/  @!P1 STL [UR5+-0x4], R26 ;  /* 0xfffffc1aff009987 */ /* 0x0007e80008100805 */
[----:B------:R3:W-:Y:S02]  /*45c0*/  @!P1 STL [UR5+0x7c], R27 ;  /* 0x00007c1bff009987 */ /* 0x0007e40008100805 */
.L_x_961:
[----:B------:R-:W-:Y:S05]  /*45d0*/  BSYNC.RECONVERGENT B1 ;  /* 0x0000000000017941 */ /* 0x000fea0003800200 */
.L_x_960:
[----:B------:R-:W4:Y:S01]  /*45e0*/  LDG.E.CONSTANT R19, desc[UR6][R18.64+0xc] ;  /* 0x00000c0612137981 */ /* 0x000f22000c1e9900 */
[----:B------:R-:W-:Y:S01]  /*45f0*/  BSSY.RECONVERGENT B1, `(.L_x_965) ;  /* 0x0000023000017945 */ /* 0x000fe20003800200 */
[----:B----4-:R-:W-:-:S13]  /*4600*/  ISETP.NE.AND P1, PT, R5, R19, PT ;  /* 0x000000130500720c */ /* 0x010fda0003f25270 */
[----:B------:R-:W-:Y:S05]  /*4610*/  @!P1 BRA `(.L_x_966) ;  /* 0x0000000000809947 */ /* 0x000fea0003800000 */
[----:B-1----:R-:W-:-:S04]  /*4620*/  IMAD.WIDE R24, R19, 0x4, R12 ;  /* 0x0000000413187825 */ /* 0x002fc800078e020c */
[C---:B--23--:R-:W-:Y:S02]  /*4630*/  IMAD.WIDE R26, R19.reuse, 0x4, R16 ;  /* 0x00000004131a7825 */ /* 0x04cfe400078e0210 */
[----:B------:R-:W2:Y:S02]  /*4640*/  LDG.E.CONSTANT R25, desc[UR6][R24.64] ;  /* 0x0000000618197981 */ /* 0x000ea4000c1e9900 */
[----:B0-----:R-:W-:Y:S02]  /*4650*/  IMAD.WIDE R28, R19, 0x4, R14 ;  /* 0x00000004131c7825 */ /* 0x001fe400078e020e */
[----:B------:R-:W3:Y:S04]  /*4660*/  LDG.E.CONSTANT R26, desc[UR6][R26.64] ;  /* 0x000000061a1a7981 */ /* 0x000ee8000c1e9900 */
[----:B------:R-:W4:Y:S01]  /*4670*/  LDG.E.CONSTANT R29, desc[UR6][R28.64] ;  /* 0x000000061c1d7981 */ /* 0x000f22000c1e9900 */
[----:B------:R-:W-:Y:S01]  /*4680*/  BSSY.RECONVERGENT B2, `(.L_x_967) ;  /* 0x0000013000027945 */ /* 0x000fe20003800200 */
[----:B--2--5:R-:W-:Y:S01]  /*4690*/  FADD R0, R20, -R25 ;  /* 0x8000001914007221 */ /* 0x024fe20000000000 */
[----:B---3--:R-:W-:-:S03]  /*46a0*/  FADD R18, R21, -R26 ;  /* 0x8000001a15127221 */ /* 0x008fc60000000000 */
[----:B------:R-:W-:Y:S01]  /*46b0*/  FMUL R23, R0, R0 ;  /* 0x0000000000177220 */ /* 0x000fe20000400000 */
[----:B----4-:R-:W-:-:S03]  /*46c0*/  FADD R0, R22, -R29 ;  /* 0x8000001d16007221 */ /* 0x010fc60000000000 */
        /* <DEDUP_REMOVED lines=10> */
.L_x_968:
[----:B------:R-:W-:Y:S01]  /*4770*/  FMUL.FTZ R26, R23, R18 ;  /* 0x00000012171a7220 */ /* 0x000fe20000410000 */
[----:B------:R-:W-:-:S03]  /*4780*/  FMUL.FTZ R0, R18, 0.5 ;  /* 0x3f00000012007820 */ /* 0x000fc60000410000 */
[----:B------:R-:W-:-:S04]  /*4790*/  FFMA R23, -R26, R26, R23 ;  /* 0x0000001a1a177223 */ /* 0x000fc80000000117 */
[----:B------:R-:W-:-:S07]  /*47a0*/  FFMA R26, R23, R0, R26 ;  /* 0x00000000171a7223 */ /* 0x000fce000000001a */
.L_x_969:
[----:B------:R-:W-:Y:S05]  /*47b0*/  BSYNC.RECONVERGENT B2 ;  /* 0x0000000000027941 */ /* 0x000fea0003800200 */
.L_x_967:
[----:B------:R-:W-:-:S13]  /*47c0*/  FSETP.GTU.AND P1, PT, R26, UR11, PT ;  /* 0x0000000b1a007c0b */ /* 0x000fda000bf2c000 */
[----:B------:R-:W-:Y:S05]  /*47d0*/  @P1 BRA `(.L_x_966) ;  /* 0x0000000000101947 */ /* 0x000fea0003800000 */
[----:B------:R-:W2:Y:S02]  /*47e0*/  LDL R23, [UR5+-0x4] ;  /* 0xfffffc05ff177983 */ /* 0x000ea40008100800 */
[----:B--2---:R-:W-:-:S13]  /*47f0*/  FSETP.GEU.AND P1, PT, R26, R23, PT ;  /* 0x000000171a00720b */ /* 0x004fda0003f2e000 */
[----:B------:R4:W-:Y:S04]  /*4800*/  @!P1 STL [UR5+-0x4], R26 ;  /* 0xfffffc1aff009987 */ /* 0x0009e80008100805 */
[----:B------:R4:W-:Y:S02]  /*4810*/  @!P1 STL [UR5+0x7c], R19 ;  /* 0x00007c13ff009987 */ /* 0x0009e40008100805 */
.L_x_966:
[----:B------:R-:W-:Y:S05]  /*4820*/  BSYNC.RECONVERGENT B1 ;  /* 0x0000000000017941 */ /* 0x000fea0003800200 */
.L_x_965:
[----:B------:R-:W-:Y:S05]  /*4830*/  @P0 BRA `(.L_x_970) ;  /* 0xfffffff4009c0947 */ /* 0x000fea000383ffff */
.L_x_932:
[----:B--2---:R-:W-:Y:S05]  /*4840*/  BSYNC.RECONVERGENT B0 ;  /* 0x0000000000007941 */ /* 0x004fea0003800200 */
.L_x_931:
[----:B------:R-:W-:Y:S05]  /*4850*/  BRA.U UP0, `(.L_x_971) ;  /* 0xffffffc5000c7547 */ /* 0x000fea000b83ffff */
[----:B------:R-:W-:-:S04]  /*4860*/  UIADD3 UR4, UPT, UPT, UR4, 0x1, URZ ;  /* 0x0000000104047890 */ /* 0x000fc8000fffe0ff */
[----:B------:R-:W-:-:S09]  /*4870*/  UISETP.NE.AND UP0, UPT, UR4, 0x2, UPT ;  /* 0x000000020400788c */ /* 0x000fd2000bf05270 */
[----:B------:R-:W-:Y:S05]  /*4880*/  BRA.U !UP0, `(.L_x_972) ;  /* 0x0000003108547547 */ /* 0x000fea000b800000 */
[----:B------:R-:W-:Y:S05]  /*4890*/  BRA `(.L_x_973) ;  /* 0xffffffc000e87947 */ /* 0x000fea000383ffff */
.L_x_850:
[----:B------:R-:W-:Y:S01]  /*48a0*/  IADD3 R4, PT, PT, R9, 0x1, RZ ;  /* 0x0000000109047810 */ /* 0x000fe20007ffe0ff */
[----:B------:R-:W-:Y:S01]  /*48b0*/  UIADD3 UR4, UPT, UPT, UR8, -0x1, URZ ;  /* 0xffffffff08047890 */ /* 0x000fe2000fffe0ff */
[----:B------:R-:W-:Y:S01]  /*48c0*/  IADD3 R7, PT, PT, R10, 0x1, RZ ;  /* 0x000000010a077810 */ /* 0x000fe20007ffe0ff */
[----:B------:R-:W-:Y:S01]  /*48d0*/  UIADD3 UR10, UPT, UPT, UR8, -0x2, URZ ;  /* 0xfffffffe080a7890 */ /* 0x000fe2000fffe0ff */
[----:B------:R-:W-:Y:S01]  /*48e0*/  ISETP.GT.AND P5, PT, R0, -0x1, PT ;  /* 0xffffffff0000780c */ /* 0x000fe20003fa4270 */
[----:B------:R-:W-:Y:S01]  /*48f0*/  ULEA UR9, UR4, UR14, 0x2 ;  /* 0x0000000e04097291 */ /* 0x000fe2000f8e10ff */
[----:B------:R-:W-:Y:S01]  /*4900*/  ISETP.GE.AND P3, PT, R4, R13, PT ;  /* 0x0000000d0400720c */ /* 0x000fe20003f66270 */
[----:B------:R-:W-:Y:S01]  /*4910*/  UMOV UR11, 0xffffffff ;  /* 0xffffffff000b7882 */ /* 0x000fe20000000000 */
[----:B------:R-:W-:Y:S02]  /*4920*/  ISETP.GE.AND P0, PT, R7, R0, PT ;  /* 0x000000000700720c */ /* 0x000fe40003f06270 */
[----:B------:R-:W-:-:S02]  /*4930*/  ISETP.GT.AND P1, PT, R13, -0x1, PT ;  /* 0xffffffff0d00780c */ /* 0x000fc40003f24270 */
[C---:B------:R-:W-:Y:S02]  /*4940*/  ISETP.GT.AND P5, PT, R10.reuse, RZ, P5 ;  /* 0x000000ff0a00720c */ /* 0x040fe40002fa4270 */
[C---:B------:R-:W-:Y:S02]  /*4950*/  ISETP.GT.AND P3, PT, R9.reuse, -0x2, !P3 ;  /* 0xfffffffe0900780c */ /* 0x040fe40005f64270 */
[----:B------:R-:W-:Y:S02]  /*4960*/  ISETP.GT.AND P1, PT, R9, RZ, P1 ;  /* 0x000000ff0900720c */ /* 0x000fe40000f24270 */
[----:B------:R-:W-:Y:S02]  /*4970*/  ISETP.GT.AND P0, PT, R10, -0x2, !P0 ;  /* 0xfffffffe0a00780c */ /* 0x000fe40004704270 */
[----:B------:R-:W-:Y:S02]  /*4980*/  PLOP3.LUT P5, PT, P3, P5, PT, 0x80, 0x8 ;  /* 0x000000000008781c */ /* 0x000fe40001fab070 */
[----:B------:R-:W-:-:S02]  /*4990*/  PLOP3.LUT P4, PT, P1, P0, PT, 0x80, 0x8 ;  /* 0x000000000008781c */ /* 0x000fc40000f81070 */
[----:B------:R-:W-:Y:S02]  /*49a0*/  PLOP3.LUT P3, PT, P3, P0, PT, 0x80, 0x8 ;  /* 0x000000000008781c */ /* 0x000fe40001f61070 */
[----:B------:R-:W-:-:S11]  /*49b0*/  IADD3 R7, PT, PT, R9, -0x1, RZ ;  /* 0xffffffff09077810 */ /* 0x000fd60007ffe0ff */
.L_x_1055:
[----:B01----:R-:W0:Y:S01]  /*49c0*/  LDC.64 R12, c[0x0][0x3b8] ;  /* 0x0000ee00ff0c7b82 */ /* 0x003e220000000a00 */
[----:B------:R-:W1:Y:S01]  /*49d0*/  LDCU UR12, c[0x0][0x3c0] ;  /* 0x00007800ff0c77ac */ /* 0x000e620008000800 */
[----:B------:R-:W-:Y:S01]  /*49e0*/  IADD3 R6, PT, PT, R11, UR11, RZ ;  /* 0x0000000b0b067c10 */ /* 0x000fe2000fffe0ff */
[----:B------:R-:W-:Y:S01]  /*49f0*/  BSSY.RECONVERGENT B0, `(.L_x_974) ;  /* 0x0000064000007945 */ /* 0x000fe20003800200 */
[----:B------:R-:W-:-:S04]  /*4a00*/  UIADD3 UR11, UPT, UPT, UR11, 0x1, URZ ;  /* 0x000000010b0b7890 */ /* 0x000fc8000fffe0ff */
[----:B------:R-:W-:Y:S01]  /*4a10*/  UISETP.NE.AND UP0, UPT, UR11, 0x2, UPT ;  /* 0x000000020b00788c */ /* 0x000fe2000bf05270 */
[----:B-1----:R-:W-:-:S04]  /*4a20*/  ISETP.GE.AND P1, PT, R6, UR12, PT ;  /* 0x0000000c06007c0c */ /* 0x002fc8000bf26270 */
[C---:B------:R-:W-:Y:S01]  /*4a30*/  ISETP.GT.AND P1, PT, R6.reuse, -0x1, !P1 ;  /* 0xffffffff0600780c */ /* 0x040fe20004f24270 */
[----:B0-----:R-:W-:Y:S01]  /*4a40*/  IMAD R6, R6, R13, R10 ;  /* 0x0000000d06067224 */ /* 0x001fe200078e020a */
[----:B------:R-:W-:Y:S02]  /*4a50*/  ISETP.GT.AND P2, PT, R12, -0x1, PT ;  /* 0xffffffff0c00780c */ /* 0x000fe40003f44270 */
[----:B------:R-:W-:Y:S02]  /*4a60*/  ISETP.GT.AND P0, PT, R13, -0x1, PT ;  /* 0xffffffff0d00780c */ /* 0x000fe40003f04270 */
[----:B------:R-:W-:Y:S02]  /*4a70*/  ISETP.GT.AND P2, PT, R9, RZ, P2 ;  /* 0x000000ff0900720c */ /* 0x000fe40001744270 */
[----:B------:R-:W-:Y:S02]  /*4a80*/  ISETP.GT.AND P0, PT, R10, RZ, P0 ;  /* 0x000000ff0a00720c */ /* 0x000fe40000704270 */
[----:B------:R-:W-:-:S02]  /*4a90*/  IADD3 R13, PT, PT, R6, -0x1, RZ ;  /* 0xffffffff060d7810 */ /* 0x000fc40007ffe0ff */
[----:B------:R-:W-:-:S13]  /*4aa0*/  PLOP3.LUT P0, PT, P1, P2, P0, 0x80, 0x0 ;  /* 0x000000000000781c */ /* 0x000fda0000f05000 */
[----:B------:R-:W-:Y:S05]  /*4ab0*/  @!P0 BRA `(.L_x_975) ;  /* 0x00000004005c8947 */ /* 0x000fea0003800000 */
[----:B------:R-:W0:Y:S01]  /*4ac0*/  LDC.64 R16, c[0x0][0x3a0] ;  /* 0x0000e800ff107b82 */ /* 0x000e220000000a00 */
[----:B------:R-:W-:-:S07]  /*4ad0*/  IMAD R19, R13, R12, R7 ;  /* 0x0000000c0d137224 */ /* 0x000fce00078e0207 */
[----:B------:R-:W1:Y:S01]  /*4ae0*/  LDC.64 R14, c[0x0][0x3a8] ;  /* 0x0000ea00ff0e7b82 */ /* 0x000e620000000a00 */
[----:B0-----:R-:W-:-:S06]  /*4af0*/  IMAD.WIDE R16, R19, 0x4, R16 ;  /* 0x0000000413107825 */ /* 0x001fcc00078e0210 */
[----:B------:R-:W2:Y:S01]  /*4b00*/  LDG.E.CONSTANT R17, desc[UR6][R16.64] ;  /* 0x0000000610117981 */ /* 0x000ea2000c1e9900 */
[----:B-1----:R-:W-:-:S05]  /*4b10*/  IMAD.WIDE R14, R19, 0x4, R14 ;  /* 0x00000004130e7825 */ /* 0x002fca00078e020e */
[----:B------:R-:W2:Y:S02]  /*4b20*/  LDG.E.CONSTANT R8, desc[UR6][R14.64] ;  /* 0x000000060e087981 */ /* 0x000ea4000c1e9900 */
[----:B--2---:R-:W-:-:S13]  /*4b30*/  ISETP.GE.AND P0, PT, R17, R8, PT ;  /* 0x000000081100720c */ /* 0x004fda0003f06270 */
[----:B------:R-:W-:Y:S05]  /*4b40*/  @P0 BRA `(.L_x_975) ;  /* 0x0000000400380947 */ /* 0x000fea0003800000 */
[----:B------:R-:W-:-:S07]  /*4b50*/  MOV R15, R17 ;  /* 0x00000011000f7202 */ /* 0x000fce0000000f00 */
.L_x_982:
[----:B0-----:R-:W0:Y:S02]  /*4b60*/  LDC.64 R16, c[0x0][0x398] ;  /* 0x0000e600ff107b82 */ /* 0x001e240000000a00 */
[----:B0-----:R-:W-:-:S05]  /*4b70*/  IMAD.WIDE R16, R15, 0x4, R16 ;  /* 0x000000040f107825 */ /* 0x001fca00078e0210 */
[----:B------:R-:W2:Y:S01]  /*4b80*/  LDG.E.CONSTANT R12, desc[UR6][R16.64] ;  /* 0x00000006100c7981 */ /* 0x000ea2000c1e9900 */
[----:B------:R-:W-:Y:S01]  /*4b90*/  IADD3 R15, PT, PT, R15, 0x1, RZ ;  /* 0x000000010f0f7810 */ /* 0x000fe20007ffe0ff */
[----:B------:R-:W-:Y:S03]  /*4ba0*/  BSSY.RECONVERGENT B1, `(.L_x_976) ;  /* 0x0000047000017945 */ /* 0x000fe60003800200 */
[----:B------:R-:W-:Y:S02]  /*4bb0*/  ISETP.NE.AND P0, PT, R15, R8, PT ;  /* 0x000000080f00720c */ /* 0x000fe40003f05270 */
        /* <DEDUP_REMOVED lines=26> */
.L_x_979:
[----:B-1----:R-:W-:Y:S01]  /*4d60*/  FMUL.FTZ R26, R23, R14 ;  /* 0x0000000e171a7220 */ /* 0x002fe20000410000 */
[----:B------:R-:W-:-:S03]  /*4d70*/  FMUL.FTZ R0, R14, 0.5 ;  /* 0x3f0000000e007820 */ /* 0x000fc60000410000 */
[----:B------:R-:W-:-:S04]  /*4d80*/  FFMA R17, -R26, R26, R23 ;  /* 0x0000001a1a117223 */ /* 0x000fc80000000117 */
[----:B------:R-:W-:-:S07]  /*4d90*/  FFMA R26, R17, R0, R26 ;  /* 0x00000000111a7223 */ /* 0x000fce000000001a */
.L_x_980:
[----:B------:R-:W-:Y:S05]  /*4da0*/  BSYNC.RECONVERGENT B2 ;  /* 0x0000000000027941 */ /* 0x000fea0003800200 */
.L_x_978:
[----:B------:R-:W0:Y:S02]  /*4db0*/  LDCU UR12, c[0x0][0x3e0] ;  /* 0x00007c00ff0c77ac */ /* 0x000e240008000800 */
[----:B0-----:R-:W-:-:S13]  /*4dc0*/  FSETP.GTU.AND P2, PT, R26, UR12, PT ;  /* 0x0000000c1a007c0b */ /* 0x001fda000bf4c000 */
[----:B------:R-:W-:Y:S05]  /*4dd0*/  @P2 BRA `(.L_x_977) ;  /* 0x00000000008c2947 */ /* 0x000fea0003800000 */
[----:B------:R-:W2:Y:S02]  /*4de0*/  LDL R17, [UR5+-0x4] ;  /* 0xfffffc05ff117983 */ /* 0x000ea40008100800 */
[----:B--2---:R-:W-:-:S13]  /*4df0*/  FSETP.GEU.AND P2, PT, R26, R17, PT ;  /* 0x000000111a00720b */ /* 0x004fda0003f4e000 */
[----:B------:R-:W-:Y:S05]  /*4e00*/  @P2 BRA `(.L_x_977) ;  /* 0x0000000000802947 */ /* 0x000fea0003800000 */
[----:B------:R0:W-:Y:S04]  /*4e10*/  STL [UR5+-0x4], R26 ;  /* 0xfffffc1aff007987 */ /* 0x0001e80008100805 */
[----:B------:R0:W-:Y:S04]  /*4e20*/  STL [UR5+0x7c], R12 ;  /* 0x00007c0cff007987 */ /* 0x0001e80008100805 */
[----:B------:R-:W5:Y:S01]  /*4e30*/  LDL R0, [UR9] ;  /* 0x00000009ff007983 */ /* 0x000f620008100800 */
[----:B------:R-:W-:Y:S01]  /*4e40*/  MOV R18, R1 ;  /* 0x0000000100127202 */ /* 0x000fe20000000f00 */
[----:B------:R-:W-:Y:S01]  /*4e50*/  IMAD.MOV.U32 R19, RZ, RZ, RZ ;  /* 0x000000ffff137224 */ /* 0x000fe200078e00ff */
[----:B------:R-:W-:-:S02]  /*4e60*/  MOV R16, R3 ;  /* 0x0000000300107202 */ /* 0x000fc40000000f00 */
[----:B------:R-:W-:Y:S02]  /*4e70*/  MOV R17, R2 ;  /* 0x0000000200117202 */ /* 0x000fe40000000f00 */
[----:B0-----:R-:W-:-:S07]  /*4e80*/  MOV R14, UR8 ;  /* 0x00000008000e7c02 */ /* 0x001fce0008000f00 */
.L_x_981:
[----:B0-----:R-:W-:-:S04]  /*4e90*/  MOV R23, UR10 ;  /* 0x0000000a00177c02 */ /* 0x001fc80008000f00 */
[----:B------:R-:W-:-:S05]  /*4ea0*/  LEA R23, R23, R18, 0x2 ;  /* 0x0000001217177211 */ /* 0x000fca00078e10ff */
[----:B------:R-:W2:Y:S02]  /*4eb0*/  LDL R25, [R23] ;  /* 0x0000000017197983 */ /* 0x000ea40000100800 */
[----:B--2--5:R-:W-:-:S13]  /*4ec0*/  FSETP.GEU.AND P2, PT, R0, R25, PT ;  /* 0x000000190000720b */ /* 0x024fda0003f4e000 */
[----:B------:R-:W-:Y:S05]  /*4ed0*/  @P2 BRA `(.L_x_977) ;  /* 0x00000000004c2947 */ /* 0x000fea0003800000 */
[----:B------:R-:W-:Y:S02]  /*4ee0*/  MOV R27, UR4 ;  /* 0x00000004001b7c02 */ /* 0x000fe40008000f00 */
[----:B------:R-:W-:Y:S02]  /*4ef0*/  MOV R29, UR4 ;  /* 0x00000004001d7c02 */ /* 0x000fe40008000f00 */
[----:B------:R-:W-:Y:S02]  /*4f00*/  LEA R12, R27, R16, 0x2 ;  /* 0x000000101b0c7211 */ /* 0x000fe400078e10ff */
[----:B------:R-:W-:Y:S02]  /*4f10*/  MOV R27, UR10 ;  /* 0x0000000a001b7c02 */ /* 0x000fe40008000f00 */
[----:B------:R-:W-:Y:S01]  /*4f20*/  LEA R26, R29, R18, 0x2 ;  /* 0x000000121d1a7211 */ /* 0x000fe200078e10ff */
[----:B------:R-:W2:Y:S01]  /*4f30*/  LDL R24, [R12] ;  /* 0x000000000c187983 */ /* 0x000ea20000100800 */
[----:B------:R-:W-:-:S03]  /*4f40*/  LEA R27, R27, R16, 0x2 ;  /* 0x000000101b1b7211 */ /* 0x000fc600078e10ff */
[----:B------:R0:W-:Y:S04]  /*4f50*/  STL [R26], R25 ;  /* 0x000000191a007387 */ /* 0x0001e80000100800 */
[----:B------:R-:W3:Y:S01]  /*4f60*/  LDL R29, [R27] ;  /* 0x000000001b1d7983 */ /* 0x000ee20000100800 */
[----:B------:R-:W-:Y:S02]  /*4f70*/  ISETP.GT.AND P2, PT, R14, 0x2, PT ;  /* 0x000000020e00780c */ /* 0x000fe40003f44270 */
[----:B------:R-:W-:Y:S02]  /*4f80*/  IADD3 R16, P6, PT, R16, -0x4, RZ ;  /* 0xfffffffc10107810 */ /* 0x000fe40007fde0ff */
[----:B------:R-:W-:Y:S02]  /*4f90*/  IADD3 R14, PT, PT, R14, -0x1, RZ ;  /* 0xffffffff0e0e7810 */ /* 0x000fe40007ffe0ff */
[----:B------:R-:W-:-:S02]  /*4fa0*/  IADD3.X R17, PT, PT, R17, -0x1, RZ, P6, !PT ;  /* 0xffffffff11117810 */ /* 0x000fc400037fe4ff */
[----:B------:R-:W-:-:S04]  /*4fb0*/  IADD3 R18, P6, PT, R18, -0x4, RZ ;  /* 0xfffffffc12127810 */ /* 0x000fc80007fde0ff */
[----:B------:R-:W-:Y:S01]  /*4fc0*/  IADD3.X R19, PT, PT, R19, -0x1, RZ, P6, !PT ;  /* 0xffffffff13137810 */ /* 0x000fe200037fe4ff */
[----:B---3--:R0:W-:Y:S04]  /*4fd0*/  STL [R12], R29 ;  /* 0x0000001d0c007387 */ /* 0x0081e80000100800 */
[----:B------:R0:W-:Y:S04]  /*4fe0*/  STL [R23], R0 ;  /* 0x0000000017007387 */ /* 0x0001e80000100800 */
[----:B--2---:R0:W-:Y:S01]  /*4ff0*/  STL [R27], R24 ;  /* 0x000000181b007387 */ /* 0x0041e20000100800 */
[----:B------:R-:W-:Y:S05]  /*5000*/  @P2 BRA `(.L_x_981) ;  /* 0xfffffffc00a02947 */ /* 0x000fea000383ffff */
.L_x_977:
[----:B------:R-:W-:Y:S05]  /*5010*/  BSYNC.RECONVERGENT B1 ;  /* 0x0000000000017941 */ /* 0x000fea0003800200 */
.L_x_976:
[----:B------:R-:W-:Y:S05]  /*5020*/  @P0 BRA `(.L_x_982) ;  /* 0xfffffff800cc0947 */ /* 0x000fea000383ffff */
.L_x_975:
[----:B------:R-:W-:Y:S05]  /*5030*/  BSYNC.RECONVERGENT B0 ;  /* 0x0000000000007941 */ /* 0x000fea0003800200 */
.L_x_974:
[----:B------:R-:W1:Y:S01]  /*5040*/  LDC.64 R14, c[0x0][0x3b8] ;  /* 0x0000ee00ff0e7b82 */ /* 0x000e620000000a00 */
[----:B------:R-:W-:Y:S01]  /*5050*/  BSSY.RECONVERGENT B0, `(.L_x_983) ;  /* 0x0000052000007945 */ /* 0x000fe20003800200 */
[----:B-1----:R-:W-:Y:S02]  /*5060*/  ISETP.GT.AND P0, PT, R15, -0x1, PT ;  /* 0xffffffff0f00780c */ /* 0x002fe40003f04270 */
[----:B0-----:R-:W-:Y:S02]  /*5070*/  LOP3.LUT R0, R9, R14, RZ, 0xfc, !PT ;  /* 0x0000000e09007212 */ /* 0x001fe400078efcff */
[----:B------:R-:W-:-:S04]  /*5080*/  ISETP.GT.AND P0, PT, R10, RZ, P0 ;  /* 0x000000ff0a00720c */ /* 0x000fc80000704270 */
[----:B------:R-:W-:-:S04]  /*5090*/  ISETP.GT.AND P0, PT, R0, -0x1, P0 ;  /* 0xffffffff0000780c */ /* 0x000fc80000704270 */
[----:B------:R-:W-:-:S13]  /*50a0*/  PLOP3.LUT P0, PT, P0, P1, PT, 0x80, 0x8 ;  /* 0x000000000008781c */ /* 0x000fda0000703070 */
[----:B------:R-:W-:Y:S05]  /*50b0*/  @!P0 BRA `(.L_x_984) ;  /* 0x00000004002c8947 */ /* 0x000fea0003800000 */
[----:B------:R-:W0:Y:S01]  /*50c0*/  LDC.64 R18, c[0x0][0x3a0] ;  /* 0x0000e800ff127b82 */ /* 0x000e220000000a00 */
[----:B------:R-:W-:-:S07]  /*50d0*/  IMAD R15, R13, R14, R9 ;  /* 0x0000000e0d0f7224 */ /* 0x000fce00078e0209 */
[----:B------:R-:W1:Y:S01]  /*50e0*/  LDC.64 R16, c[0x0][0x3a8] ;  /* 0x0000ea00ff107b82 */ /* 0x000e620000000a00 */
[----:B0-----:R-:W-:-:S04]  /*50f0*/  IMAD.WIDE R18, R15, 0x4, R18 ;  /* 0x000000040f127825 */ /* 0x001fc800078e0212 */
[----:B-1----:R-:W-:Y:S02]  /*5100*/  IMAD.WIDE R16, R15, 0x4, R16 ;  /* 0x000000040f107825 */ /* 0x002fe400078e0210 */
[----:B------:R-:W2:Y:S04]  /*5110*/  LDG.E.CONSTANT R15, desc[UR6][R18.64] ;  /* 0x00000006120f7981 */ /* 0x000ea8000c1e9900 */
[----:B------:R-:W2:Y:S02]  /*5120*/  LDG.E.CONSTANT R8, desc[UR6][R16.64] ;  /* 0x0000000610087981 */ /* 0x000ea4000c1e9900 */
[----:B--2---:R-:W-:-:S13]  /*5130*/  ISETP.GE.AND P0, PT, R15, R8, PT ;  /* 0x000000080f00720c */ /* 0x004fda0003f06270 */
[----:B------:R-:W-:Y:S05]  /*5140*/  @P0 BRA `(.L_x_984) ;  /* 0x0000000400080947 */ /* 0x000fea0003800000 */
.L_x_991:
[----:B01----:R-:W0:Y:S02]  /*5150*/  LDC.64 R16, c[0x0][0x398] ;  /* 0x0000e600ff107b82 */ /* 0x003e240000000a00 */
        /* <DEDUP_REMOVED lines=27> */
[----:B------:R-:W-:Y:S01]  /*5310*/  IMAD.MOV.U32 R0, RZ, RZ, R23 ;  /* 0x000000ffff007224 */ /* 0x000fe200078e0017 */
[----:B------:R-:W-:-:S07]  /*5320*/  MOV R24, 0x5340 ;  /* 0x0000534000187802 */ /* 0x000fce0000000f00 */
[----:B-1----:R-:W-:Y:S05]  /*5330*/  CALL.REL.NOINC `($__internal_9_$__cuda_sm20_sqrt_rn_f32_slowpath) ;  /* 0x0000005000f87944 */ /* 0x002fea0003c00000 */
[----:B------:R-:W-:Y:S05]  /*5340*/  BRA `(.L_x_989) ;  /* 0x0000000000107947 */ /* 0x000fea0003800000 */
.L_x_988:
[----:B-1----:R-:W-:Y:S01]  /*5350*/  FMUL.FTZ R26, R23, R14 ;  /* 0x0000000e171a7220 */ /* 0x002fe20000410000 */
[----:B------:R-:W-:-:S03]  /*5360*/  FMUL.FTZ R0, R14, 0.5 ;  /* 0x3f0000000e007820 */ /* 0x000fc60000410000 */
[----:B------:R-:W-:-:S04]  /*5370*/  FFMA R17, -R26, R26, R23 ;  /* 0x0000001a1a117223 */ /* 0x000fc80000000117 */
[----:B------:R-:W-:-:S07]  /*5380*/  FFMA R26, R17, R0, R26 ;  /* 0x00000000111a7223 */ /* 0x000fce000000001a */
.L_x_989:
[----:B------:R-:W-:Y:S05]  /*5390*/  BSYNC.RECONVERGENT B2 ;  /* 0x0000000000027941 */ /* 0x000fea0003800200 */
.L_x_987:
        /* <DEDUP_REMOVED lines=9> */
[----:B------:R-:W-:-:S07]  /*5430*/  MOV R14, UR8 ;  /* 0x00000008000e7c02 */ /* 0x000fce0008000f00 */
.L_x_990:
[----:B-1----:R-:W-:-:S04]  /*5440*/  IADD3 R16, PT, PT, R14, -0x2, RZ ;  /* 0xfffffffe0e107810 */ /* 0x002fc80007ffe0ff */
[----:B------:R-:W-:-:S05]  /*5450*/  LEA R17, R16, UR14, 0x2 ;  /* 0x0000000e10117c11 */ /* 0x000fca000f8e10ff */
[----:B------:R-:W2:Y:S02]  /*5460*/  LDL R24, [R17] ;  /* 0x0000000011187983 */ /* 0x000ea40000100800 */
[----:B--2--5:R-:W-:-:S13]  /*5470*/  FSETP.GEU.AND P2, PT, R0, R24, PT ;  /* 0x000000180000720b */ /* 0x024fda0003f4e000 */
[----:B------:R-:W-:Y:S05]  /*5480*/  @P2 BRA `(.L_x_986) ;  /* 0x0000000000302947 */ /* 0x000fea0003800000 */
[----:B0-----:R-:W-:Y:S02]  /*5490*/  IADD3 R12, PT, PT, R14, -0x1, RZ ;  /* 0xffffffff0e0c7810 */ /* 0x001fe40007ffe0ff */
[----:B------:R-:W-:Y:S02]  /*54a0*/  LEA R19, R16, R3, 0x2 ;  /* 0x0000000310137211 */ /* 0x000fe400078e10ff */
[----:B------:R-:W-:-:S05]  /*54b0*/  LEA R23, R12, UR14, 0x2 ;  /* 0x0000000e0c177c11 */ /* 0x000fca000f8e10ff */
[----:B------:R1:W-:Y:S04]  /*54c0*/  STL [R23], R24 ;  /* 0x0000001817007387 */ /* 0x0003e80000100800 */
[----:B------:R-:W2:Y:S04]  /*54d0*/  LDL R18, [R19] ;  /* 0x0000000013127983 */ /* 0x000ea80000100800 */
[----:B------:R-:W3:Y:S01]  /*54e0*/  LDL R16, [R23+0x80] ;  /* 0x0000800017107983 */ /* 0x000ee20000100800 */
[----:B------:R-:W-:Y:S02]  /*54f0*/  ISETP.GT.AND P2, PT, R14, 0x2, PT ;  /* 0x000000020e00780c */ /* 0x000fe40003f44270 */
[----:B------:R-:W-:Y:S01]  /*5500*/  MOV R14, R12 ;  /* 0x0000000c000e7202 */ /* 0x000fe20000000f00 */
[----:B--2---:R1:W-:Y:S04]  /*5510*/  STL [R23+0x80], R18 ;  /* 0x0000801217007387 */ /* 0x0043e80000100800 */
[----:B------:R1:W-:Y:S04]  /*5520*/  STL [R17], R0 ;  /* 0x0000000011007387 */ /* 0x0003e80000100800 */
[----:B---3--:R1:W-:Y:S02]  /*5530*/  STL [R19], R16 ;  /* 0x0000001013007387 */ /* 0x0083e40000100800 */
[----:B------:R-:W-:Y:S05]  /*5540*/  @P2 BRA `(.L_x_990) ;  /* 0xfffffffc00bc2947 */ /* 0x000fea000383ffff */
.L_x_986:
[----:B------:R-:W-:Y:S05]  /*5550*/  BSYNC.RECONVERGENT B1 ;  /* 0x0000000000017941 */ /* 0x000fea0003800200 */
.L_x_985:
[----:B------:R-:W-:Y:S05]  /*5560*/  @P0 BRA `(.L_x_991) ;  /* 0xfffffff800f80947 */ /* 0x000fea000383ffff */
.L_x_984:
[----:B------:R-:W-:Y:S05]  /*5570*/  BSYNC.RECONVERGENT B0 ;  /* 0x0000000000007941 */ /* 0x000fea0003800200 */
.L_x_983:
[----:B------:R-:W-:Y:S01]  /*5580*/  PLOP3.LUT P0, PT, P5, P1, PT, 0x80, 0x8 ;  /* 0x000000000008781c */ /* 0x000fe20002f03070 */
[----:B------:R-:W-:-:S12]  /*5590*/  BSSY.RECONVERGENT B0, `(.L_x_992) ;  /* 0x000004e000007945 */ /* 0x000fd80003800200 */
[----:B------:R-:W-:Y:S05]  /*55a0*/  @!P0 BRA `(.L_x_993) ;  /* 0x0000000400308947 */ /* 0x000fea0003800000 */
[----:B-1----:R-:W1:Y:S01]  /*55b0*/  LDC.64 R16, c[0x0][0x3a0] ;  /* 0x0000e800ff107b82 */ /* 0x002e620000000a00 */
[----:B------:R-:W2:Y:S07]  /*55c0*/  LDCU UR12, c[0x0][0x3b8] ;  /* 0x00007700ff0c77ac */ /* 0x000eae0008000800 */
[----:B------:R-:W3:Y:S01]  /*55d0*/  LDC.64 R14, c[0x0][0x3a8] ;  /* 0x0000ea00ff0e7b82 */ /* 0x000ee20000000a00 */
[----:B--2---:R-:W-:-:S04]  /*55e0*/  IMAD R13, R13, UR12, R4 ;  /* 0x0000000c0d0d7c24 */ /* 0x004fc8000f8e0204 */
[----:B-1----:R-:W-:-:S04]  /*55f0*/  IMAD.WIDE R16, R13, 0x4, R16 ;  /* 0x000000040d107825 */ /* 0x002fc800078e0210 */
[----:B---3--:R-:W-:Y:S02]  /*5600*/  IMAD.WIDE R14, R13, 0x4, R14 ;  /* 0x000000040d0e7825 */ /* 0x008fe400078e020e */
[----:B------:R-:W2:Y:S04]  /*5610*/  LDG.E.CONSTANT R13, desc[UR6][R16.64] ;  /* 0x00000006100d7981 */ /* 0x000ea8000c1e9900 */
[----:B------:R-:W2:Y:S02]  /*5620*/  LDG.E.CONSTANT R8, desc[UR6][R14.64] ;  /* 0x000000060e087981 */ /* 0x000ea4000c1e9900 */
[----:B--2---:R-:W-:-:S13]  /*5630*/  ISETP.GE.AND P0, PT, R13, R8, PT ;  /* 0x000000080d00720c */ /* 0x004fda0003f06270 */
[----:B------:R-:W-:Y:S05]  /*5640*/  @P0 BRA `(.L_x_993) ;  /* 0x0000000400080947 */ /* 0x000fea0003800000 */
.L_x_1000:
[----:B-1----:R-:W1:Y:S02]  /*5650*/  LDC.64 R14, c[0x0][0x398] ;  /* 0x0000e600ff0e7b82 */ /* 0x002e640000000a00 */
[----:B-1----:R-:W-:-:S05]  /*5660*/  IMAD.WIDE R14, R13, 0x4, R14 ;  /* 0x000000040d0e7825 */ /* 0x002fca00078e020e */
[----:B0-----:R-:W2:Y:S01]  /*5670*/  LDG.E.CONSTANT R12, desc[UR6][R14.64] ;  /* 0x000000060e0c7981 */ /* 0x001ea2000c1e9900 */
        /* <DEDUP_REMOVED lines=29> */
.L_x_997:
[----:B-1----:R-:W-:Y:S01]  /*5850*/  FMUL.FTZ R26, R23, R14 ;  /* 0x0000000e171a7220 */ /* 0x002fe20000410000 */
[----:B------:R-:W-:-:S03]  /*5860*/  FMUL.FTZ R0, R14, 0.5 ;  /* 0x3f0000000e007820 */ /* 0x000fc60000410000 */
[----:B------:R-:W-:-:S04]  /*5870*/  FFMA R15, -R26, R26, R23 ;  /* 0x0000001a1a0f7223 */ /* 0x000fc80000000117 */
[----:B------:R-:W-:-:S07]  /*5880*/  FFMA R26, R15, R0, R26 ;  /* 0x000000000f1a7223 */ /* 0x000fce000000001a */
.L_x_998:
[----:B------:R-:W-:Y:S05]  /*5890*/  BSYNC.RECONVERGENT B2 ;  /* 0x0000000000027941 */ /* 0x000fea0003800200 */
.L_x_996:
        /* <DEDUP_REMOVED lines=10> */
.L_x_999:
        /* <DEDUP_REMOVED lines=17> */
.L_x_995:
[----:B------:R-:W-:Y:S05]  /*5a50*/  BSYNC.RECONVERGENT B1 ;  /* 0x0000000000017941 */ /* 0x000fea0003800200 */
.L_x_994:
[----:B------:R-:W-:Y:S05]  /*5a60*/  @P0 BRA `(.L_x_1000) ;  /* 0xfffffff800f80947 */ /* 0x000fea000383ffff */
.L_x_993:
[----:B------:R-:W-:Y:S05]  /*5a70*/  BSYNC.RECONVERGENT B0 ;  /* 0x0000000000007941 */ /* 0x000fea0003800200 */
.L_x_992:
[----:B0-----:R-:W0:Y:S01]  /*5a80*/  LDC.64 R12, c[0x0][0x3b8] ;  /* 0x0000ee00ff0c7b82 */ /* 0x001e220000000a00 */
[----:B------:R-:W-:Y:S01]  /*5a90*/  BSSY.RECONVERGENT B0, `(.L_x_1001) ;  /* 0x0000052000007945 */ /* 0x000fe20003800200 */
[----:B0-----:R-:W-:Y:S02]  /*5aa0*/  ISETP.GT.AND P0, PT, R12, -0x1, PT ;  /* 0xffffffff0c00780c */ /* 0x001fe40003f04270 */
[----:B------:R-:W-:Y:S02]  /*5ab0*/  LOP3.LUT R13, R10, R13, RZ, 0xfc, !PT ;  /* 0x0000000d0a0d7212 */ /* 0x000fe400078efcff */
[----:B------:R-:W-:-:S04]  /*5ac0*/  ISETP.GT.AND P0, PT, R9, RZ, P0 ;  /* 0x000000ff0900720c */ /* 0x000fc80000704270 */
[----:B------:R-:W-:-:S04]  /*5ad0*/  ISETP.GT.AND P0, PT, R13, -0x1, P0 ;  /* 0xffffffff0d00780c */ /* 0x000fc80000704270 */
[----:B------:R-:W-:-:S13]  /*5ae0*/  PLOP3.LUT P0, PT, P0, P1, PT, 0x80, 0x8 ;  /* 0x000000000008781c */ /* 0x000fda0000703070 */
[----:B------:R-:W-:Y:S05]  /*5af0*/  @!P0 BRA `(.L_x_1002) ;  /* 0x00000004002c8947 */ /* 0x000fea0003800000 */
[----:B-1----:R-:W0:Y:S01]  /*5b00*/  LDC.64 R16, c[0x0][0x3a0] ;  /* 0x0000e800ff107b82 */ /* 0x002e220000000a00 */
        /* <DEDUP_REMOVED lines=8> */
.L_x_1009:
        /* <DEDUP_REMOVED lines=32> */
.L_x_1006:
[----:B------:R-:W-:Y:S01]  /*5d90*/  FMUL.FTZ R26, R23, R14 ;  /* 0x0000000e171a7220 */ /* 0x000fe20000410000 */
[----:B------:R-:W-:-:S03]  /*5da0*/  FMUL.FTZ R0, R14, 0.5 ;  /* 0x3f0000000e007820 */ /* 0x000fc60000410000 */
[----:B------:R-:W-:-:S04]  /*5db0*/  FFMA R15, -R26, R26, R23 ;  /* 0x0000001a1a0f7223 */ /* 0x000fc80000000117 */
[----:B------:R-:W-:-:S07]  /*5dc0*/  FFMA R26, R15, R0, R26 ;  /* 0x000000000f1a7223 */ /* 0x000fce000000001a */
.L_x_1007:
[----:B------:R-:W-:Y:S05]  /*5dd0*/  BSYNC.RECONVERGENT B2 ;  /* 0x0000000000027941 */ /* 0x000fea0003800200 */
.L_x_1005:
        /* <DEDUP_REMOVED lines=10> */
.L_x_1008:
        /* <DEDUP_REMOVED lines=17> */
.L_x_1004:
[----:B------:R-:W-:Y:S05]  /*5f90*/  BSYNC.RECONVERGENT B1 ;  /* 0x0000000000017941 */ /* 0x000fea0003800200 */
.L_x_1003:
[----:B------:R-:W-:Y:S05]  /*5fa0*/  @P0 BRA `(.L_x_1009) ;  /* 0xfffffff800f80947 */ /* 0x000fea000383ffff */
.L_x_1002:
[----:B------:R-:W-:Y:S05]  /*5fb0*/  BSYNC.RECONVERGENT B0 ;  /* 0x0000000000007941 */ /* 0x000fea0003800200 */
.L_x_1001:
[----:B------:R-:W2:Y:S01]  /*5fc0*/  LDCU.64 UR12, c[0x0][0x3b8] ;  /* 0x00007700ff0c77ac */ /* 0x000ea20008000a00 */
[----:B------:R-:W-:Y:S01]  /*5fd0*/  BSSY.RECONVERGENT B0, `(.L_x_1010) ;  /* 0x0000051000007945 */ /* 0x000fe20003800200 */
[----:B--2---:R-:W-:-:S04]  /*5fe0*/  LOP3.LUT R13, R9, UR12, RZ, 0xfc, !PT ;  /* 0x0000000c090d7c12 */ /* 0x004fc8000f8efcff */
[----:B-1----:R-:W-:-:S04]  /*5ff0*/  LOP3.LUT R0, R13, UR13, R10, 0xfe, !PT ;  /* 0x0000000d0d007c12 */ /* 0x002fc8000f8efe0a */
[----:B------:R-:W-:-:S13]  /*6000*/  ISETP.LT.OR P0, PT, R0, RZ, !P1 ;  /* 0x000000ff0000720c */ /* 0x000fda0004f01670 */
[----:B------:R-:W-:Y:S05]  /*6010*/  @P0 BRA `(.L_x_1011) ;  /* 0x0000000400300947 */ /* 0x000fea0003800000 */
[----:B------:R-:W1:Y:S01]  /*6020*/  LDC.64 R14, c[0x0][0x3a0] ;  /* 0x0000e800ff0e7b82 */ /* 0x000e620000000a00 */
[----:B------:R-:W-:-:S07]  /*6030*/  IMAD R17, R6, UR12, R9 ;  /* 0x0000000c06117c24 */ /* 0x000fce000f8e0209 */
[----:B0-----:R-:W0:Y:S01]  /*6040*/  LDC.64 R12, c[0x0][0x3a8] ;  /* 0x0000ea00ff0c7b82 */ /* 0x001e220000000a00 */
[----:B-1----:R-:W-:-:S06]  /*6050*/  IMAD.WIDE R14, R17, 0x4, R14 ;  /* 0x00000004110e7825 */ /* 0x002fcc00078e020e */
[----:B------:R-:W2:Y:S01]  /*6060*/  LDG.E.CONSTANT R15, desc[UR6][R14.64] ;  /* 0x000000060e0f7981 */ /* 0x000ea2000c1e9900 */
[----:B0-----:R-:W-:-:S05]  /*6070*/  IMAD.WIDE R12, R17, 0x4, R12 ;  /* 0x00000004110c7825 */ /* 0x001fca00078e020c */
[----:B------:R-:W2:Y:S02]  /*6080*/  LDG.E.CONSTANT R8, desc[UR6][R12.64] ;  /* 0x000000060c087981 */ /* 0x000ea4000c1e9900 */
[----:B--2---:R-:W-:-:S13]  /*6090*/  ISETP.GE.AND P0, PT, R15, R8, PT ;  /* 0x000000080f00720c */ /* 0x004fda0003f06270 */
[----:B------:R-:W-:Y:S05]  /*60a0*/  @P0 BRA `(.L_x_1011) ;  /* 0x00000004000c0947 */ /* 0x000fea0003800000 */
[----:B------:R-:W-:-:S07]  /*60b0*/  MOV R13, R15 ;  /* 0x0000000f000d7202 */ /* 0x000fce0000000f00 */
.L_x_1018:
[----:B-1----:R-:W0:Y:S02]  /*60c0*/  LDC.64 R14, c[0x0][0x398] ;  /* 0x0000e600ff0e7b82 */ /* 0x002e240000000a00 */
        /* <DEDUP_REMOVED lines=31> */
.L_x_1015:
[----:B-1----:R-:W-:Y:S01]  /*62c0*/  FMUL.FTZ R26, R23, R14 ;  /* 0x0000000e171a7220 */ /* 0x002fe20000410000 */
[----:B------:R-:W-:-:S03]  /*62d0*/  FMUL.FTZ R0, R14, 0.5 ;  /* 0x3f0000000e007820 */ /* 0x000fc60000410000 */
[----:B------:R-:W-:-:S04]  /*62e0*/  FFMA R15, -R26, R26, R23 ;  /* 0x0000001a1a0f7223 */ /* 0x000fc80000000117 */
[----:B------:R-:W-:-:S07]  /*62f0*/  FFMA R26, R15, R0, R26 ;  /* 0x000000000f1a7223 */ /* 0x000fce000000001a */
.L_x_1016:
[----:B------:R-:W-:Y:S05]  /*6300*/  BSYNC.RECONVERGENT B2 ;  /* 0x0000000000027941 */ /* 0x000fea0003800200 */
.L_x_1014:
        /* <DEDUP_REMOVED lines=10> */
.L_x_1017:
[----:B01----:R-:W-:-:S04]  /*63b0*/  IADD3 R12, PT, PT, R14, -0x2, RZ ;  /* 0xfffffffe0e0c7810 */ /* 0x003fc80007ffe0ff */
[----:B------:R-:W-:-:S05]  /*63c0*/  LEA R15, R12, UR14, 0x2 ;  /* 0x0000000e0c0f7c11 */ /* 0x000fca000f8e10ff */
[----:B------:R-:W2:Y:S02]  /*63d0*/  LDL R23, [R15] ;  /* 0x000000000f177983 */ /* 0x000ea40000100800 */
[----:B--2--5:R-:W-:-:S13]  /*63e0*/  FSETP.GEU.AND P2, PT, R0, R23, PT ;  /* 0x000000170000720b */ /* 0x024fda0003f4e000 */
[----:B------:R-:W-:Y:S05]  /*63f0*/  @P2 BRA `(.L_x_1013) ;  /* 0x0000000000302947 */ /* 0x000fea0003800000 */
[----:B------:R-:W-:Y:S02]  /*6400*/  IADD3 R18, PT, PT, R14, -0x1, RZ ;  /* 0xffffffff0e127810 */ /* 0x000fe40007ffe0ff */
[----:B------:R-:W-:Y:S02]  /*6410*/  LEA R17, R12, R3, 0x2 ;  /* 0x000000030c117211 */ /* 0x000fe400078e10ff */
[----:B------:R-:W-:-:S05]  /*6420*/  LEA R19, R18, UR14, 0x2 ;  /* 0x0000000e12137c11 */ /* 0x000fca000f8e10ff */
[----:B------:R1:W-:Y:S04]  /*6430*/  STL [R19], R23 ;  /* 0x0000001713007387 */ /* 0x0003e80000100800 */
[----:B------:R-:W2:Y:S04]  /*6440*/  LDL R16, [R17] ;  /* 0x0000000011107983 */ /* 0x000ea80000100800 */
[----:B------:R-:W3:Y:S01]  /*6450*/  LDL R12, [R19+0x80] ;  /* 0x00008000130c7983 */ /* 0x000ee20000100800 */
[----:B------:R-:W-:Y:S01]  /*6460*/  ISETP.GT.AND P2, PT, R14, 0x2, PT ;  /* 0x000000020e00780c */ /* 0x000fe20003f44270 */
[----:B------:R-:W-:-:S02]  /*6470*/  IMAD.MOV.U32 R14, RZ, RZ, R18 ;  /* 0x000000ffff0e7224 */ /* 0x000fc400078e0012 */
[----:B--2---:R1:W-:Y:S04]  /*6480*/  STL [R19+0x80], R16 ;  /* 0x0000801013007387 */ /* 0x0043e80000100800 */
[----:B------:R1:W-:Y:S04]  /*6490*/  STL [R15], R0 ;  /* 0x000000000f007387 */ /* 0x0003e80000100800 */
[----:B---3--:R1:W-:Y:S02]  /*64a0*/  STL [R17], R12 ;  /* 0x0000000c11007387 */ /* 0x0083e40000100800 */
[----:B------:R-:W-:Y:S05]  /*64b0*/  @P2 BRA `(.L_x_1017) ;  /* 0xfffffffc00bc2947 */ /* 0x000fea000383ffff */
.L_x_1013:
[----:B------:R-:W-:Y:S05]  /*64c0*/  BSYNC.RECONVERGENT B1 ;  /* 0x0000000000017941 */ /* 0x000fea0003800200 */
.L_x_1012:
[----:B------:R-:W-:Y:S05]  /*64d0*/  @P0 BRA `(.L_x_1018) ;  /* 0xfffffff800f80947 */ /* 0x000fea000383ffff */
.L_x_1011:
[----:B------:R-:W-:Y:S05]  /*64e0*/  BSYNC.RECONVERGENT B0 ;  /* 0x0000000000007941 */ /* 0x000fea0003800200 */
.L_x_1010:
[----:B------:R-:W1:Y:S01]  /*64f0*/  LDCU.64 UR12, c[0x0][0x3b8] ;  /* 0x00007700ff0c77ac */ /* 0x000e620008000a00 */
[----:B------:R-:W-:Y:S01]  /*6500*/  BSSY.RECONVERGENT B0, `(.L_x_1019) ;  /* 0x0000053000007945 */ /* 0x000fe20003800200 */
[----:B-1----:R-:W-:-:S04]  /*6510*/  LOP3.LUT R0, R10, UR13, RZ, 0xfc, !PT ;  /* 0x0000000d0a007c12 */ /* 0x002fc8000f8efcff */
[----:B------:R-:W-:-:S04]  /*6520*/  ISETP.GT.AND P0, PT, R0, -0x1, PT ;  /* 0xffffffff0000780c */ /* 0x000fc80003f04270 */
[----:B------:R-:W-:-:S04]  /*6530*/  ISETP.GT.AND P0, PT, R9, -0x2, P0 ;  /* 0xfffffffe0900780c */ /* 0x000fc80000704270 */
[----:B------:R-:W-:-:S04]  /*6540*/  ISETP.LT.AND P0, PT, R4, UR12, P0 ;  /* 0x0000000c04007c0c */ /* 0x000fc80008701270 */
[----:B------:R-:W-:-:S13]  /*6550*/  PLOP3.LUT P0, PT, P0, P1, PT, 0x80, 0x8 ;  /* 0x000000000008781c */ /* 0x000fda0000703070 */
[----:B------:R-:W-:Y:S05]  /*6560*/  @!P0 BRA `(.L_x_1020) ;  /* 0x0000000400308947 */ /* 0x000fea0003800000 */
        /* <DEDUP_REMOVED lines=10> */
.L_x_1027:
        /* <DEDUP_REMOVED lines=32> */
.L_x_1024:
[----:B-1----:R-:W-:Y:S01]  /*6810*/  FMUL.FTZ R26, R23, R14 ;  /* 0x0000000e171a7220 */ /* 0x002fe20000410000 */
[----:B------:R-:W-:-:S03]  /*6820*/  FMUL.FTZ R0, R14, 0.5 ;  /* 0x3f0000000e007820 */ /* 0x000fc60000410000 */
[----:B------:R-:W-:-:S04]  /*6830*/  FFMA R15, -R26, R26, R23 ;  /* 0x0000001a1a0f7223 */ /* 0x000fc80000000117 */
[----:B------:R-:W-:-:S07]  /*6840*/  FFMA R26, R15, R0, R26 ;  /* 0x000000000f1a7223 */ /* 0x000fce000000001a */
.L_x_1025:
[----:B------:R-:W-:Y:S05]  /*6850*/  BSYNC.RECONVERGENT B2 ;  /* 0x0000000000027941 */ /* 0x000fea0003800200 */
.L_x_1023:
        /* <DEDUP_REMOVED lines=10> */
.L_x_1026:
        /* <DEDUP_REMOVED lines=17> */
.L_x_1022:
[----:B------:R-:W-:Y:S05]  /*6a10*/  BSYNC.RECONVERGENT B1 ;  /* 0x0000000000017941 */ /* 0x000fea0003800200 */
.L_x_1021:
[----:B------:R-:W-:Y:S05]  /*6a20*/  @P0 BRA `(.L_x_1027) ;  /* 0xfffffff800f80947 */ /* 0x000fea000383ffff */
.L_x_1020:
[----:B------:R-:W-:Y:S05]  /*6a30*/  BSYNC.RECONVERGENT B0 ;  /* 0x0000000000007941 */ /* 0x000fea0003800200 */
.L_x_1019:
[----:B------:R-:W-:Y:S01]  /*6a40*/  PLOP3.LUT P0, PT, P4, P1, PT, 0x80, 0x8 ;  /* 0x000000000008781c */ /* 0x000fe20002703070 */
[----:B------:R-:W-:Y:S01]  /*6a50*/  BSSY.RECONVERGENT B0, `(.L_x_1028) ;  /* 0x0000050000007945 */ /* 0x000fe20003800200 */
[----:B------:R-:W-:-:S11]  /*6a60*/  IADD3 R6, PT, PT, R6, 0x1, RZ ;  /* 0x0000000106067810 */ /* 0x000fd60007ffe0ff */
[----:B------:R-:W-:Y:S05]  /*6a70*/  @!P0 BRA `(.L_x_1029) ;  /* 0x0000000400348947 */ /* 0x000fea0003800000 */
[----:B-1----:R-:W1:Y:S01]  /*6a80*/  LDC.64 R14, c[0x0][0x3a0] ;  /* 0x0000e800ff0e7b82 */ /* 0x002e620000000a00 */
[----:B------:R-:W2:Y:S07]  /*6a90*/  LDCU UR12, c[0x0][0x3b8] ;  /* 0x00007700ff0c77ac */ /* 0x000eae0008000800 */
[----:B0-----:R-:W0:Y:S01]  /*6aa0*/  LDC.64 R12, c[0x0][0x3a8] ;  /* 0x0000ea00ff0c7b82 */ /* 0x001e220000000a00 */
[----:B--2---:R-:W-:-:S04]  /*6ab0*/  IMAD R17, R6, UR12, R7 ;  /* 0x0000000c06117c24 */ /* 0x004fc8000f8e0207 */
[----:B-1----:R-:W-:-:S06]  /*6ac0*/  IMAD.WIDE R14, R17, 0x4, R14 ;  /* 0x00000004110e7825 */ /* 0x002fcc00078e020e */
[----:B------:R-:W2:Y:S01]  /*6ad0*/  LDG.E.CONSTANT R15, desc[UR6][R14.64] ;  /* 0x000000060e0f7981 */ /* 0x000ea2000c1e9900 */
[----:B0-----:R-:W-:-:S05]  /*6ae0*/  IMAD.WIDE R12, R17, 0x4, R12 ;  /* 0x00000004110c7825 */ /* 0x001fca00078e020c */
[----:B------:R-:W2:Y:S02]  /*6af0*/  LDG.E.CONSTANT R8, desc[UR6][R12.64] ;  /* 0x000000060c087981 */ /* 0x000ea4000c1e9900 */
[----:B--2---:R-:W-:-:S13]  /*6b00*/  ISETP.GE.AND P0, PT, R15, R8, PT ;  /* 0x000000080f00720c */ /* 0x004fda0003f06270 */
[----:B------:R-:W-:Y:S05]  /*6b10*/  @P0 BRA `(.L_x_1029) ;  /* 0x00000004000c0947 */ /* 0x000fea0003800000 */
[----:B------:R-:W-:-:S07]  /*6b20*/  MOV R13, R15 ;  /* 0x0000000f000d7202 */ /* 0x000fce0000000f00 */
.L_x_1036:
        /* <DEDUP_REMOVED lines=32> */
.L_x_1033:
[----:B-1----:R-:W-:Y:S01]  /*6d30*/  FMUL.FTZ R26, R23, R14 ;  /* 0x0000000e171a7220 */ /* 0x002fe20000410000 */
[----:B------:R-:W-:-:S03]  /*6d40*/  FMUL.FTZ R0, R14, 0.5 ;  /* 0x3f0000000e007820 */ /* 0x000fc60000410000 */
[----:B------:R-:W-:-:S04]  /*6d50*/  FFMA R15, -R26, R26, R23 ;  /* 0x0000001a1a0f7223 */ /* 0x000fc80000000117 */
[----:B------:R-:W-:-:S07]  /*6d60*/  FFMA R26, R15, R0, R26 ;  /* 0x000000000f1a7223 */ /* 0x000fce000000001a */
.L_x_1034:
[----:B------:R-:W-:Y:S05]  /*6d70*/  BSYNC.RECONVERGENT B2 ;  /* 0x0000000000027941 */ /* 0x000fea0003800200 */
.L_x_1032:
        /* <DEDUP_REMOVED lines=9> */
[----:B------:R-:W-:-:S07]  /*6e10*/  IMAD.U32 R14, RZ, RZ, UR8 ;  /* 0x00000008ff0e7e24 */ /* 0x000fce000f8e00ff */
.L_x_1035:
        /* <DEDUP_REMOVED lines=17> */
.L_x_1031:
[----:B------:R-:W-:Y:S05]  /*6f30*/  BSYNC.RECONVERGENT B1 ;  /* 0x0000000000017941 */ /* 0x000fea0003800200 */
.L_x_1030:
[----:B------:R-:W-:Y:S05]  /*6f40*/  @P0 BRA `(.L_x_1036) ;  /* 0xfffffff800f80947 */ /* 0x000fea000383ffff */
.L_x_1029:
[----:B------:R-:W-:Y:S05]  /*6f50*/  BSYNC.RECONVERGENT B0 ;  /* 0x0000000000007941 */ /* 0x000fea0003800200 */
.L_x_1028:
[----:B------:R-:W1:Y:S01]  /*6f60*/  LDCU.64 UR12, c[0x0][0x3b8] ;  /* 0x00007700ff0c77ac */ /* 0x000e620008000a00 */
[----:B------:R-:W-:Y:S01]  /*6f70*/  BSSY.RECONVERGENT B0, `(.L_x_1037) ;  /* 0x0000054000007945 */ /* 0x000fe20003800200 */
[----:B-1----:R-:W-:-:S04]  /*6f80*/  LOP3.LUT R0, R9, UR12, RZ, 0xfc, !PT ;  /* 0x0000000c09007c12 */ /* 0x002fc8000f8efcff */
[----:B------:R-:W-:Y:S02]  /*6f90*/  ISETP.GT.AND P0, PT, R0, -0x1, PT ;  /* 0xffffffff0000780c */ /* 0x000fe40003f04270 */
[C---:B------:R-:W-:Y:S02]  /*6fa0*/  IADD3 R0, PT, PT, R10.reuse, 0x1, RZ ;  /* 0x000000010a007810 */ /* 0x040fe40007ffe0ff */
        /* <DEDUP_REMOVED lines=14> */
.L_x_1045:
        /* <DEDUP_REMOVED lines=32> */
.L_x_1042:
[----:B-1----:R-:W-:Y:S01]  /*7290*/  FMUL.FTZ R26, R23, R14 ;  /* 0x0000000e171a7220 */ /* 0x002fe20000410000 */
[----:B------:R-:W-:-:S03]  /*72a0*/  FMUL.FTZ R0, R14, 0.5 ;  /* 0x3f0000000e007820 */ /* 0x000fc60000410000 */
[----:B------:R-:W-:-:S04]  /*72b0*/  FFMA R15, -R26, R26, R23 ;  /* 0x0000001a1a0f7223 */ /* 0x000fc80000000117 */
[----:B------:R-:W-:-:S07]  /*72c0*/  FFMA R26, R15, R0, R26 ;  /* 0x000000000f1a7223 */ /* 0x000fce000000001a */
.L_x_1043:
[----:B------:R-:W-:Y:S05]  /*72d0*/  BSYNC.RECONVERGENT B2 ;  /* 0x0000000000027941 */ /* 0x000fea0003800200 */
.L_x_1041:
        /* <DEDUP_REMOVED lines=10> */
.L_x_1044:
        /* <DEDUP_REMOVED lines=17> */
.L_x_1040:
[----:B------:R-:W-:Y:S05]  /*7490*/  BSYNC.RECONVERGENT B1 ;  /* 0x0000000000017941 */ /* 0x000fea0003800200 */
.L_x_1039:
[----:B------:R-:W-:Y:S05]  /*74a0*/  @P0 BRA `(.L_x_1045) ;  /* 0xfffffff800f80947 */ /* 0x000fea000383ffff */
.L_x_1038:
[----:B------:R-:W-:Y:S05]  /*74b0*/  BSYNC.RECONVERGENT B0 ;  /* 0x0000000000007941 */ /* 0x000fea0003800200 */
.L_x_1037:
[----:B------:R-:W-:Y:S01]  /*74c0*/  PLOP3.LUT P1, PT, P3, P1, PT, 0x80, 0x8 ;  /* 0x000000000008781c */ /* 0x000fe20001f23070 */
[----:B------:R-:W-:-:S12]  /*74d0*/  BSSY.RECONVERGENT B0, `(.L_x_1046) ;  /* 0x000004f000007945 */ /* 0x000fd80003800200 */
        /* <DEDUP_REMOVED lines=11> */
[----:B------:R-:W-:-:S07]  /*7590*/  IMAD.MOV.U32 R13, RZ, RZ, R15 ;  /* 0x000000ffff0d7224 */ /* 0x000fce00078e000f */
.L_x_1054:
        /* <DEDUP_REMOVED lines=32> */
.L_x_1051:
[----:B-1----:R-:W-:Y:S01]  /*77a0*/  FMUL.FTZ R26, R23, R12 ;  /* 0x0000000c171a7220 */ /* 0x002fe20000410000 */
[----:B------:R-:W-:-:S03]  /*77b0*/  FMUL.FTZ R0, R12, 0.5 ;  /* 0x3f0000000c007820 */ /* 0x000fc60000410000 */
[----:B------:R-:W-:-:S04]  /*77c0*/  FFMA R15, -R26, R26, R23 ;  /* 0x0000001a1a0f7223 */ /* 0x000fc80000000117 */
[----:B------:R-:W-:-:S07]  /*77d0*/  FFMA R26, R15, R0, R26 ;  /* 0x000000000f1a7223 */ /* 0x000fce000000001a */
.L_x_1052:
[----:B------:R-:W-:Y:S05]  /*77e0*/  BSYNC.RECONVERGENT B2 ;  /* 0x0000000000027941 */ /* 0x000fea0003800200 */
.L_x_1050:
        /* <DEDUP_REMOVED lines=10> */
.L_x_1053:
        /* <DEDUP_REMOVED lines=17> */
.L_x_1049:
[----:B------:R-:W-:Y:S05]  /*79a0*/  BSYNC.RECONVERGENT B1 ;  /* 0x0000000000017941 */ /* 0x000fea0003800200 */
.L_x_1048:
[----:B------:R-:W-:Y:S05]  /*79b0*/  @P0 BRA `(.L_x_1054) ;  /* 0xfffffff800f80947 */ /* 0x000fea000383ffff */
.L_x_1047:
[----:B------:R-:W-:Y:S05]  /*79c0*/  BSYNC.RECONVERGENT B0 ;  /* 0x0000000000007941 */ /* 0x000fea0003800200 */
.L_x_1046:
[----:B------:R-:W-:Y:S05]  /*79d0*/  BRA.U UP0, `(.L_x_1055) ;  /* 0xffffffcd00f87547 */ /* 0x000fea000b83ffff */
.L_x_972:
[----:B------:R-:W2:Y:S01]  /*79e0*/  LDCU UR4, c[0x0][0x3dc] ;  /* 0x00007b80ff0477ac */ /* 0x000ea20008000800 */
[----:B------:R-:W-:Y:S01]  /*79f0*/  HFMA2 R4, -RZ, RZ, 0, 0 ;  /* 0x00000000ff047431 */ /* 0x000fe200000001ff */
[----:B------:R-:W-:Y:S01]  /*7a00*/  MOV R6, RZ ;  /* 0x000000ff00067202 */ /* 0x000fe20000000f00 */
[----:B--2---:R-:W-:-:S09]  /*7a10*/  UISETP.GE.AND UP0, UPT, UR4, 0x1, UPT ;  /* 0x000000010400788c */ /* 0x004fd2000bf06270 */
[----:B------:R-:W-:Y:S05]  /*7a20*/  BRA.U !UP0, `(.L_x_1056) ;  /* 0x0000000108347547 */ /* 0x000fea000b800000 */
[----:B------:R-:W-:Y:S01]  /*7a30*/  BSSY.RECONVERGENT B0, `(.L_x_1056) ;  /* 0x000000c000007945 */ /* 0x000fe20003800200 */
[----:B------:R-:W-:Y:S02]  /*7a40*/  MOV R6, RZ ;  /* 0x000000ff00067202 */ /* 0x000fe40000000f00 */
[----:B------:R-:W-:-:S07]  /*7a50*/  MOV R4, RZ ;  /* 0x000000ff00047202 */ /* 0x000fce0000000f00 */
.L_x_1058:
[----:B-1----:R-:W-:-:S05]  /*7a60*/  LEA R0, R4, UR14, 0x2 ;  /* 0x0000000e04007c11 */ /* 0x002fca000f8e10ff */
[----:B------:R-:W2:Y:S02]  /*7a70*/  LDL R2, [R0+0x80] ;  /* 0x0000800000027983 */ /* 0x000ea40000100800 */
[----:B--2---:R-:W-:-:S13]  /*7a80*/  ISETP.NE.AND P0, PT, R2, -0x1, PT ;  /* 0xffffffff0200780c */ /* 0x004fda0003f05270 */
[----:B-----5:R-:W-:Y:S05]  /*7a90*/  @!P0 BRA `(.L_x_1057) ;  /* 0x0000000000148947 */ /* 0x020fea0003800000 */
[----:B------:R2:W5:Y:S01]  /*7aa0*/  LDL R6, [R0] ;  /* 0x0000000000067983 */ /* 0x0005620000100800 */
[----:B------:R-:W-:-:S04]  /*7ab0*/  IADD3 R4, PT, PT, R4, 0x1, RZ ;  /* 0x0000000104047810 */ /* 0x000fc80007ffe0ff */
[----:B------:R-:W-:-:S13]  /*7ac0*/  ISETP.NE.AND P0, PT, R4, UR8, PT ;  /* 0x0000000804007c0c */ /* 0x000fda000bf05270 */
[----:B--2---:R-:W-:Y:S05]  /*7ad0*/  @P0 BRA `(.L_x_1058) ;  /* 0xfffffffc00e00947 */ /* 0x004fea000383ffff */
[----:B------:R-:W-:-:S07]  /*7ae0*/  MOV R4, UR8 ;  /* 0x0000000800047c02 */ /* 0x000fce0008000f00 */
.L_x_1057:
[----:B------:R-:W-:Y:S05]  /*7af0*/  BSYNC.RECONVERGENT B0 ;  /* 0x0000000000007941 */ /* 0x000fea0003800200 */
.L_x_1056:
[----:B------:R-:W-:-:S13]  /*7b00*/  ISETP.NE.AND P0, PT, R4, RZ, PT ;  /* 0x000000ff0400720c */ /* 0x000fda0003f05270 */
[----:B------:R-:W-:Y:S05]  /*7b10*/  @!P0 BRA `(.L_x_1059) ;  /* 0x0000002800e08947 */ /* 0x000fea0003800000 */
[C---:B------:R-:W-:Y:S01]  /*7b20*/  ISETP.GE.U32.AND P0, PT, R4.reuse, 0x10, PT ;  /* 0x000000100400780c */ /* 0x040fe20003f06070 */
[----:B------:R-:W-:Y:S01]  /*7b30*/  BSSY.RECONVERGENT B0, `(.L_x_1060) ;  /* 0x0000032000007945 */ /* 0x000fe20003800200 */
[----:B------:R-:W-:Y:S01]  /*7b40*/  LOP3.LUT R3, R4, 0xf, RZ, 0xc0, !PT ;  /* 0x0000000f04037812 */ /* 0x000fe200078ec0ff */
[----:B-1----:R-:W-:Y:S02]  /*7b50*/  HFMA2 R0, -RZ, RZ, 0, 0 ;  /* 0x00000000ff007431 */ /* 0x002fe400000001ff */
[----:B------:R-:W-:Y:S01]  /*7b60*/  IMAD.MOV.U32 R2, RZ, RZ, RZ ;  /* 0x000000ffff027224 */ /* 0x000fe200078e00ff */
[----:B------:R-:W-:-:S07]  /*7b70*/  ISETP.NE.AND P1, PT, R3, RZ, PT ;  /* 0x000000ff0300720c */ /* 0x000fce0003f25270 */
[----:B------:R-:W-:Y:S06]  /*7b80*/  @!P0 BRA `(.L_x_1061) ;  /* 0x0000000000b08947 */ /* 0x000fec0003800000 */
[----:B------:R-:W-:Y:S02]  /*7b90*/  LOP3.LUT R2, R4, 0xfffffff0, RZ, 0xc0, !PT ;  /* 0xfffffff004027812 */ /* 0x000fe400078ec0ff */
[----:B------:R-:W-:Y:S02]  /*7ba0*/  IADD3 R7, PT, PT, R1, 0x20, RZ ;  /* 0x0000002001077810 */ /* 0x000fe40007ffe0ff */
[----:B------:R-:W-:Y:S02]  /*7bb0*/  MOV R0, RZ ;  /* 0x000000ff00007202 */ /* 0x000fe40000000f00 */
[----:B------:R-:W-:-:S07]  /*7bc0*/  IADD3 R24, PT, PT, -R2, RZ, RZ ;  /* 0x000000ff02187210 */ /* 0x000fce0007ffe1ff */
.L_x_1062:
[----:B------:R-:W2:Y:S04]  /*7bd0*/  LDL.128 R8, [R7+-0x20] ;  /* 0xffffe00007087983 */ /* 0x000ea80000100c00 */
[----:B0--3--:R-:W3:Y:S04]  /*7be0*/  LDL.128 R12, [R7+-0x10] ;  /* 0xfffff000070c7983 */ /* 0x009ee80000100c00 */
[----:B----4-:R-:W4:Y:S04]  /*7bf0*/  LDL.128 R16, [R7] ;  /* 0x0000000007107983 */ /* 0x010f280000100c00 */
[----:B-----5:R0:W4:Y:S01]  /*7c00*/  LDL.128 R20, [R7+0x10] ;  /* 0x0000100007147983 */ /* 0x0201220000100c00 */
[----:B------:R-:W-:-:S04]  /*7c10*/  IADD3 R24, PT, PT, R24, 0x10, RZ ;  /* 0x0000001018187810 */ /* 0x000fc80007ffe0ff */
[----:B------:R-:W-:Y:S02]  /*7c20*/  ISETP.NE.AND P0, PT, R24, RZ, PT ;  /* 0x000000ff1800720c */ /* 0x000fe40003f05270 */
[----:B0-----:R-:W-:Y:S02]  /*7c30*/  IADD3 R7, PT, PT, R7, 0x40, RZ ;  /* 0x0000004007077810 */ /* 0x001fe40007ffe0ff */
[-C--:B--2---:R-:W-:Y:S02]  /*7c40*/  FMNMX R25, R8, R6.reuse, !PT ;  /* 0x0000000608197209 */ /* 0x084fe40007800000 */
[-C--:B------:R-:W-:Y:S02]  /*7c50*/  FMNMX R8, R9, R6.reuse, !PT ;  /* 0x0000000609087209 */ /* 0x080fe40007800000 */
[-C--:B------:R-:W-:Y:S01]  /*7c60*/  FMNMX R9, R10, R6.reuse, !PT ;  /* 0x000000060a097209 */ /* 0x080fe20007800000 */
[----:B------:R-:W-:Y:S01]  /*7c70*/  FADD R25, R25, R0 ;  /* 0x0000000019197221 */ /* 0x000fe20000000000 */
[----:B------:R-:W-:-:S02]  /*7c80*/  FMNMX R11, R11, R6, !PT ;  /* 0x000000060b0b7209 */ /* 0x000fc40007800000 */
[-C--:B---3--:R-:W-:Y:S01]  /*7c90*/  FMNMX R13, R13, R6.reuse, !PT ;  /* 0x000000060d0d7209 */ /* 0x088fe20007800000 */
[----:B------:R-:W-:Y:S01]  /*7ca0*/  FADD R8, R25, R8 ;  /* 0x0000000819087221 */ /* 0x000fe20000000000 */
[-C--:B------:R-:W-:Y:S02]  /*7cb0*/  FMNMX R15, R15, R6.reuse, !PT ;  /* 0x000000060f0f7209 */ /* 0x080fe40007800000 */
[-C--:B----4-:R-:W-:Y:S01]  /*7cc0*/  FMNMX R17, R17, R6.reuse, !PT ;  /* 0x0000000611117209 */ /* 0x090fe20007800000 */
[----:B------:R-:W-:Y:S01]  /*7cd0*/  FADD R8, R8, R9 ;  /* 0x0000000908087221 */ /* 0x000fe20000000000 */
[-C--:B------:R-:W-:Y:S02]  /*7ce0*/  FMNMX R9, R12, R6.reuse, !PT ;  /* 0x000000060c097209 */ /* 0x080fe40007800000 */
[-C--:B------:R-:W-:Y:S01]  /*7cf0*/  FMNMX R19, R19, R6.reuse, !PT ;  /* 0x0000000613137209 */ /* 0x080fe20007800000 */
[----:B------:R-:W-:Y:S01]  /*7d00*/  FADD R8, R8, R11 ;  /* 0x0000000b08087221 */ /* 0x000fe20000000000 */
[----:B------:R-:W-:-:S02]  /*7d10*/  FMNMX R21, R21, R6, !PT ;  /* 0x0000000615157209 */ /* 0x000fc40007800000 */
[-C--:B------:R-:W-:Y:S01]  /*7d20*/  FMNMX R23, R23, R6.reuse, !PT ;  /* 0x0000000617177209 */ /* 0x080fe20007800000 */
[----:B------:R-:W-:Y:S01]  /*7d30*/  FADD R8, R8, R9 ;  /* 0x0000000908087221 */ /* 0x000fe20000000000 */
[----:B------:R-:W-:-:S03]  /*7d40*/  FMNMX R9, R14, R6, !PT ;  /* 0x000000060e097209 */ /* 0x000fc60007800000 */
[----:B------:R-:W-:-:S04]  /*7d50*/  FADD R8, R8, R13 ;  /* 0x0000000d08087221 */ /* 0x000fc80000000000 */
        /* <DEDUP_REMOVED lines=12> */
[----:B------:R-:W-:-:S04]  /*7e20*/  FADD R8, R8, R9 ;  /* 0x0000000908087221 */ /* 0x000fc80000000000 */
[----:B------:R-:W-:Y:S01]  /*7e30*/  FADD R0, R8, R23 ;  /* 0x0000001708007221 */ /* 0x000fe20000000000 */
[----:B------:R-:W-:Y:S06]  /*7e40*/  @P0 BRA `(.L_x_1062) ;  /* 0xfffffffc00600947 */ /* 0x000fec000383ffff */
.L_x_1061:
[----:B------:R-:W-:Y:S05]  /*7e50*/  BSYNC.RECONVERGENT B0 ;  /* 0x0000000000007941 */ /* 0x000fea0003800200 */
.L_x_1060:
[----:B------:R-:W-:Y:S04]  /*7e60*/  BSSY.RECONVERGENT B0, `(.L_x_1063) ;  /* 0x0000039000007945 */ /* 0x000fe80003800200 */
[----:B------:R-:W-:Y:S05]  /*7e70*/  @!P1 BRA `(.L_x_1064) ;  /* 0x0000000000dc9947 */ /* 0x000fea0003800000 */
[----:B------:R-:W-:Y:S01]  /*7e80*/  ISETP.GE.U32.AND P0, PT, R3, 0x8, PT ;  /* 0x000000080300780c */ /* 0x000fe20003f06070 */
[----:B------:R-:W-:Y:S01]  /*7e90*/  BSSY.RECONVERGENT B1, `(.L_x_1065) ;  /* 0x0000018000017945 */ /* 0x000fe20003800200 */
[----:B0---4-:R-:W-:-:S04]  /*7ea0*/  LOP3.LUT R16, R4, 0x7, RZ, 0xc0, !PT ;  /* 0x0000000704107812 */ /* 0x011fc800078ec0ff */
[----:B------:R-:W-:-:S07]  /*7eb0*/  ISETP.NE.AND P1, PT, R16, RZ, PT ;  /* 0x000000ff1000720c */ /* 0x000fce0003f25270 */
[----:B------:R-:W-:Y:S06]  /*7ec0*/  @!P0 BRA `(.L_x_1066) ;  /* 0x0000000000508947 */ /* 0x000fec0003800000 */
[----:B------:R-:W-:-:S05]  /*7ed0*/  LEA R7, R2, UR14, 0x2 ;  /* 0x0000000e02077c11 */ /* 0x000fca000f8e10ff */
[----:B------:R-:W2:Y:S04]  /*7ee0*/  LDL.128 R8, [R7] ;  /* 0x0000000007087983 */ /* 0x000ea80000100c00 */
[----:B---3--:R-:W3:Y:S01]  /*7ef0*/  LDL.128 R12, [R7+0x10] ;  /* 0x00001000070c7983 */ /* 0x008ee20000100c00 */
[----:B------:R-:W-:Y:S02]  /*7f00*/  IADD3 R2, PT, PT, R2, 0x8, RZ ;  /* 0x0000000802027810 */ /* 0x000fe40007ffe0ff */
[----:B--2--5:R-:W-:Y:S02]  /*7f10*/  FMNMX R17, R8, R6, !PT ;  /* 0x0000000608117209 */ /* 0x024fe40007800000 */
[C---:B------:R-:W-:Y:S02]  /*7f20*/  FMNMX R8, R6.reuse, R9, !PT ;  /* 0x0000000906087209 */ /* 0x040fe40007800000 */
[----:B------:R-:W-:Y:S01]  /*7f30*/  FMNMX R9, R6, R10, !PT ;  /* 0x0000000a06097209 */ /* 0x000fe20007800000 */
[----:B------:R-:W-:Y:S01]  /*7f40*/  FADD R17, R0, R17 ;  /* 0x0000001100117221 */ /* 0x000fe20000000000 */
[----:B------:R-:W-:-:S02]  /*7f50*/  FMNMX R11, R6, R11, !PT ;  /* 0x0000000b060b7209 */ /* 0x000fc40007800000 */
[C---:B---3--:R-:W-:Y:S01]  /*7f60*/  FMNMX R13, R6.reuse, R13, !PT ;  /* 0x0000000d060d7209 */ /* 0x048fe20007800000 */
[----:B------:R-:W-:Y:S01]  /*7f70*/  FADD R8, R17, R8 ;  /* 0x0000000811087221 */ /* 0x000fe20000000000 */
[C---:B------:R-:W-:Y:S02]  /*7f80*/  FMNMX R7, R6.reuse, R14, !PT ;  /* 0x0000000e06077209 */ /* 0x040fe40007800000 */
[----:B------:R-:W-:Y:S01]  /*7f90*/  FMNMX R0, R6, R15, !PT ;  /* 0x0000000f06007209 */ /* 0x000fe20007800000 */
[----:B------:R-:W-:Y:S01]  /*7fa0*/  FADD R8, R8, R9 ;  /* 0x0000000908087221 */ /* 0x000fe20000000000 */
[----:B------:R-:W-:-:S03]  /*7fb0*/  FMNMX R9, R12, R6, !PT ;  /* 0x000000060c097209 */ /* 0x000fc60007800000 */
[----:B------:R-:W-:-:S04]  /*7fc0*/  FADD R8, R8, R11 ;  /* 0x0000000b08087221 */ /* 0x000fc80000000000 */
[----:B------:R-:W-:-:S04]  /*7fd0*/  FADD R8, R8, R9 ;  /* 0x0000000908087221 */ /* 0x000fc80000000000 */
[----:B------:R-:W-:-:S04]  /*7fe0*/  FADD R8, R8, R13 ;  /* 0x0000000d08087221 */ /* 0x000fc80000000000 */
[----:B------:R-:W-:-:S04]  /*7ff0*/  FADD R7, R8, R7 ;  /* 0x0000000708077221 */ /* 0x000fc80000000000 */
[----:B------:R-:W-:-:S07]  /*8000*/  FADD R0, R7, R0 ;  /* 0x0000000007007221 */ /* 0x000fce0000000000 */
.L_x_1066:
[----:B------:R-:W-:Y:S05]  /*8010*/  BSYNC.RECONVERGENT B1 ;  /* 0x0000000000017941 */ /* 0x000fea0003800200 */
.L_x_1065:
[----:B------:R-:W-:Y:S05]  /*8020*/  @!P1 BRA `(.L_x_1064) ;  /* 0x0000000000709947 */ /* 0x000fea0003800000 */
[----:B------:R-:W-:Y:S01]  /*8030*/  ISETP.GE.U32.AND P0, PT, R16, 0x4, PT ;  /* 0x000000041000780c */ /* 0x000fe20003f06070 */
[----:B------:R-:W-:Y:S01]  /*8040*/  BSSY.RECONVERGENT B1, `(.L_x_1067) ;  /* 0x000000f000017945 */ /* 0x000fe20003800200 */
[----:B------:R-:W-:-:S04]  /*8050*/  LOP3.LUT R7, R4, 0x3, RZ, 0xc0, !PT ;  /* 0x0000000304077812 */ /* 0x000fc800078ec0ff */
[----:B------:R-:W-:-:S07]  /*8060*/  ISETP.NE.AND P1, PT, R7, RZ, PT ;  /* 0x000000ff0700720c */ /* 0x000fce0003f25270 */
[----:B------:R-:W-:Y:S06]  /*8070*/  @!P0 BRA `(.L_x_1068) ;  /* 0x00000000002c8947 */ /* 0x000fec0003800000 */
[----:B------:R-:W-:-:S06]  /*8080*/  LEA R8, R2, UR14, 0x2 ;  /* 0x0000000e02087c11 */ /* 0x000fcc000f8e10ff */
[----:B------:R-:W2:Y:S01]  /*8090*/  LDL.128 R8, [R8] ;  /* 0x0000000008087983 */ /* 0x000ea20000100c00 */
[----:B------:R-:W-:Y:S02]  /*80a0*/  IADD3 R2, PT, PT, R2, 0x4, RZ ;  /* 0x0000000402027810 */ /* 0x000fe40007ffe0ff */
[----:B--2--5:R-:W-:Y:S02]  /*80b0*/  FMNMX R13, R8, R6, !PT ;  /* 0x00000006080d7209 */ /* 0x024fe40007800000 */
[C---:B------:R-:W-:Y:S02]  /*80c0*/  FMNMX R12, R6.reuse, R9, !PT ;  /* 0x00000009060c7209 */ /* 0x040fe40007800000 */
[----:B------:R-:W-:Y:S01]  /*80d0*/  FMNMX R9, R6, R10, !PT ;  /* 0x0000000a06097209 */ /* 0x000fe20007800000 */
[----:B------:R-:W-:Y:S01]  /*80e0*/  FADD R13, R0, R13 ;  /* 0x0000000d000d7221 */ /* 0x000fe20000000000 */
[----:B------:R-:W-:-:S03]  /*80f0*/  FMNMX R0, R6, R11, !PT ;  /* 0x0000000b06007209 */ /* 0x000fc60007800000 */
[----:B------:R-:W-:-:S04]  /*8100*/  FADD R12, R13, R12 ;  /* 0x0000000c0d0c7221 */ /* 0x000fc80000000000 */
[----:B------:R-:W-:-:S04]  /*8110*/  FADD R9, R12, R9 ;  /* 0x000000090c097221 */ /* 0x000fc80000000000 */
[----:B------:R-:W-:-:S07]  /*8120*/  FADD R0, R9, R0 ;  /* 0x0000000009007221 */ /* 0x000fce0000000000 */
.L_x_1068:
[----:B------:R-:W-:Y:S05]  /*8130*/  BSYNC.RECONVERGENT B1 ;  /* 0x0000000000017941 */ /* 0x000fea0003800200 */
.L_x_1067:
[----:B------:R-:W-:Y:S05]  /*8140*/  @!P1 BRA `(.L_x_1064) ;  /* 0x0000000000289947 */ /* 0x000fea0003800000 */
[----:B------:R-:W-:Y:S02]  /*8150*/  MOV R9, 0x4 ;  /* 0x0000000400097802 */ /* 0x000fe40000000f00 */
[----:B------:R-:W-:-:S03]  /*8160*/  IADD3 R7, PT, PT, -R7, RZ, RZ ;  /* 0x000000ff07077210 */ /* 0x000fc60007ffe1ff */
[----:B------:R-:W-:-:S07]  /*8170*/  IMAD R2, R2, R9, UR14 ;  /* 0x0000000e02027e24 */ /* 0x000fce000f8e0209 */
.L_x_1069:
[----:B------:R0:W2:Y:S01]  /*8180*/  LDL R9, [R2] ;  /* 0x0000000002097983 */ /* 0x0000a20000100800 */
[----:B------:R-:W-:-:S04]  /*8190*/  IADD3 R7, PT, PT, R7, 0x1, RZ ;  /* 0x0000000107077810 */ /* 0x000fc80007ffe0ff */
[----:B------:R-:W-:Y:S02]  /*81a0*/  ISETP.NE.AND P0, PT, R7, RZ, PT ;  /* 0x000000ff0700720c */ /* 0x000fe40003f05270 */
[----:B0-----:R-:W-:Y:S02]  /*81b0*/  IADD3 R2, PT, PT, R2, 0x4, RZ ;  /* 0x0000000402027810 */ /* 0x001fe40007ffe0ff */
[----:B--2--5:R-:W-:-:S05]  /*81c0*/  FMNMX R9, R9, R6, !PT ;  /* 0x0000000609097209 */ /* 0x024fca0007800000 */
[----:B------:R-:W-:-:S04]  /*81d0*/  FADD R0, R9, R0 ;  /* 0x0000000009007221 */ /* 0x000fc80000000000 */
[----:B------:R-:W-:Y:S05]  /*81e0*/  @P0 BRA `(.L_x_1069) ;  /* 0xfffffffc00e40947 */ /* 0x000fea000383ffff */
.L_x_1064:
[----:B------:R-:W-:Y:S05]  /*81f0*/  BSYNC.RECONVERGENT B0 ;  /* 0x0000000000007941 */ /* 0x000fea0003800200 */
.L_x_1063:
[----:B------:R-:W-:Y:S01]  /*8200*/  FADD R9, R0, 9.9999999747524270788e-07 ;  /* 0x358637bd00097421 */ /* 0x000fe20000000000 */
[----:B------:R-:W-:Y:S01]  /*8210*/  I2FP.F32.U32 R0, R4 ;  /* 0x0000000400007245 */ /* 0x000fe20000201000 */
[----:B------:R-:W-:Y:S02]  /*8220*/  BSSY.RECONVERGENT B2, `(.L_x_1070) ;  /* 0x000000e000027945 */ /* 0x000fe40003800200 */
[----:B------:R-:W1:Y:S08]  /*8230*/  MUFU.RCP R2, R9 ;  /* 0x0000000900027308 */ /* 0x000e700000001000 */
[----:B------:R-:W2:Y:S01]  /*8240*/  FCHK P0, R0, R9 ;  /* 0x0000000900007302 */ /* 0x000ea20000000000 */
[----:B-1----:R-:W-:-:S04]  /*8250*/  FFMA R7, -R9, R2, 1 ;  /* 0x3f80000009077423 */ /* 0x002fc80000000102 */
[----:B------:R-:W-:-:S04]  /*8260*/  FFMA R7, R2, R7, R2 ;  /* 0x0000000702077223 */ /* 0x000fc80000000002 */
[----:B-----5:R-:W-:-:S04]  /*8270*/  FFMA R6, R0, R7, RZ ;  /* 0x0000000700067223 */ /* 0x020fc800000000ff */
[----:B------:R-:W-:-:S04]  /*8280*/  FFMA R2, -R9, R6, R0 ;  /* 0x0000000609027223 */ /* 0x000fc80000000100 */
[----:B------:R-:W-:Y:S01]  /*8290*/  FFMA R6, R7, R2, R6 ;  /* 0x0000000207067223 */ /* 0x000fe20000000006 */
[----:B--2---:R-:W-:Y:S06]  /*82a0*/  @!P0 BRA `(.L_x_1071) ;  /* 0x0000000000148947 */ /* 0x004fec0003800000 */
[----:B------:R-:W-:Y:S02]  /*82b0*/  MOV R18, R9 ;  /* 0x0000000900127202 */ /* 0x000fe40000000f00 */
[----:B------:R-:W-:Y:S02]  /*82c0*/  MOV R2, R0 ;  /* 0x0000000000027202 */ /* 0x000fe40000000f00 */
[----:B0---4-:R-:W-:-:S07]  /*82d0*/  MOV R16, 0x82f0 ;  /* 0x000082f000107802 */ /* 0x011fce0000000f00 */
[----:B---3--:R-:W-:Y:S05]  /*82e0*/  CALL.REL.NOINC `($__internal_10_$__cuda_sm3x_div_rn_noftz_f32_slowpath) ;  /* 0x0000002400607944 */ /* 0x008fea0003c00000 */
[----:B------:R-:W-:-:S07]  /*82f0*/  MOV R6, R2 ;  /* 0x0000000200067202 */ /* 0x000fce0000000f00 */
.L_x_1071:
[----:B------:R-:W-:Y:S05]  /*8300*/  BSYNC.RECONVERGENT B2 ;  /* 0x0000000000027941 */ /* 0x000fea0003800200 */
.L_x_1070:
[----:B------:R-:W1:Y:S01]  /*8310*/  LDC.64 R8, c[0x0][0x3d0] ;  /* 0x0000f400ff087b82 */ /* 0x000e620000000a00 */
[----:B------:R-:W-:Y:S01]  /*8320*/  FSETP.GT.AND P0, PT, R6, 9.9999999747524270788e-07, PT ;  /* 0x358637bd0600780b */ /* 0x000fe20003f04000 */
[----:B------:R-:W-:Y:S01]  /*8330*/  BSSY.RECONVERGENT B2, `(.L_x_1072) ;  /* 0x000022e000027945 */ /* 0x000fe20003800200 */
[----:B------:R-:W-:Y:S02]  /*8340*/  HFMA2 R7, -RZ, RZ, 1.875, 0 ;  /* 0x3f800000ff077431 */ /* 0x000fe400000001ff */
[----:B-1----:R-:W-:-:S05]  /*8350*/  IMAD.WIDE R8, R5, 0x4, R8 ;  /* 0x0000000405087825 */ /* 0x002fca00078e0208 */
[----:B------:R1:W-:Y:S04]  /*8360*/  STG.E desc[UR6][R8.64], R6 ;  /* 0x0000000608007986 */ /* 0x0003e8000c101906 */
[----:B------:R-:W-:Y:S05]  /*8370*/  @!P0 BRA `(.L_x_1073) ;  /* 0x0000002000a48947 */ /* 0x000fea0003800000 */
[----:B------:R-:W-:Y:S01]  /*8380*/  ISETP.GE.U32.AND P0, PT, R4, 0x10, PT ;  /* 0x000000100400780c */ /* 0x000fe20003f06070 */
[----:B------:R-:W-:Y:S01]  /*8390*/  BSSY.RECONVERGENT B3, `(.L_x_1074) ;  /* 0x0000111000037945 */ /* 0x000fe20003800200 */
[----:B------:R-:W-:Y:S01]  /*83a0*/  I2FP.F32.S32 R7, UR8 ;  /* 0x0000000800077c45 */ /* 0x000fe20008201400 */
[----:B------:R-:W-:Y:S01]  /*83b0*/  IMAD.MOV.U32 R23, RZ, RZ, RZ ;  /* 0x000000ffff177224 */ /* 0x000fe200078e00ff */
[----:B0-----:R-:W-:-:S09]  /*83c0*/  MOV R12, RZ ;  /* 0x000000ff000c7202 */ /* 0x001fd20000000f00 */
[----:B------:R-:W-:Y:S05]  /*83d0*/  @!P0 BRA `(.L_x_1075) ;  /* 0x0000001000308947 */ /* 0x000fea0003800000 */
[----:B------:R-:W-:Y:S02]  /*83e0*/  LOP3.LUT R12, R4, 0xfffffff0, RZ, 0xc0, !PT ;  /* 0xfffffff0040c7812 */ /* 0x000fe400078ec0ff */
[----:B------:R-:W-:Y:S02]  /*83f0*/  IADD3 R13, PT, PT, R1, 0x20, RZ ;  /* 0x00000020010d7810 */ /* 0x000fe40007ffe0ff */
[----:B------:R-:W-:Y:S02]  /*8400*/  MOV R23, RZ ;  /* 0x000000ff00177202 */ /* 0x000fe40000000f00 */
[----:B---3--:R-:W-:-:S07]  /*8410*/  IADD3 R14, PT, PT, -R12, RZ, RZ ;  /* 0x000000ff0c0e7210 */ /* 0x008fce0007ffe1ff */
.L_x_1108:
[----:B-1----:R-:W4:Y:S01]  /*8420*/  LDL.128 R8, [R13+-0x20] ;  /* 0xffffe0000d087983 */ /* 0x002f220000100c00 */
[----:B------:R-:W-:Y:S01]  /*8430*/  IADD3 R14, PT, PT, R14, 0x10, RZ ;  /* 0x000000100e0e7810 */ /* 0x000fe20007ffe0ff */
[----:B------:R-:W-:Y:S03]  /*8440*/  BSSY.RECONVERGENT B4, `(.L_x_1076) ;  /* 0x000000f000047945 */ /* 0x000fe60003800200 */
[----:B------:R-:W-:Y:S01]  /*8450*/  ISETP.NE.AND P2, PT, R14, RZ, PT ;  /* 0x000000ff0e00720c */ /* 0x000fe20003f45270 */
[----:B----4-:R-:W-:-:S04]  /*8460*/  FFMA R17, R7, R8, 9.9999999747524270788e-07 ;  /* 0x358637bd07117423 */ /* 0x010fc80000000008 */
        /* <DEDUP_REMOVED lines=8> */
[----:B------:R-:W-:Y:S02]  /*84f0*/  MOV R18, R17 ;  /* 0x0000001100127202 */ /* 0x000fe40000000f00 */
[----:B------:R-:W-:Y:S02]  /*8500*/  MOV R2, R0 ;  /* 0x0000000000027202 */ /* 0x000fe40000000f00 */
[----:B------:R-:W-:-:S07]  /*8510*/  MOV R16, 0x8530 ;  /* 0x0000853000107802 */ /* 0x000fce0000000f00 */
[----:B------:R-:W-:Y:S05]  /*8520*/  CALL.REL.NOINC `($__internal_10_$__cuda_sm3x_div_rn_noftz_f32_slowpath) ;  /* 0x0000002000d07944 */ /* 0x000fea0003c00000 */
.L_x_1077:
[----:B------:R-:W-:Y:S05]  /*8530*/  BSYNC.RECONVERGENT B4 ;  /* 0x0000000000047941 */ /* 0x000fea0003800200 */
.L_x_1076:
[----:B------:R-:W-:Y:S01]  /*8540*/  FFMA R17, R7, R9, 9.9999999747524270788e-07 ;  /* 0x358637bd07117423 */ /* 0x000fe20000000009 */
[----:B------:R-:W-:Y:S01]  /*8550*/  BSSY.RECONVERGENT B4, `(.L_x_1078) ;  /* 0x000000e000047945 */ /* 0x000fe20003800200 */
[----:B------:R-:W-:Y:S02]  /*8560*/  FADD R23, R2, R23 ;  /* 0x0000001702177221 */ /* 0x000fe40000000000 */
        /* <DEDUP_REMOVED lines=12> */
.L_x_1079:
[----:B------:R-:W-:Y:S05]  /*8630*/  BSYNC.RECONVERGENT B4 ;  /* 0x0000000000047941 */ /* 0x000fea0003800200 */
.L_x_1078:
        /* <DEDUP_REMOVED lines=15> */
.L_x_1081:
[----:B------:R-:W-:Y:S05]  /*8730*/  BSYNC.RECONVERGENT B4 ;  /* 0x0000000000047941 */ /* 0x000fea0003800200 */
.L_x_1080:
        /* <DEDUP_REMOVED lines=15> */
.L_x_1083:
[----:B------:R-:W-:Y:S05]  /*8830*/  BSYNC.RECONVERGENT B4 ;  /* 0x0000000000047941 */ /* 0x000fea0003800200 */
.L_x_1082:
[----:B------:R-:W2:Y:S01]  /*8840*/  LDL.128 R8, [R13+-0x10] ;  /* 0xfffff0000d087983 */ /* 0x000ea20000100c00 */
[----:B------:R-:W-:Y:S01]  /*8850*/  BSSY.RECONVERGENT B4, `(.L_x_1084) ;  /* 0x000000f000047945 */ /* 0x000fe20003800200 */
[----:B------:R-:W-:Y:S01]  /*8860*/  FADD R22, R22, R2 ;  /* 0x0000000216167221 */ /* 0x000fe20000000000 */
[----:B--2---:R-:W-:-:S04]  /*8870*/  FFMA R17, R7, R8, 9.9999999747524270788e-07 ;  /* 0x358637bd07117423 */ /* 0x004fc80000000008 */
        /* <DEDUP_REMOVED lines=12> */
.L_x_1085:
[----:B------:R-:W-:Y:S05]  /*8940*/  BSYNC.RECONVERGENT B4 ;  /* 0x0000000000047941 */ /* 0x000fea0003800200 */
.L_x_1084:
        /* <DEDUP_REMOVED lines=12> */
[----:B------:R-:W-:Y:S02]  /*8a10*/  MOV R2, R0 ;  /* 0x0000000000027202 */ /* 0x000fe40000000f00 */
[----:B------:R-:W-:-:S07]  /*8a20*/  MOV R16, 0x8a40 ;  /* 0x00008a4000107802 */ /* 0x000fce0000000f00 */
[----:B------:R-:W-:Y:S05]  /*8a30*/  CALL.REL.NOINC `($__internal_10_$__cuda_sm3x_div_rn_noftz_f32_slowpath) ;  /* 0x0000001c008c7944 */ /* 0x000fea0003c00000 */
.L_x_1087:
[----:B------:R-:W-:Y:S05]  /*8a40*/  BSYNC.RECONVERGENT B4 ;  /* 0x0000000000047941 */ /* 0x000fea0003800200 */
.L_x_1086:
        /* <DEDUP_REMOVED lines=15> */
.L_x_1089:
[----:B------:R-:W-:Y:S05]  /*8b40*/  BSYNC.RECONVERGENT B4 ;  /* 0x0000000000047941 */ /* 0x000fea0003800200 */
.L_x_1088:
        /* <DEDUP_REMOVED lines=15> */
.L_x_1091:
[----:B------:R-:W-:Y:S05]  /*8c40*/  BSYNC.RECONVERGENT B4 ;  /* 0x0000000000047941 */ /* 0x000fea0003800200 */
.L_x_1090:
[----:B------:R-:W2:Y:S01]  /*8c50*/  LDL.128 R8, [R13] ;  /* 0x000000000d087983 */ /* 0x000ea20000100c00 */
        /* <DEDUP_REMOVED lines=15> */
.L_x_1093:
[----:B------:R-:W-:Y:S05]  /*8d50*/  BSYNC.RECONVERGENT B4 ;  /* 0x0000000000047941 */ /* 0x000fea0003800200 */
.L_x_1092:
        /* <DEDUP_REMOVED lines=15> */
.L_x_1095:
[----:B------:R-:W-:Y:S05]  /*8e50*/  BSYNC.RECONVERGENT B4 ;  /* 0x0000000000047941 */ /* 0x000fea0003800200 */
.L_x_1094:
        /* <DEDUP_REMOVED lines=15> */
.L_x_1097:
[----:B------:R-:W-:Y:S05]  /*8f50*/  BSYNC.RECONVERGENT B4 ;  /* 0x0000000000047941 */ /* 0x000fea0003800200 */
.L_x_1096:
        /* <DEDUP_REMOVED lines=15> */
.L_x_1099:
[----:B------:R-:W-:Y:S05]  /*9050*/  BSYNC.RECONVERGENT B4 ;  /* 0x0000000000047941 */ /* 0x000fea0003800200 */
.L_x_1098:
[----:B------:R-:W2:Y:S01]  /*9060*/  LDL.128 R8, [R13+0x10] ;  /* 0x000010000d087983 */ /* 0x000ea20000100c00 */
        /* <DEDUP_REMOVED lines=15> */
.L_x_1101:
[----:B------:R-:W-:Y:S05]  /*9160*/  BSYNC.RECONVERGENT B4 ;  /* 0x0000000000047941 */ /* 0x000fea0003800200 */
.L_x_1100:
        /* <DEDUP_REMOVED lines=15> */
.L_x_1103:
[----:B------:R-:W-:Y:S05]  /*9260*/  BSYNC.RECONVERGENT B4 ;  /* 0x0000000000047941 */ /* 0x000fea0003800200 */
.L_x_1102:
        /* <DEDUP_REMOVED lines=15> */
.L_x_1105:
[----:B------:R-:W-:Y:S05]  /*9360*/  BSYNC.RECONVERGENT B4 ;  /* 0x0000000000047941 */ /* 0x000fea0003800200 */
.L_x_1104:
        /* <DEDUP_REMOVED lines=15> */
.L_x_1107:
[----:B------:R-:W-:Y:S05]  /*9460*/  BSYNC.RECONVERGENT B4 ;  /* 0x0000000000047941 */ /* 0x000fea0003800200 */
.L_x_1106:
[----:B------:R-:W-:Y:S01]  /*9470*/  FADD R23, R22, R2 ;  /* 0x0000000216177221 */ /* 0x000fe20000000000 */
[----:B------:R-:W-:Y:S01]  /*9480*/  IADD3 R13, PT, PT, R13, 0x40, RZ ;  /* 0x000000400d0d7810 */ /* 0x000fe20007ffe0ff */
[----:B------:R-:W-:Y:S06]  /*9490*/  @P2 BRA `(.L_x_1108) ;  /* 0xffffffec00e02947 */ /* 0x000fec000383ffff */
.L_x_1075:
[----:B------:R-:W-:Y:S05]  /*94a0*/  BSYNC.RECONVERGENT B3 ;  /* 0x0000000000037941 */ /* 0x000fea0003800200 */
.L_x_1074:
[----:B------:R-:W-:Y:S01]  /*94b0*/  ISETP.NE.AND P0, PT, R3, RZ, PT ;  /* 0x000000ff0300720c */ /* 0x000fe20003f05270 */
[----:B------:R-:W-:-:S12]  /*94c0*/  BSSY.RECONVERGENT B4, `(.L_x_1109) ;  /* 0x00000f8000047945 */ /* 0x000fd80003800200 */
[----:B------:R-:W-:Y:S05]  /*94d0*/  @!P0 BRA `(.L_x_1110) ;  /* 0x0000000c00d88947 */ /* 0x000fea0003800000 */
[----:B------:R-:W-:Y:S01]  /*94e0*/  ISETP.GE.U32.AND P0, PT, R3, 0x8, PT ;  /* 0x000000080300780c */ /* 0x000fe20003f06070 */
[----:B------:R-:W-:Y:S01]  /*94f0*/  BSSY.RECONVERGENT B3, `(.L_x_1111) ;  /* 0x000008d000037945 */ /* 0x000fe20003800200 */
[----:B------:R-:W-:-:S11]  /*9500*/  LOP3.LUT R3, R4, 0x7, RZ, 0xc0, !PT ;  /* 0x0000000704037812 */ /* 0x000fd600078ec0ff */
[----:B------:R-:W-:Y:S05]  /*9510*/  @!P0 BRA `(.L_x_1112) ;  /* 0x0000000800288947 */ /* 0x000fea0003800000 */
[----:B-1----:R-:W-:-:S05]  /*9520*/  LEA R9, R12, UR14, 0x2 ;  /* 0x0000000e0c097c11 */ /* 0x002fca000f8e10ff */
[----:B------:R-:W2:Y:S01]  /*9530*/  LDL R2, [R9] ;  /* 0x0000000009027983 */ /* 0x000ea20000100800 */
[----:B------:R-:W-:Y:S01]  /*9540*/  BSSY.RECONVERGENT B5, `(.L_x_1113) ;  /* 0x000000e000057945 */ /* 0x000fe20003800200 */
        /* <DEDUP_REMOVED lines=11> */
[----:B----4-:R-:W-:-:S07]  /*9600*/  MOV R16, 0x9620 ;  /* 0x0000962000107802 */ /* 0x010fce0000000f00 */
[----:B---3--:R-:W-:Y:S05]  /*9610*/  CALL.REL.NOINC `($__internal_10_$__cuda_sm3x_div_rn_noftz_f32_slowpath) ;  /* 0x0000001000947944 */ /* 0x008fea0003c00000 */
.L_x_1114:
[----:B------:R-:W-:Y:S05]  /*9620*/  BSYNC.RECONVERGENT B5 ;  /* 0x0000000000057941 */ /* 0x000fea0003800200 */
.L_x_1113:
[----:B------:R-:W3:Y:S01]  /*9630*/  LDL R8, [R9+0x4] ;  /* 0x0000040009087983 */ /* 0x000ee20000100800 */
[----:B------:R-:W-:Y:S01]  /*9640*/  BSSY.RECONVERGENT B5, `(.L_x_1115) ;  /* 0x000000f000057945 */ /* 0x000fe20003800200 */
[----:B------:R-:W-:Y:S01]  /*9650*/  FADD R10, R23, R2 ;  /* 0x00000002170a7221 */ /* 0x000fe20000000000 */
[----:B---3--:R-:W-:-:S04]  /*9660*/  FFMA R15, R7, R8, 9.9999999747524270788e-07 ;  /* 0x358637bd070f7423 */ /* 0x008fc80000000008 */
        /* <DEDUP_REMOVED lines=11> */
[----:B------:R-:W-:Y:S05]  /*9720*/  CALL.REL.NOINC `($__internal_10_$__cuda_sm3x_div_rn_noftz_f32_slowpath) ;  /* 0x0000001000507944 */ /* 0x000fea0003c00000 */
.L_x_1116:
[----:B------:R-:W-:Y:S05]  /*9730*/  BSYNC.RECONVERGENT B5 ;  /* 0x0000000000057941 */ /* 0x000fea0003800200 */
.L_x_1115:
[----:B------:R-:W2:Y:S01]  /*9740*/  LDL R8, [R9+0x8] ;  /* 0x0000080009087983 */ /* 0x000ea20000100800 */
        /* <DEDUP_REMOVED lines=15> */
.L_x_1118:
[----:B------:R-:W-:Y:S05]  /*9840*/  BSYNC.RECONVERGENT B5 ;  /* 0x0000000000057941 */ /* 0x000fea0003800200 */
.L_x_1117:
        /* <DEDUP_REMOVED lines=16> */
.L_x_1120:
[----:B------:R-:W-:Y:S05]  /*9950*/  BSYNC.RECONVERGENT B5 ;  /* 0x0000000000057941 */ /* 0x000fea0003800200 */
.L_x_1119:
        /* <DEDUP_REMOVED lines=12> */
[----:B------:R-:W-:Y:S01]  /*9a20*/  MOV R18, R15 ;  /* 0x0000000f00127202 */ /* 0x000fe20000000f00 */
[----:B------:R-:W-:Y:S01]  /*9a30*/  IMAD.MOV.U32 R2, RZ, RZ, R0 ;  /* 0x000000ffff027224 */ /* 0x000fe200078e0000 */
[----:B----4-:R-:W-:-:S07]  /*9a40*/  MOV R16, 0x9a60 ;  /* 0x00009a6000107802 */ /* 0x010fce0000000f00 */
[----:B------:R-:W-:Y:S05]  /*9a50*/  CALL.REL.NOINC `($__internal_10_$__cuda_sm3x_div_rn_noftz_f32_slowpath) ;  /* 0x0000000c00847944 */ /* 0x000fea0003c00000 */
.L_x_1122:
[----:B------:R-:W-:Y:S05]  /*9a60*/  BSYNC.RECONVERGENT B5 ;  /* 0x0000000000057941 */ /* 0x000fea0003800200 */
.L_x_1121:
        /* <DEDUP_REMOVED lines=16> */
.L_x_1124:
[----:B------:R-:W-:Y:S05]  /*9b70*/  BSYNC.RECONVERGENT B5 ;  /* 0x0000000000057941 */ /* 0x000fea0003800200 */
.L_x_1123:
        /* <DEDUP_REMOVED lines=16> */
.L_x_1126:
[----:B------:R-:W-:Y:S05]  /*9c80*/  BSYNC.RECONVERGENT B5 ;  /* 0x0000000000057941 */ /* 0x000fea0003800200 */
.L_x_1125:
        /* <DEDUP_REMOVED lines=16> */
.L_x_1128:
[----:B------:R-:W-:Y:S05]  /*9d90*/  BSYNC.RECONVERGENT B5 ;  /* 0x0000000000057941 */ /* 0x000fea0003800200 */
.L_x_1127:
[----:B------:R-:W-:Y:S01]  /*9da0*/  FADD R23, R10, R2 ;  /* 0x000000020a177221 */ /* 0x000fe20000000000 */
[----:B------:R-:W-:-:S07]  /*9db0*/  IADD3 R12, PT, PT, R12, 0x8, RZ ;  /* 0x000000080c0c7810 */ /* 0x000fce0007ffe0ff */
.L_x_1112:
[----:B------:R-:W-:Y:S05]  /*9dc0*/  BSYNC.RECONVERGENT B3 ;  /* 0x0000000000037941 */ /* 0x000fea0003800200 */
.L_x_1111:
[----:B------:R-:W-:-:S13]  /*9dd0*/  ISETP.NE.AND P0, PT, R3, RZ, PT ;  /* 0x000000ff0300720c */ /* 0x000fda0003f05270 */
[----:B------:R-:W-:Y:S05]  /*9de0*/  @!P0 BRA `(.L_x_1110) ;  /* 0x0000000400948947 */ /* 0x000fea0003800000 */
[----:B------:R-:W-:Y:S01]  /*9df0*/  ISETP.GE.U32.AND P0, PT, R3, 0x4, PT ;  /* 0x000000040300780c */ /* 0x000fe20003f06070 */
[----:B------:R-:W-:Y:S01]  /*9e00*/  BSSY.RECONVERGENT B3, `(.L_x_1129) ;  /* 0x0000049000037945 */ /* 0x000fe20003800200 */
[----:B------:R-:W-:-:S11]  /*9e10*/  LOP3.LUT R4, R4, 0x3, RZ, 0xc0, !PT ;  /* 0x0000000304047812 */ /* 0x000fd600078ec0ff */
[----:B------:R-:W-:Y:S05]  /*9e20*/  @!P0 BRA `(.L_x_1130) ;  /* 0x0000000400188947 */ /* 0x000fea0003800000 */
[----:B------:R-:W-:-:S05]  /*9e30*/  LEA R3, R12, UR14, 0x2 ;  /* 0x0000000e0c037c11 */ /* 0x000fca000f8e10ff */
[----:B------:R-:W2:Y:S01]  /*9e40*/  LDL R2, [R3] ;  /* 0x0000000003027983 */ /* 0x000ea20000100800 */
[----:B------:R-:W-:Y:S01]  /*9e50*/  BSSY.RECONVERGENT B5, `(.L_x_1131) ;  /* 0x000000e000057945 */ /* 0x000fe20003800200 */
[----:B--2---:R-:W-:-:S04]  /*9e60*/  FFMA R11, R7, R2, 9.9999999747524270788e-07 ;  /* 0x358637bd070b7423 */ /* 0x004fc80000000002 */
[----:B------:R-:W1:Y:S08]  /*9e70*/  MUFU.RCP R2, R11 ;  /* 0x0000000b00027308 */ /* 0x000e700000001000 */
[----:B------:R-:W0:Y:S01]  /*9e80*/  FCHK P0, R0, R11 ;  /* 0x0000000b00007302 */ /* 0x000e220000000000 */
[----:B-1----:R-:W-:-:S04]  /*9e90*/  FFMA R9, -R11, R2, 1 ;  /* 0x3f8000000b097423 */ /* 0x002fc80000000102 */
[----:B------:R-:W-:-:S04]  /*9ea0*/  FFMA R9, R2, R9, R2 ;  /* 0x0000000902097223 */ /* 0x000fc80000000002 */
[----:B------:R-:W-:-:S04]  /*9eb0*/  FFMA R2, R0, R9, RZ ;  /* 0x0000000900027223 */ /* 0x000fc800000000ff */
[----:B------:R-:W-:-:S04]  /*9ec0*/  FFMA R8, -R11, R2, R0 ;  /* 0x000000020b087223 */ /* 0x000fc80000000100 */
[----:B------:R-:W-:Y:S01]  /*9ed0*/  FFMA R2, R9, R8, R2 ;  /* 0x0000000809027223 */ /* 0x000fe20000000002 */
[----:B0-----:R-:W-:Y:S06]  /*9ee0*/  @!P0 BRA `(.L_x_1132) ;  /* 0x0000000000108947 */ /* 0x001fec0003800000 */
[----:B------:R-:W-:Y:S02]  /*9ef0*/  MOV R18, R11 ;  /* 0x0000000b00127202 */ /* 0x000fe40000000f00 */
[----:B------:R-:W-:Y:S02]  /*9f00*/  MOV R2, R0 ;  /* 0x0000000000027202 */ /* 0x000fe40000000f00 */
[----:B----4-:R-:W-:-:S07]  /*9f10*/  MOV R16, 0x9f30 ;  /* 0x00009f3000107802 */ /* 0x010fce0000000f00 */
[----:B---3--:R-:W-:Y:S05]  /*9f20*/  CALL.REL.NOINC `($__internal_10_$__cuda_sm3x_div_rn_noftz_f32_slowpath) ;  /* 0x0000000800507944 */ /* 0x008fea0003c00000 */
.L_x_1132:
[----:B------:R-:W-:Y:S05]  /*9f30*/  BSYNC.RECONVERGENT B5 ;  /* 0x0000000000057941 */ /* 0x000fea0003800200 */
.L_x_1131:
[----:B------:R-:W2:Y:S01]  /*9f40*/  LDL R8, [R3+0x4] ;  /* 0x0000040003087983 */ /* 0x000ea20000100800 */
[----:B------:R-:W-:Y:S01]  /*9f50*/  BSSY.RECONVERGENT B5, `(.L_x_1133) ;  /* 0x000000f000057945 */ /* 0x000fe20003800200 */
[----:B--2---:R-:W-:-:S04]  /*9f60*/  FFMA R13, R7, R8, 9.9999999747524270788e-07 ;  /* 0x358637bd070d7423 */ /* 0x004fc80000000008 */
[----:B------:R-:W0:Y:S08]  /*9f70*/  MUFU.RCP R8, R13 ;  /* 0x0000000d00087308 */ /* 0x000e300000001000 */
[----:B------:R-:W1:Y:S01]  /*9f80*/  FCHK P0, R0, R13 ;  /* 0x0000000d00007302 */ /* 0x000e620000000000 */
[----:B0-----:R-:W-:-:S04]  /*9f90*/  FFMA R9, -R13, R8, 1 ;  /* 0x3f8000000d097423 */ /* 0x001fc80000000108 */
[----:B------:R-:W-:Y:S01]  /*9fa0*/  FFMA R11, R8, R9, R8 ;  /* 0x00000009080b7223 */ /* 0x000fe20000000008 */
[----:B------:R-:W-:-:S03]  /*9fb0*/  FADD R9, R23, R2 ;  /* 0x0000000217097221 */ /* 0x000fc60000000000 */
        /* <DEDUP_REMOVED lines=8> */
.L_x_1134:
[----:B------:R-:W-:Y:S05]  /*a040*/  BSYNC.RECONVERGENT B5 ;  /* 0x0000000000057941 */ /* 0x000fea0003800200 */
.L_x_1133:
        /* <DEDUP_REMOVED lines=16> */
.L_x_1136:
[----:B------:R-:W-:Y:S05]  /*a150*/  BSYNC.RECONVERGENT B5 ;  /* 0x0000000000057941 */ /* 0x000fea0003800200 */
.L_x_1135:
        /* <DEDUP_REMOVED lines=16> */
.L_x_1138:
[----:B------:R-:W-:Y:S05]  /*a260*/  BSYNC.RECONVERGENT B5 ;  /* 0x0000000000057941 */ /* 0x000fea0003800200 */
.L_x_1137:
[----:B------:R-:W-:Y:S01]  /*a270*/  FADD R23, R9, R2 ;  /* 0x0000000209177221 */ /* 0x000fe20000000000 */
[----:B------:R-:W-:-:S07]  /*a280*/  VIADD R12, R12, 0x4 ;  /* 0x000000040c0c7836 */ /* 0x000fce0000000000 */
.L_x_1130:
[----:B------:R-:W-:Y:S05]  /*a290*/  BSYNC.RECONVERGENT B3 ;  /* 0x0000000000037941 */ /* 0x000fea0003800200 */
.L_x_1129:
[----:B------:R-:W-:-:S13]  /*a2a0*/  ISETP.NE.AND P0, PT, R4, RZ, PT ;  /* 0x000000ff0400720c */ /* 0x000fda0003f05270 */
[----:B------:R-:W-:Y:S05]  /*a2b0*/  @!P0 BRA `(.L_x_1110) ;  /* 0x0000000000608947 */ /* 0x000fea0003800000 */
[----:B------:R-:W-:Y:S01]  /*a2c0*/  HFMA2 R3, -RZ, RZ, 0, 2.384185791015625e-07 ;  /* 0x00000004ff037431 */ /* 0x000fe200000001ff */
[----:B------:R-:W-:-:S04]  /*a2d0*/  IADD3 R4, PT, PT, -R4, RZ, RZ ;  /* 0x000000ff04047210 */ /* 0x000fc80007ffe1ff */
[----:B------:R-:W-:-:S07]  /*a2e0*/  IMAD R12, R12, R3, UR14 ;  /* 0x0000000e0c0c7e24 */ /* 0x000fce000f8e0203 */
.L_x_1141:
[----:B------:R-:W1:Y:S01]  /*a2f0*/  LDL R2, [R12] ;  /* 0x000000000c027983 */ /* 0x000e620000100800 */
[----:B------:R-:W-:Y:S01]  /*a300*/  IADD3 R4, PT, PT, R4, 0x1, RZ ;  /* 0x0000000104047810 */ /* 0x000fe20007ffe0ff */
[----:B------:R-:W-:Y:S03]  /*a310*/  BSSY.RECONVERGENT B3, `(.L_x_1139) ;  /* 0x000000f000037945 */ /* 0x000fe60003800200 */
[----:B------:R-:W-:Y:S01]  /*a320*/  ISETP.NE.AND P2, PT, R4, RZ, PT ;  /* 0x000000ff0400720c */ /* 0x000fe20003f45270 */
[----:B-1----:R-:W-:-:S04]  /*a330*/  FFMA R9, R7, R2, 9.9999999747524270788e-07 ;  /* 0x358637bd07097423 */ /* 0x002fc80000000002 */
        /* <DEDUP_REMOVED lines=12> */
.L_x_1140:
[----:B------:R-:W-:Y:S05]  /*a400*/  BSYNC.RECONVERGENT B3 ;  /* 0x0000000000037941 */ /* 0x000fea0003800200 */
.L_x_1139:
[----:B------:R-:W-:Y:S01]  /*a410*/  FADD R23, R2, R23 ;  /* 0x0000001702177221 */ /* 0x000fe20000000000 */
[----:B------:R-:W-:Y:S01]  /*a420*/  IADD3 R12, PT, PT, R12, 0x4, RZ ;  /* 0x000000040c0c7810 */ /* 0x000fe20007ffe0ff */
[----:B------:R-:W-:Y:S06]  /*a430*/  @P2 BRA `(.L_x_1141) ;  /* 0xfffffffc00ac2947 */ /* 0x000fec000383ffff */
.L_x_1110:
[----:B------:R-:W-:Y:S05]  /*a440*/  BSYNC.RECONVERGENT B4 ;  /* 0x0000000000047941 */ /* 0x000fea0003800200 */
.L_x_1109:
[----:B------:R-:W0:Y:S01]  /*a450*/  MUFU.RCP R3, R0 ;  /* 0x0000000000037308 */ /* 0x000e220000001000 */
[----:B------:R-:W-:Y:S07]  /*a460*/  BSSY.RECONVERGENT B3, `(.L_x_1142) ;  /* 0x000000c000037945 */ /* 0x000fee0003800200 */
[----:B------:R-:W2:Y:S01]  /*a470*/  FCHK P0, R23, R0 ;  /* 0x0000000017007302 */ /* 0x000ea20000000000 */
[----:B0-----:R-:W-:-:S04]  /*a480*/  FFMA R2, -R0, R3, 1 ;  /* 0x3f80000000027423 */ /* 0x001fc80000000103 */
[----:B------:R-:W-:-:S04]  /*a490*/  FFMA R2, R3, R2, R3 ;  /* 0x0000000203027223 */ /* 0x000fc80000000003 */
[----:B------:R-:W-:-:S04]  /*a4a0*/  FFMA R3, R2, R23, RZ ;  /* 0x0000001702037223 */ /* 0x000fc800000000ff */
[----:B------:R-:W-:-:S04]  /*a4b0*/  FFMA R4, -R0, R3, R23 ;  /* 0x0000000300047223 */ /* 0x000fc80000000117 */
[----:B------:R-:W-:Y:S01]  /*a4c0*/  FFMA R2, R2, R4, R3 ;  /* 0x0000000402027223 */ /* 0x000fe20000000003 */
[----:B--2---:R-:W-:Y:S06]  /*a4d0*/  @!P0 BRA `(.L_x_1143) ;  /* 0x0000000000108947 */ /* 0x004fec0003800000 */
[----:B------:R-:W-:Y:S02]  /*a4e0*/  MOV R2, R23 ;  /* 0x0000001700027202 */ /* 0x000fe40000000f00 */
[----:B------:R-:W-:Y:S02]  /*a4f0*/  MOV R18, R0 ;  /* 0x0000000000127202 */ /* 0x000fe40000000f00 */
[----:B----4-:R-:W-:-:S07]  /*a500*/  MOV R16, 0xa520 ;  /* 0x0000a52000107802 */ /* 0x010fce0000000f00 */
[----:B-1-3--:R-:W-:Y:S05]  /*a510*/  CALL.REL.NOINC `($__internal_10_$__cuda_sm3x_div_rn_noftz_f32_slowpath) ;  /* 0x0000000000d47944 */ /* 0x00afea0003c00000 */
.L_x_1143:
[----:B------:R-:W-:Y:S05]  /*a520*/  BSYNC.RECONVERGENT B3 ;  /* 0x0000000000037941 */ /* 0x000fea0003800200 */
.L_x_1142:
[----:B------:R-:W0:Y:S01]  /*a530*/  MUFU.RCP R3, R6 ;  /* 0x0000000600037308 */ /* 0x000e220000001000 */
[----:B------:R-:W-:Y:S07]  /*a540*/  BSSY.RECONVERGENT B3, `(.L_x_1073) ;  /* 0x000000c000037945 */ /* 0x000fee0003800200 */
[----:B------:R-:W2:Y:S01]  /*a550*/  FCHK P0, R2, R6 ;  /* 0x0000000602007302 */ /* 0x000ea20000000000 */
[----:B0-----:R-:W-:-:S04]  /*a560*/  FFMA R0, R3, -R6, 1 ;  /* 0x3f80000003007423 */ /* 0x001fc80000000806 */
[----:B------:R-:W-:-:S04]  /*a570*/  FFMA R0, R3, R0, R3 ;  /* 0x0000000003007223 */ /* 0x000fc80000000003 */
[----:B------:R-:W-:-:S04]  /*a580*/  FFMA R3, R0, R2, RZ ;  /* 0x0000000200037223 */ /* 0x000fc800000000ff */
[----:B------:R-:W-:-:S04]  /*a590*/  FFMA R4, R3, -R6, R2 ;  /* 0x8000000603047223 */ /* 0x000fc80000000002 */
[----:B------:R-:W-:Y:S01]  /*a5a0*/  FFMA R7, R0, R4, R3 ;  /* 0x0000000400077223 */ /* 0x000fe20000000003 */
[----:B--2---:R-:W-:Y:S06]  /*a5b0*/  @!P0 BRA `(.L_x_1144) ;  /* 0x0000000000108947 */ /* 0x004fec0003800000 */
[----:B------:R-:W-:Y:S02]  /*a5c0*/  MOV R18, R6 ;  /* 0x0000000600127202 */ /* 0x000fe40000000f00 */
[----:B----4-:R-:W-:-:S07]  /*a5d0*/  MOV R16, 0xa5f0 ;  /* 0x0000a5f000107802 */ /* 0x010fce0000000f00 */
[----:B-1-3--:R-:W-:Y:S05]  /*a5e0*/  CALL.REL.NOINC `($__internal_10_$__cuda_sm3x_div_rn_noftz_f32_slowpath) ;  /* 0x0000000000a07944 */ /* 0x00afea0003c00000 */
[----:B------:R-:W-:-:S07]  /*a5f0*/  MOV R7, R2 ;  /* 0x0000000200077202 */ /* 0x000fce0000000f00 */
.L_x_1144:
[----:B------:R-:W-:Y:S05]  /*a600*/  BSYNC.RECONVERGENT B3 ;  /* 0x0000000000037941 */ /* 0x000fea0003800200 */
.L_x_1073:
[----:B------:R-:W-:Y:S05]  /*a610*/  BSYNC.RECONVERGENT B2 ;  /* 0x0000000000027941 */ /* 0x000fea0003800200 */
.L_x_1072:
[----:B------:R-:W2:Y:S01]  /*a620*/  LDC.64 R2, c[0x0][0x3c8] ;  /* 0x0000f200ff027b82 */ /* 0x000ea20000000a00 */
[----:B------:R-:W5:Y:S01]  /*a630*/  LDCU UR4, c[0x3][0xd4] ;  /* 0x00c01a80ff0477ac */ /* 0x000f620008000800 */
[----:B------:R-:W0:Y:S01]  /*a640*/  LDCU UR5, c[0x3][0xd8] ;  /* 0x00c01b00ff0577ac */ /* 0x000e220008000800 */
[----:B-----5:R-:W-:-:S04]  /*a650*/  FMNMX R7, R7, UR4, !PT ;  /* 0x0000000407077c09 */ /* 0x020fc8000f800000 */
[----:B0-----:R-:W-:Y:S01]  /*a660*/  FMNMX R7, R7, UR5, PT ;  /* 0x0000000507077c09 */ /* 0x001fe2000b800000 */
[----:B--2---:R-:W-:-:S05]  /*a670*/  IMAD.WIDE R2, R5, 0x4, R2 ;  /* 0x0000000405027825 */ /* 0x004fca00078e0202 */
[----:B------:R-:W-:Y:S01]  /*a680*/  STG.E desc[UR6][R2.64], R7 ;  /* 0x0000000702007986 */ /* 0x000fe2000c101906 */
[----:B------:R-:W-:Y:S05]  /*a690*/  EXIT ;  /* 0x000000000000794d */ /* 0x000fea0003800000 */
.L_x_1059:
[----:B------:R-:W2:Y:S01]  /*a6a0*/  LDC.64 R2, c[0x0][0x3c8] ;  /* 0x0000f200ff027b82 */ /* 0x000ea20000000a00 */
[----:B------:R-:W-:-:S07]  /*a6b0*/  HFMA2 R9, -RZ, RZ, 1.875, 0 ;  /* 0x3f800000ff097431 */ /* 0x000fce00000001ff */
[----:B-----5:R-:W0:Y:S01]  /*a6c0*/  LDC.64 R6, c[0x0][0x3d0] ;  /* 0x0000f400ff067b82 */ /* 0x020e220000000a00 */
[----:B--2---:R-:W-:-:S05]  /*a6d0*/  IMAD.WIDE R2, R5, 0x4, R2 ;  /* 0x0000000405027825 */ /* 0x004fca00078e0202 */
[----:B------:R-:W-:Y:S01]  /*a6e0*/  STG.E desc[UR6][R2.64], R9 ;  /* 0x0000000902007986 */ /* 0x000fe2000c101906 */
[----:B0-----:R-:W-:-:S05]  /*a6f0*/  IMAD.WIDE R6, R5, 0x4, R6 ;  /* 0x0000000405067825 */ /* 0x001fca00078e0206 */
[----:B------:R-:W-:Y:S01]  /*a700*/  STG.E desc[UR6][R6.64], RZ ;  /* 0x000000ff06007986 */ /* 0x000fe2000c101906 */
[----:B------:R-:W-:Y:S05]  /*a710*/  EXIT ;  /* 0x000000000000794d */ /* 0x000fea0003800000 */
        .weak           $__internal_9_$__cuda_sm20_sqrt_rn_f32_slowpath
        .type           $__internal_9_$__cuda_sm20_sqrt_rn_f32_slowpath,@function
        .size           $__internal_9_$__cuda_sm20_sqrt_rn_f32_slowpath,($__internal_10_$__cuda_sm3x_div_rn_noftz_f32_slowpath - $__internal_9_$__cuda_sm20_sqrt_rn_f32_slowpath)
$__internal_9_$__cuda_sm20_sqrt_rn_f32_slowpath:
        /* <DEDUP_REMOVED lines=13> */
[----:B------:R-:W-:-:S03]  /*a7f0*/  @P2 FMUL.FTZ R26, R26, 0.5 ;  /* 0x3f0000001a1a2820 */ /* 0x000fc60000410000 */
[----:B------:R-:W-:-:S04]  /*a800*/  @P2 FADD.FTZ R25, -R28, -RZ ;  /* 0x800000ff1c192221 */ /* 0x000fc80000010100 */
[----:B------:R-:W-:-:S04]  /*a810*/  @P2 FFMA R25, R28, R25, R23 ;  /* 0x000000191c192223 */ /* 0x000fc80000000017 */
[----:B------:R-:W-:Y:S01]  /*a820*/  @P2 FFMA R25, R25, R26, R28 ;  /* 0x0000001a19192223 */ /* 0x000fe2000000001c */
[----:B------:R-:W-:-:S03]  /*a830*/  @!P2 MOV R26, R0 ;  /* 0x00000000001aa202 */ /* 0x000fc60000000f00 */
[----:B------:R-:W-:-:S07]  /*a840*/  @P2 FMUL.FTZ R26, R25, 2.3283064365386962891e-10 ;  /* 0x2f800000191a2820 */ /* 0x000fce0000410000 */
.L_x_1145:
[----:B------:R-:W-:-:S04]  /*a850*/  HFMA2 R25, -RZ, RZ, 0, 0 ;  /* 0x00000000ff197431 */ /* 0x000fc800000001ff */
[----:B------:R-:W-:Y:S05]  /*a860*/  RET.REL.NODEC R24 `(compute_lof_kernel) ;  /* 0xffffff5418e47950 */ /* 0x000fea0003c3ffff */
        .weak           $__internal_10_$__cuda_sm3x_div_rn_noftz_f32_slowpath
        .type           $__internal_10_$__cuda_sm3x_div_rn_noftz_f32_slowpath,@function
        .size           $__internal_10_$__cuda_sm3x_div_rn_noftz_f32_slowpath,(.L_x_5110 - $__internal_10_$__cuda_sm3x_div_rn_noftz_f32_slowpath)
$__internal_10_$__cuda_sm3x_div_rn_noftz_f32_slowpath:
[----:B------:R-:W-:Y:S01]  /*a870*/  SHF.R.U32.HI R8, RZ, 0x17, R18 ;  /* 0x00000017ff087819 */ /* 0x000fe20000011612 */
[----:B------:R-:W-:Y:S01]  /*a880*/  BSSY.RECONVERGENT B0, `(.L_x_1146) ;  /* 0x0000062000007945 */ /* 0x000fe20003800200 */
[----:B------:R-:W-:Y:S02]  /*a890*/  SHF.R.U32.HI R19, RZ, 0x17, R2 ;  /* 0x00000017ff137819 */ /* 0x000fe40000011602 */
[----:B------:R-:W-:Y:S02]  /*a8a0*/  LOP3.LUT R8, R8, 0xff, RZ, 0xc0, !PT ;  /* 0x000000ff08087812 */ /* 0x000fe400078ec0ff */
[----:B------:R-:W-:-:S03]  /*a8b0*/  LOP3.LUT R19, R19, 0xff, RZ, 0xc0, !PT ;  /* 0x000000ff13137812 */ /* 0x000fc600078ec0ff */
[----:B------:R-:W-:Y:S01]  /*a8c0*/  VIADD R15, R8, 0xffffffff ;  /* 0xffffffff080f7836 */ /* 0x000fe20000000000 */
[----:B------:R-:W-:-:S04]  /*a8d0*/  IADD3 R17, PT, PT, R19, -0x1, RZ ;  /* 0xffffffff13117810 */ /* 0x000fc80007ffe0ff */
        /* <DEDUP_REMOVED lines=10> */
[----:B------:R-:W-:Y:S02]  /*a980*/  FSETP.NEU.FTZ.AND P1, PT, |R2|, +INF , PT ;  /* 0x7f8000000200780b */ /* 0x000fe40003f3d200 */
        /* <DEDUP_REMOVED lines=16> */
.L_x_1147:
        /* <DEDUP_REMOVED lines=51> */
.L_x_1154:
[----:B------:R-:W-:-:S04]  /*adc0*/  LOP3.LUT R2, R2, 0x80000000, RZ, 0xc0, !PT ;  /* 0x8000000002027812 */ /* 0x000fc800078ec0ff */
[----:B------:R-:W-:Y:S01]  /*add0*/  LOP3.LUT R2, R2, 0x7f800000, RZ, 0xfc, !PT ;  /* 0x7f80000002027812 */ /* 0x000fe200078efcff */
[----:B------:R-:W-:Y:S06]  /*ade0*/  BRA `(.L_x_1155) ;  /* 0x0000000000047947 */ /* 0x000fec0003800000 */
.L_x_1153:
[----:B------:R-:W-:-:S07]  /*adf0*/  LEA R2, R21, R2, 0x17 ;  /* 0x0000000215027211 */ /* 0x000fce00078eb8ff */
.L_x_1155:
[----:B------:R-:W-:Y:S05]  /*ae00*/  BSYNC.RECONVERGENT B1 ;  /* 0x0000000000017941 */ /* 0x000fea0003800200 */
.L_x_1152:
[----:B------:R-:W-:Y:S05]  /*ae10*/  BRA `(.L_x_1156) ;  /* 0x0000000000207947 */ /* 0x000fea0003800000 */
.L_x_1151:
[----:B------:R-:W-:-:S04]  /*ae20*/  LOP3.LUT R2, R18, 0x80000000, R2, 0x48, !PT ;  /* 0x8000000012027812 */ /* 0x000fc800078e4802 */
[----:B------:R-:W-:Y:S01]  /*ae30*/  LOP3.LUT R2, R2, 0x7f800000, RZ, 0xfc, !PT ;  /* 0x7f80000002027812 */ /* 0x000fe200078efcff */
[----:B------:R-:W-:Y:S06]  /*ae40*/  BRA `(.L_x_1156) ;  /* 0x0000000000147947 */ /* 0x000fec0003800000 */
.L_x_1150:
[----:B------:R-:W-:Y:S01]  /*ae50*/  LOP3.LUT R2, R18, 0x80000000, R2, 0x48, !PT ;  /* 0x8000000012027812 */ /* 0x000fe200078e4802 */
[----:B------:R-:W-:Y:S06]  /*ae60*/  BRA `(.L_x_1156) ;  /* 0x00000000000c7947 */ /* 0x000fec0003800000 */
.L_x_1149:
[----:B------:R-:W0:Y:S01]  /*ae70*/  MUFU.RSQ R2, -QNAN ;  /* 0xffc0000000027908 */ /* 0x000e220000001400 */
[----:B------:R-:W-:Y:S05]  /*ae80*/  BRA `(.L_x_1156) ;  /* 0x0000000000047947 */ /* 0x000fea0003800000 */
.L_x_1148:
[----:B------:R-:W-:-:S07]  /*ae90*/  FADD.FTZ R2, R2, R18 ;  /* 0x0000001202027221 */ /* 0x000fce0000010000 */
.L_x_1156:
[----:B------:R-:W-:Y:S05]  /*aea0*/  BSYNC.RECONVERGENT B0 ;  /* 0x0000000000007941 */ /* 0x000fea0003800200 */
.L_x_1146:
[----:B------:R-:W-:-:S04]  /*aeb0*/  HFMA2 R17, -RZ, RZ, 0, 0 ;  /* 0x00000000ff117431 */ /* 0x000fc800000001ff */
[----:B0-----:R-:W-:Y:S05]  /*aec0*/  RET.REL.NODEC R16 `(compute_lof_kernel) ;  /* 0xffffff50104c7950 */ /* 0x001fea0003c3ffff */
.L_x_1157:
        /* <DEDUP_REMOVED lines=11> */
.L_x_5110:


//--------------------- .text.compute_inertia_kernel --------------------------
	.section	.text.compute_inertia_kernel,"ax",@progbits
	.align	128
        .global         compute_inertia_kernel
        .type           compute_inertia_kernel,@function
        .size           compute_inertia_kernel,(.L_x_5143 - compute_inertia_kernel)
        .other          compute_inertia_kernel,@"STO_CUDA_ENTRY STV_DEFAULT"
compute_inertia_kernel:
.text.compute_inertia_kernel:
[----:B------:R-:W-:Y:S01]  /*0000*/  LDC R1, c[0x0][0x37c] ;  /* 0x0000df00ff017b82 */ /* 0x000fe20000000800 */
[----:B------:R-:W0:Y:S07]  /*0010*/  S2R R10, SR_TID.X ;  /* 0x00000000000a7919 */ /* 0x000e2e0000002100 */
[----:B------:R-:W1:Y:S01]  /*0020*/  S2UR UR5, SR_CgaCtaId ;  /* 0x00000000000579c3 */ /* 0x000e620000008800 */
[----:B------:R-:W2:Y:S01]  /*0030*/  LDCU UR8, c[0x0][0x3c0] ;  /* 0x00007800ff0877ac */ /* 0x000ea20008000800 */
[----:B------:R-:W-:Y:S01]  /*0040*/  BSSY.RECONVERGENT B0, `(.L_x_1158) ;  /* 0x00000bf000007945 */ /* 0x000fe20003800200 */
[----:B------:R-:W3:Y:S01]  /*0050*/  S2R R0, SR_CTAID.X ;  /* 0x0000000000007919 */ /* 0x000ee20000002500 */
[----:B------:R-:W-:Y:S01]  /*0060*/  UMOV UR4, 0x400 ;  /* 0x0000040000047882 */ /* 0x000fe20000000000 */
[----:B------:R-:W4:Y:S03]  /*0070*/  LDCU.64 UR6, c[0x0][0x358] ;  /* 0x00006b00ff0677ac */ /* 0x000f260008000a00 */
[----:B------:R-:W3:Y:S01]  /*0080*/  LDC R3, c[0x0][0x360] ;  /* 0x0000d800ff037b82 */ /* 0x000ee20000000800 */
[----:B------:R-:W0:Y:S01]  /*0090*/  LDCU.64 UR10, c[0x0][0x390] ;  /* 0x00007200ff0a77ac */ /* 0x000e220008000a00 */
[----:B------:R-:W0:Y:S01]  /*00a0*/  LDCU.128 UR12, c[0x0][0x380] ;  /* 0x00007000ff0c77ac */ /* 0x000e220008000c00 */
[----:B-1----:R-:W-:-:S06]  /*00b0*/  ULEA UR4, UR5, UR4, 0x18 ;  /* 0x0000000405047291 */ /* 0x002fcc000f8ec0ff */
[----:B0-----:R-:W-:Y:S01]  /*00c0*/  LEA R2, R10, UR4, 0x2 ;  /* 0x000000040a027c11 */ /* 0x001fe2000f8e10ff */
[----:B---3--:R-:W-:-:S04]  /*00d0*/  IMAD R4, R0, R3, R3 ;  /* 0x0000000300047224 */ /* 0x008fc800078e0203 */
[----:B------:R0:W-:Y:S01]  /*00e0*/  STS [R2], RZ ;  /* 0x000000ff02007388 */ /* 0x0001e20000000800 */
[----:B------:R-:W-:Y:S01]  /*00f0*/  IMAD R27, R0, R3, R10 ;  /* 0x00000003001b7224 */ /* 0x000fe200078e020a */
[----:B------:R-:W1:Y:S01]  /*0100*/  LDCU.64 UR4, c[0x0][0x3b0] ;  /* 0x00007600ff0477ac */ /* 0x000e620008000a00 */
[----:B--2---:R-:W-:-:S04]  /*0110*/  VIMNMX R4, PT, PT, R4, UR8, PT ;  /* 0x0000000804047c48 */ /* 0x004fc8000bfe0100 */
[----:B------:R-:W-:-:S13]  /*0120*/  ISETP.GE.AND P0, PT, R27, R4, PT ;  /* 0x000000041b00720c */ /* 0x000fda0003f06270 */
[----:B01--4-:R-:W-:Y:S05]  /*0130*/  @P0 BRA `(.L_x_1159) ;  /* 0x0000000800bc0947 */ /* 0x013fea0003800000 */
[----:B------:R-:W0:Y:S01]  /*0140*/  I2F.U32.RP R8, R3 ;  /* 0x0000000300087306 */ /* 0x000e220000209000 */
[----:B------:R-:W-:Y:S01]  /*0150*/  IADD3 R5, PT, PT, R27, R3, RZ ;  /* 0x000000031b057210 */ /* 0x000fe20007ffe0ff */
[----:B------:R-:W-:Y:S01]  /*0160*/  BSSY.RECONVERGENT B1, `(.L_x_1160) ;  /* 0x0000047000017945 */ /* 0x000fe20003800200 */
[----:B------:R-:W-:Y:S02]  /*0170*/  ISETP.NE.U32.AND P3, PT, R3, RZ, PT ;  /* 0x000000ff0300720c */ /* 0x000fe40003f65070 */
[----:B------:R-:W-:-:S04]  /*0180*/  VIMNMX R6, PT, PT, R4, R5, !PT ;  /* 0x0000000504067248 */ /* 0x000fc80007fe0100 */
[----:B------:R-:W-:-:S04]  /*0190*/  IADD3 R5, PT, PT, -R5, R6, RZ ;  /* 0x0000000605057210 */ /* 0x000fc80007ffe1ff */
[C---:B------:R-:W-:Y:S01]  /*01a0*/  ISETP.NE.AND P0, PT, R5.reuse, RZ, PT ;  /* 0x000000ff0500720c */ /* 0x040fe20003f05270 */
[----:B0-----:R-:W0:Y:S02]  /*01b0*/  MUFU.RCP R8, R8 ;  /* 0x0000000800087308 */ /* 0x001e240000001000 */
[----:B0-----:R-:W-:Y:S02]  /*01c0*/  IADD3 R7, PT, PT, R8, 0xffffffe, RZ ;  /* 0x0ffffffe08077810 */ /* 0x001fe40007ffe0ff */
[----:B------:R-:W-:-:S08]  /*01d0*/  IADD3 R8, PT, PT, R5, -0x1, RZ ;  /* 0xffffffff05087810 */ /* 0x000fd00007ffe0ff */
[----:B------:R-:W-:Y:S01]  /*01e0*/  @!P0 IADD3 R8, PT, PT, R5, RZ, RZ ;  /* 0x000000ff05088210 */ /* 0x000fe20007ffe0ff */
[----:B------:R-:W0:Y:S02]  /*01f0*/  F2I.FTZ.U32.TRUNC.NTZ R7, R7 ;  /* 0x0000000700077305 */ /* 0x000e24000021f000 */
[----:B0-----:R-:W-:-:S05]  /*0200*/  IADD3 R6, PT, PT, RZ, -R7, RZ ;  /* 0x80000007ff067210 */ /* 0x001fca0007ffe0ff */
[----:B------:R-:W-:Y:S02]  /*0210*/  IMAD R9, R6, R3, RZ ;  /* 0x0000000306097224 */ /* 0x000fe400078e02ff */
[----:B------:R-:W-:-:S05]  /*0220*/  HFMA2 R6, -RZ, RZ, 0, 0 ;  /* 0x00000000ff067431 */ /* 0x000fca00000001ff */
[----:B------:R-:W-:-:S06]  /*0230*/  IMAD.HI.U32 R9, R7, R9, R6 ;  /* 0x0000000907097227 */ /* 0x000fcc00078e0006 */
[----:B------:R-:W-:-:S05]  /*0240*/  IMAD.HI.U32 R6, R9, R8, RZ ;  /* 0x0000000809067227 */ /* 0x000fca00078e00ff */
[----:B------:R-:W-:-:S05]  /*0250*/  IADD3 R5, PT, PT, -R6, RZ, RZ ;  /* 0x000000ff06057210 */ /* 0x000fca0007ffe1ff */
[----:B------:R-:W-:Y:S01]  /*0260*/  IMAD R8, R3, R5, R8 ;  /* 0x0000000503087224 */ /* 0x000fe200078e0208 */
[----:B------:R-:W-:-:S04]  /*0270*/  SEL R5, RZ, 0x1, !P0 ;  /* 0x00000001ff057807 */ /* 0x000fc80004000000 */
[----:B------:R-:W-:-:S13]  /*0280*/  ISETP.GE.U32.AND P1, PT, R8, R3, PT ;  /* 0x000000030800720c */ /* 0x000fda0003f26070 */
[-C--:B------:R-:W-:Y:S02]  /*0290*/  @P1 IADD3 R8, PT, PT, R8, -R3.reuse, RZ ;  /* 0x8000000308081210 */ /* 0x080fe40007ffe0ff */
[----:B------:R-:W-:Y:S02]  /*02a0*/  @P1 IADD3 R6, PT, PT, R6, 0x1, RZ ;  /* 0x0000000106061810 */ /* 0x000fe40007ffe0ff */
[----:B------:R-:W-:-:S13]  /*02b0*/  ISETP.GE.U32.AND P2, PT, R8, R3, PT ;  /* 0x000000030800720c */ /* 0x000fda0003f46070 */
[----:B------:R-:W-:Y:S02]  /*02c0*/  @P2 IADD3 R6, PT, PT, R6, 0x1, RZ ;  /* 0x0000000106062810 */ /* 0x000fe40007ffe0ff */
[----:B------:R-:W-:-:S04]  /*02d0*/  @!P3 LOP3.LUT R6, RZ, R3, RZ, 0x33, !PT ;  /* 0x00000003ff06b212 */ /* 0x000fc800078e33ff */
[----:B------:R-:W-:-:S04]  /*02e0*/  IADD3 R14, PT, PT, R5, R6, RZ ;  /* 0x00000006050e7210 */ /* 0x000fc80007ffe0ff */
[C---:B------:R-:W-:Y:S02]  /*02f0*/  LOP3.LUT R5, R14.reuse, 0x3, RZ, 0xc0, !PT ;  /* 0x000000030e057812 */ /* 0x040fe400078ec0ff */
[----:B------:R-:W-:Y:S02]  /*0300*/  ISETP.GE.U32.AND P0, PT, R14, 0x3, PT ;  /* 0x000000030e00780c */ /* 0x000fe40003f06070 */
[----:B------:R-:W-:Y:S02]  /*0310*/  ISETP.NE.AND P1, PT, R5, 0x3, PT ;  /* 0x000000030500780c */ /* 0x000fe40003f25270 */
[----:B------:R-:W-:-:S11]  /*0320*/  MOV R5, RZ ;  /* 0x000000ff00057202 */ /* 0x000fd60000000f00 */
[----:B------:R-:W-:Y:S05]  /*0330*/  @!P1 BRA `(.L_x_1161) ;  /* 0x0000000000a49947 */ /* 0x000fea0003800000 */
[----:B------:R-:W0:Y:S01]  /*0340*/  LDC.64 R6, c[0x0][0x3a0] ;  /* 0x0000e800ff067b82 */ /* 0x000e220000000a00 */
[----:B------:R-:W-:Y:S02]  /*0350*/  MOV R11, RZ ;  /* 0x000000ff000b7202 */ /* 0x000fe40000000f00 */
[----:B------:R-:W-:Y:S01]  /*0360*/  IADD3 R5, PT, PT, R14, 0x1, RZ ;  /* 0x000000010e057810 */ /* 0x000fe20007ffe0ff */
[----:B------:R-:W-:-:S03]  /*0370*/  IMAD.WIDE.U32 R28, R0, R3, R10 ;  /* 0x00000003001c7225 */ /* 0x000fc600078e000a */
[----:B------:R-:W-:Y:S01]  /*0380*/  LOP3.LUT R26, R5, 0x3, RZ, 0xc0, !PT ;  /* 0x00000003051a7812 */ /* 0x000fe200078ec0ff */
[----:B------:R-:W1:Y:S01]  /*0390*/  LDC.64 R8, c[0x0][0x3a8] ;  /* 0x0000ea00ff087b82 */ /* 0x000e620000000a00 */
[----:B------:R-:W-:Y:S02]  /*03a0*/  MOV R5, RZ ;  /* 0x000000ff00057202 */ /* 0x000fe40000000f00 */
[C---:B------:R-:W-:Y:S02]  /*03b0*/  SHF.L.U64.HI R29, R28.reuse, 0x2, R29 ;  /* 0x000000021c1d7819 */ /* 0x040fe4000001021d */
[----:B------:R-:W-:Y:S02]  /*03c0*/  SHF.L.U32 R28, R28, 0x2, RZ ;  /* 0x000000021c1c7819 */ /* 0x000fe400000006ff */
[----:B------:R-:W-:Y:S01]  /*03d0*/  IADD3 R26, PT, PT, -R26, RZ, RZ ;  /* 0x000000ff1a1a7210 */ /* 0x000fe20007ffe1ff */
[----:B------:R-:W2:Y:S06]  /*03e0*/  LDC.64 R12, c[0x0][0x398] ;  /* 0x0000e600ff0c7b82 */ /* 0x000eac0000000a00 */
.L_x_1162:
[----:B------:R-:W-:-:S04]  /*03f0*/  IADD3 R22, P1, PT, R28, UR4, RZ ;  /* 0x000000041c167c10 */ /* 0x000fc8000ff3e0ff */
[----:B------:R-:W-:-:S06]  /*0400*/  IADD3.X R23, PT, PT, R29, UR5, RZ, P1, !PT ;  /* 0x000000051d177c10 */ /* 0x000fcc0008ffe4ff */
[----:B------:R-:W0:Y:S01]  /*0410*/  LDG.E.CONSTANT R23, desc[UR6][R22.64] ;  /* 0x0000000616177981 */ /* 0x000e22000c1e9900 */
[C---:B------:R-:W-:Y:S02]  /*0420*/  IADD3 R16, P2, PT, R28.reuse, UR14, RZ ;  /* 0x0000000e1c107c10 */ /* 0x040fe4000ff5e0ff */
[C---:B------:R-:W-:Y:S02]  /*0430*/  IADD3 R24, P1, PT, R28.reuse, UR12, RZ ;  /* 0x0000000c1c187c10 */ /* 0x040fe4000ff3e0ff */
[C---:B------:R-:W-:Y:S02]  /*0440*/  IADD3.X R17, PT, PT, R29.reuse, UR15, RZ, P2, !PT ;  /* 0x0000000f1d117c10 */ /* 0x040fe400097fe4ff */
[C---:B------:R-:W-:Y:S02]  /*0450*/  IADD3.X R25, PT, PT, R29.reuse, UR13, RZ, P1, !PT ;  /* 0x0000000d1d197c10 */ /* 0x040fe40008ffe4ff */
[----:B------:R-:W-:Y:S01]  /*0460*/  IADD3 R14, P1, PT, R28, UR10, RZ ;  /* 0x0000000a1c0e7c10 */ /* 0x000fe2000ff3e0ff */
[----:B------:R-:W3:Y:S03]  /*0470*/  LDG.E.CONSTANT R16, desc[UR6][R16.64] ;  /* 0x0000000610107981 */ /* 0x000ee6000c1e9900 */
[----:B------:R-:W-:Y:S01]  /*0480*/  IADD3.X R15, PT, PT, R29, UR11, RZ, P1, !PT ;  /* 0x0000000b1d0f7c10 */ /* 0x000fe20008ffe4ff */
[----:B------:R3:W4:Y:S04]  /*0490*/  LDG.E.CONSTANT R24, desc[UR6][R24.64] ;  /* 0x0000000618187981 */ /* 0x000728000c1e9900 */
[----:B------:R-:W5:Y:S01]  /*04a0*/  LDG.E.CONSTANT R14, desc[UR6][R14.64] ;  /* 0x000000060e0e7981 */ /* 0x000f62000c1e9900 */
[----:B0-----:R-:W-:-:S04]  /*04b0*/  IMAD.WIDE R18, R23, 0x4, R6 ;  /* 0x0000000417127825 */ /* 0x001fc800078e0206 */
[C---:B--2---:R-:W-:Y:S02]  /*04c0*/  IMAD.WIDE R20, R23.reuse, 0x4, R12 ;  /* 0x0000000417147825 */ /* 0x044fe400078e020c */
[----:B------:R-:W3:Y:S02]  /*04d0*/  LDG.E.CONSTANT R19, desc[UR6][R18.64] ;  /* 0x0000000612137981 */ /* 0x000ee4000c1e9900 */
[----:B-1----:R-:W-:Y:S02]  /*04e0*/  IMAD.WIDE R22, R23, 0x4, R8 ;  /* 0x0000000417167825 */ /* 0x002fe400078e0208 */
[----:B------:R-:W4:Y:S04]  /*04f0*/  LDG.E.CONSTANT R21, desc[UR6][R20.64] ;  /* 0x0000000614157981 */ /* 0x000f28000c1e9900 */
[----:B------:R-:W5:Y:S01]  /*0500*/  LDG.E.CONSTANT R23, desc[UR6][R22.64] ;  /* 0x0000000616177981 */ /* 0x000f62000c1e9900 */
[----:B------:R-:W-:-:S04]  /*0510*/  IADD3 R26, PT, PT, R26, 0x1, RZ ;  /* 0x000000011a1a7810 */ /* 0x000fc80007ffe0ff */
[----:B------:R-:W-:Y:S01]  /*0520*/  ISETP.NE.AND P1, PT, R26, RZ, PT ;  /* 0x000000ff1a00720c */ /* 0x000fe20003f25270 */
[C---:B------:R-:W-:Y:S01]  /*0530*/  IMAD.WIDE.U32 R28, R3.reuse, 0x4, R28 ;  /* 0x00000004031c7825 */ /* 0x040fe200078e001c */
[----:B------:R-:W-:-:S03]  /*0540*/  IADD3 R27, PT, PT, R3, R27, RZ ;  /* 0x0000001b031b7210 */ /* 0x000fc60007ffe0ff */
[----:B---3--:R-:W-:Y:S01]  /*0550*/  FADD R25, R16, -R19 ;  /* 0x8000001310197221 */ /* 0x008fe20000000000 */
[----:B----4-:R-:W-:-:S03]  /*0560*/  FADD R24, R24, -R21 ;  /* 0x8000001518187221 */ /* 0x010fc60000000000 */
[----:B------:R-:W-:Y:S01]  /*0570*/  FMUL R25, R25, R25 ;  /* 0x0000001919197220 */ /* 0x000fe20000400000 */
[----:B-----5:R-:W-:-:S03]  /*0580*/  FADD R16, R14, -R23 ;  /* 0x800000170e107221 */ /* 0x020fc60000000000 */
[----:B------:R-:W-:-:S04]  /*0590*/  FFMA R25, R24, R24, R25 ;  /* 0x0000001818197223 */ /* 0x000fc80000000019 */
[----:B------:R-:W-:-:S04]  /*05a0*/  FFMA R16, R16, R16, R25 ;  /* 0x0000001010107223 */ /* 0x000fc80000000019 */
[----:B------:R-:W-:Y:S01]  /*05b0*/  FADD R5, R16, R5 ;  /* 0x0000000510057221 */ /* 0x000fe20000000000 */
[----:B------:R-:W-:Y:S06]  /*05c0*/  @P1 BRA `(.L_x_1162) ;  /* 0xfffffffc00881947 */ /* 0x000fec000383ffff */
.L_x_1161:
[----:B------:R-:W-:Y:S05]  /*05d0*/  BSYNC.RECONVERGENT B1 ;  /* 0x0000000000017941 */ /* 0x000fea0003800200 */
.L_x_1160:
[----:B------:R-:W-:Y:S04]  /*05e0*/  BSSY.RECONVERGENT B1, `(.L_x_1163) ;  /* 0x0000063000017945 */ /* 0x000fe80003800200 */
[----:B------:R-:W-:Y:S05]  /*05f0*/  @!P0 BRA `(.L_x_1164) ;  /* 0x0000000400848947 */ /* 0x000fea0003800000 */
.L_x_1165:
[----:B------:R-:W0:Y:S08]  /*0600*/  LDC.64 R12, c[0x0][0x3b0] ;  /* 0x0000ec00ff0c7b82 */ /* 0x000e300000000a00 */
[----:B------:R-:W1:Y:S08]  /*0610*/  LDC.64 R20, c[0x0][0x380] ;  /* 0x0000e000ff147b82 */ /* 0x000e700000000a00 */
[----:B------:R-:W2:Y:S01]  /*0620*/  LDC.64 R18, c[0x0][0x388] ;  /* 0x0000e200ff127b82 */ /* 0x000ea20000000a00 */
[----:B0-----:R-:W-:-:S07]  /*0630*/  IMAD.WIDE.U32 R28, R27, 0x4, R12 ;  /* 0x000000041b1c7825 */ /* 0x001fce00078e000c */
[----:B------:R-:W0:Y:S01]  /*0640*/  LDC.64 R22, c[0x0][0x3a0] ;  /* 0x0000e800ff167b82 */ /* 0x000e220000000a00 */
[----:B------:R-:W0:Y:S01]  /*0650*/  LDG.E.CONSTANT R17, desc[UR6][R28.64] ;  /* 0x000000061c117981 */ /* 0x000e22000c1e9900 */
[----:B-1----:R-:W-:-:S06]  /*0660*/  IMAD.WIDE.U32 R14, R27, 0x4, R20 ;  /* 0x000000041b0e7825 */ /* 0x002fcc00078e0014 */
[----:B------:R-:W1:Y:S01]  /*0670*/  LDC.64 R24, c[0x0][0x398] ;  /* 0x0000e600ff187b82 */ /* 0x000e620000000a00 */
[----:B------:R-:W3:Y:S01]  /*0680*/  LDG.E.CONSTANT R16, desc[UR6][R14.64] ;  /* 0x000000060e107981 */ /* 0x000ee2000c1e9900 */
[----:B--2---:R-:W-:-:S06]  /*0690*/  IMAD.WIDE.U32 R8, R27, 0x4, R18 ;  /* 0x000000041b087825 */ /* 0x004fcc00078e0012 */
[----:B------:R2:W4:Y:S02]  /*06a0*/  LDG.E.CONSTANT R8, desc[UR6][R8.64] ;  /* 0x0000000608087981 */ /* 0x000524000c1e9900 */
[----:B--2---:R-:W-:-:S05]  /*06b0*/  IADD3 R9, PT, PT, R3, R27, RZ ;  /* 0x0000001b03097210 */ /* 0x004fca0007ffe0ff */
[----:B------:R-:W-:-:S06]  /*06c0*/  IMAD.WIDE.U32 R28, R9, 0x4, R12 ;  /* 0x00000004091c7825 */ /* 0x000fcc00078e000c */
[----:B------:R-:W2:Y:S01]  /*06d0*/  LDG.E.CONSTANT R29, desc[UR6][R28.64] ;  /* 0x000000061c1d7981 */ /* 0x000ea2000c1e9900 */
[----:B0-----:R-:W-:-:S04]  /*06e0*/  IMAD.WIDE R6, R17, 0x4, R22 ;  /* 0x0000000411067825 */ /* 0x001fc800078e0216 */
[----:B-1----:R-:W-:Y:S02]  /*06f0*/  IMAD.WIDE R14, R17, 0x4, R24 ;  /* 0x00000004110e7825 */ /* 0x002fe400078e0218 */
[----:B------:R-:W4:Y:S04]  /*0700*/  LDG.E.CONSTANT R7, desc[UR6][R6.64] ;  /* 0x0000000606077981 */ /* 0x000f28000c1e9900 */
[----:B------:R-:W3:Y:S01]  /*0710*/  LDG.E.CONSTANT R26, desc[UR6][R14.64] ;  /* 0x000000060e1a7981 */ /* 0x000ee2000c1e9900 */
[----:B----4-:R-:W-:Y:S01]  /*0720*/  FADD R8, R8, -R7 ;  /* 0x8000000708087221 */ /* 0x010fe20000000000 */
[----:B------:R-:W-:-:S04]  /*0730*/  IMAD.WIDE.U32 R6, R9, 0x4, R20 ;  /* 0x0000000409067825 */ /* 0x000fc800078e0014 */
[----:B---3--:R-:W-:Y:S01]  /*0740*/  FADD R26, R16, -R26 ;  /* 0x8000001a101a7221 */ /* 0x008fe20000000000 */
[----:B------:R-:W-:Y:S01]  /*0750*/  FMUL R15, R8, R8 ;  /* 0x00000008080f7220 */ /* 0x000fe20000400000 */
[----:B------:R0:W3:Y:S03]  /*0760*/  LDG.E.CONSTANT R16, desc[UR6][R6.64] ;  /* 0x0000000606107981 */ /* 0x0000e6000c1e9900 */
[----:B------:R-:W-:Y:S01]  /*0770*/  FFMA R8, R26, R26, R15 ;  /* 0x0000001a1a087223 */ /* 0x000fe2000000000f */
[----:B--2---:R-:W-:-:S05]  /*0780*/  IMAD.WIDE R14, R29, 0x4, R24 ;  /* 0x000000041d0e7825 */ /* 0x004fca00078e0218 */
[----:B------:R-:W3:Y:S01]  /*0790*/  LDG.E.CONSTANT R26, desc[UR6][R14.64] ;  /* 0x000000060e1a7981 */ /* 0x000ee2000c1e9900 */
[----:B0-----:R-:W-:-:S05]  /*07a0*/  IMAD.WIDE.U32 R6, R9, 0x4, R18 ;  /* 0x0000000409067825 */ /* 0x001fca00078e0012 */
[----:B------:R0:W2:Y:S02]  /*07b0*/  LDG.E.CONSTANT R28, desc[UR6][R6.64] ;  /* 0x00000006061c7981 */ /* 0x0000a4000c1e9900 */
[----:B0-----:R-:W-:-:S05]  /*07c0*/  IMAD.WIDE R6, R29, 0x4, R22 ;  /* 0x000000041d067825 */ /* 0x001fca00078e0216 */
[----:B------:R-:W2:Y:S02]  /*07d0*/  LDG.E.CONSTANT R15, desc[UR6][R6.64] ;  /* 0x00000006060f7981 */ /* 0x000ea4000c1e9900 */
[----:B--2---:R-:W-:Y:S02]  /*07e0*/  FADD R28, R28, -R15 ;  /* 0x8000000f1c1c7221 */ /* 0x004fe40000000000 */
[----:B------:R-:W0:Y:S01]  /*07f0*/  LDC.64 R14, c[0x0][0x3a8] ;  /* 0x0000ea00ff0e7b82 */ /* 0x000e220000000a00 */
[----:B---3--:R-:W-:Y:S01]  /*0800*/  FADD R26, R16, -R26 ;  /* 0x8000001a101a7221 */ /* 0x008fe20000000000 */
[----:B------:R-:W-:-:S04]  /*0810*/  FMUL R28, R28, R28 ;  /* 0x0000001c1c1c7220 */ /* 0x000fc80000400000 */
[----:B------:R-:W-:Y:S01]  /*0820*/  FFMA R26, R26, R26, R28 ;  /* 0x0000001a1a1a7223 */ /* 0x000fe2000000001c */
[----:B0-----:R-:W-:-:S05]  /*0830*/  IMAD.WIDE R16, R17, 0x4, R14 ;  /* 0x0000000411107825 */ /* 0x001fca00078e020e */
[----:B------:R0:W2:Y:S02]  /*0840*/  LDG.E.CONSTANT R28, desc[UR6][R16.64] ;  /* 0x00000006101c7981 */ /* 0x0000a4000c1e9900 */
[----:B0-----:R-:W0:Y:S02]  /*0850*/  LDC.64 R16, c[0x0][0x390] ;  /* 0x0000e400ff107b82 */ /* 0x001e240000000a00 */
[----:B0-----:R-:W-:-:S05]  /*0860*/  IMAD.WIDE.U32 R6, R27, 0x4, R16 ;  /* 0x000000041b067825 */ /* 0x001fca00078e0010 */
[----:B------:R0:W2:Y:S02]  /*0870*/  LDG.E.CONSTANT R27, desc[UR6][R6.64] ;  /* 0x00000006061b7981 */ /* 0x0000a4000c1e9900 */
[----:B0-----:R-:W-:-:S04]  /*0880*/  IMAD.WIDE R6, R29, 0x4, R14 ;  /* 0x000000041d067825 */ /* 0x001fc800078e020e */
[----:B--2---:R-:W-:-:S04]  /*0890*/  FADD R27, R27, -R28 ;  /* 0x8000001c1b1b7221 */ /* 0x004fc80000000000 */
[----:B------:R-:W-:Y:S02]  /*08a0*/  FFMA R8, R27, R27, R8 ;  /* 0x0000001b1b087223 */ /* 0x000fe40000000008 */
[----:B------:R0:W2:Y:S01]  /*08b0*/  LDG.E.CONSTANT R27, desc[UR6][R6.64] ;  /* 0x00000006061b7981 */ /* 0x0000a2000c1e9900 */
[----:B------:R-:W-:-:S04]  /*08c0*/  IMAD.WIDE.U32 R28, R9, 0x4, R16 ;  /* 0x00000004091c7825 */ /* 0x000fc800078e0010 */
[----:B------:R-:W-:Y:S02]  /*08d0*/  FADD R5, R8, R5 ;  /* 0x0000000508057221 */ /* 0x000fe40000000000 */
[----:B------:R-:W2:Y:S01]  /*08e0*/  LDG.E.CONSTANT R28, desc[UR6][R28.64] ;  /* 0x000000061c1c7981 */ /* 0x000ea2000c1e9900 */
[----:B0-----:R-:W-:-:S05]  /*08f0*/  IADD3 R6, PT, PT, R9, R3, RZ ;  /* 0x0000000309067210 */ /* 0x001fca0007ffe0ff */
[----:B------:R-:W-:-:S05]  /*0900*/  IMAD.WIDE.U32 R8, R6, 0x4, R12 ;  /* 0x0000000406087825 */ /* 0x000fca00078e000c */
[----:B------:R-:W3:Y:S01]  /*0910*/  LDG.E.CONSTANT R7, desc[UR6][R8.64] ;  /* 0x0000000608077981 */ /* 0x000ee2000c1e9900 */
[----:B--2---:R-:W-:Y:S01]  /*0920*/  FADD R27, R28, -R27 ;  /* 0x8000001b1c1b7221 */ /* 0x004fe20000000000 */
[----:B------:R-:W-:-:S04]  /*0930*/  IMAD.WIDE.U32 R28, R6, 0x4, R20 ;  /* 0x00000004061c7825 */ /* 0x000fc800078e0014 */
[----:B------:R-:W-:Y:S02]  /*0940*/  FFMA R27, R27, R27, R26 ;  /* 0x0000001b1b1b7223 */ /* 0x000fe4000000001a */
[----:B------:R0:W2:Y:S01]  /*0950*/  LDG.E.CONSTANT R26, desc[UR6][R28.64] ;  /* 0x000000061c1a7981 */ /* 0x0000a2000c1e9900 */
[----:B---3--:R-:W-:-:S06]  /*0960*/  IMAD.WIDE R8, R7, 0x4, R24 ;  /* 0x0000000407087825 */ /* 0x008fcc00078e0218 */
[----:B------:R-:W2:Y:S01]  /*0970*/  LDG.E.CONSTANT R9, desc[UR6][R8.64] ;  /* 0x0000000608097981 */ /* 0x000ea2000c1e9900 */
[----:B0-----:R-:W-:-:S06]  /*0980*/  IMAD.WIDE.U32 R28, R6, 0x4, R18 ;  /* 0x00000004061c7825 */ /* 0x001fcc00078e0012 */
[----:B------:R-:W3:Y:S01]  /*0990*/  LDG.E.CONSTANT R28, desc[UR6][R28.64] ;  /* 0x000000061c1c7981 */ /* 0x000ee2000c1e9900 */
[----:B--2---:R-:W-:Y:S01]  /*09a0*/  FADD R26, R26, -R9 ;  /* 0x800000091a1a7221 */ /* 0x004fe20000000000 */
[----:B------:R-:W-:-:S06]  /*09b0*/  IMAD.WIDE R8, R7, 0x4, R22 ;  /* 0x0000000407087825 */ /* 0x000fcc00078e0216 */
[----:B------:R0:W3:Y:S02]  /*09c0*/  LDG.E.CONSTANT R9, desc[UR6][R8.64] ;  /* 0x0000000608097981 */ /* 0x0000e4000c1e9900 */
[----:B0-----:R-:W-:-:S05]  /*09d0*/  IADD3 R8, PT, PT, R6, R3, RZ ;  /* 0x0000000306087210 */ /* 0x001fca0007ffe0ff */
[----:B------:R-:W-:-:S06]  /*09e0*/  IMAD.WIDE.U32 R12, R8, 0x4, R12 ;  /* 0x00000004080c7825 */ /* 0x000fcc00078e000c */
[----:B------:R-:W2:Y:S01]  /*09f0*/  LDG.E.CONSTANT R13, desc[UR6][R12.64] ;  /* 0x000000060c0d7981 */ /* 0x000ea2000c1e9900 */
[----:B------:R-:W-:-:S04]  /*0a00*/  IMAD.WIDE.U32 R18, R8, 0x4, R18 ;  /* 0x0000000408127825 */ /* 0x000fc800078e0012 */
[----:B------:R-:W-:Y:S01]  /*0a10*/  FADD R5, R5, R27 ;  /* 0x0000001b05057221 */ /* 0x000fe20000000000 */
[----:B------:R-:W-:Y:S01]  /*0a20*/  IMAD.WIDE.U32 R20, R8, 0x4, R20 ;  /* 0x0000000408147825 */ /* 0x000fe200078e0014 */
[----:B------:R-:W4:Y:S05]  /*0a30*/  LDG.E.CONSTANT R18, desc[UR6][R18.64] ;  /* 0x0000000612127981 */ /* 0x000f2a000c1e9900 */
[----:B------:R-:W5:Y:S01]  /*0a40*/  LDG.E.CONSTANT R20, desc[UR6][R20.64] ;  /* 0x0000000614147981 */ /* 0x000f62000c1e9900 */
[----:B---3--:R-:W-:Y:S01]  /*0a50*/  FADD R27, R28, -R9 ;  /* 0x800000091c1b7221 */ /* 0x008fe20000000000 */
[----:B------:R-:W-:-:S04]  /*0a60*/  IMAD.WIDE.U32 R28, R6, 0x4, R16 ;  /* 0x00000004061c7825 */ /* 0x000fc800078e0010 */
[----:B------:R-:W-:Y:S02]  /*0a70*/  IMAD.WIDE R6, R7, 0x4, R14 ;  /* 0x0000000407067825 */ /* 0x000fe400078e020e */
[----:B------:R-:W3:Y:S02]  /*0a80*/  LDG.E.CONSTANT R28, desc[UR6][R28.64] ;  /* 0x000000061c1c7981 */ /* 0x000ee4000c1e9900 */
[----:B------:R-:W-:Y:S02]  /*0a90*/  IMAD.WIDE.U32 R16, R8, 0x4, R16 ;  /* 0x0000000408107825 */ /* 0x000fe400078e0010 */
[----:B------:R-:W3:Y:S04]  /*0aa0*/  LDG.E.CONSTANT R7, desc[UR6][R6.64] ;  /* 0x0000000606077981 */ /* 0x000ee8000c1e9900 */
[----:B------:R-:W5:Y:S01]  /*0ab0*/  LDG.E.CONSTANT R16, desc[UR6][R16.64] ;  /* 0x0000000610107981 */ /* 0x000f62000c1e9900 */
[----:B--2---:R-:W-:-:S04]  /*0ac0*/  IMAD.WIDE R22, R13, 0x4, R22 ;  /* 0x000000040d167825 */ /* 0x004fc800078e0216 */
[C---:B------:R-:W-:Y:S02]  /*0ad0*/  IMAD.WIDE R24, R13.reuse, 0x4, R24 ;  /* 0x000000040d187825 */ /* 0x040fe400078e0218 */
[----:B------:R-:W4:Y:S02]  /*0ae0*/  LDG.E.CONSTANT R23, desc[UR6][R22.64] ;  /* 0x0000000616177981 */ /* 0x000f24000c1e9900 */
[----:B------:R-:W-:Y:S02]  /*0af0*/  IMAD.WIDE R14, R13, 0x4, R14 ;  /* 0x000000040d0e7825 */ /* 0x000fe400078e020e */
[----:B------:R-:W5:Y:S04]  /*0b00*/  LDG.E.CONSTANT R25, desc[UR6][R24.64] ;  /* 0x0000000618197981 */ /* 0x000f68000c1e9900 */
[----:B------:R-:W2:Y:S01]  /*0b10*/  LDG.E.CONSTANT R15, desc[UR6][R14.64] ;  /* 0x000000060e0f7981 */ /* 0x000ea2000c1e9900 */
[----:B------:R-:W-:-:S04]  /*0b20*/  FMUL R27, R27, R27 ;  /* 0x0000001b1b1b7220 */ /* 0x000fc80000400000 */
[----:B------:R-:W-:Y:S01]  /*0b30*/  FFMA R26, R26, R26, R27 ;  /* 0x0000001a1a1a7223 */ /* 0x000fe2000000001b */
[----:B------:R-:W-:-:S04]  /*0b40*/  IADD3 R27, PT, PT, R8, R3, RZ ;  /* 0x00000003081b7210 */ /* 0x000fc80007ffe0ff */
[----:B------:R-:W-:Y:S01]  /*0b50*/  ISETP.GE.AND P0, PT, R27, R4, PT ;  /* 0x000000041b00720c */ /* 0x000fe20003f06270 */
[----:B---3--:R-:W-:-:S04]  /*0b60*/  FADD R9, R28, -R7 ;  /* 0x800000071c097221 */ /* 0x008fc80000000000 */
[----:B------:R-:W-:Y:S01]  /*0b70*/  FFMA R26, R9, R9, R26 ;  /* 0x00000009091a7223 */ /* 0x000fe2000000001a */
[----:B----4-:R-:W-:Y:S01]  /*0b80*/  FADD R18, R18, -R23 ;  /* 0x8000001712127221 */ /* 0x010fe20000000000 */
[----:B-----5:R-:W-:-:S03]  /*0b90*/  FADD R20, R20, -R25 ;  /* 0x8000001914147221 */ /* 0x020fc60000000000 */
[----:B------:R-:W-:Y:S01]  /*0ba0*/  FMUL R13, R18, R18 ;  /* 0x00000012120d7220 */ /* 0x000fe20000400000 */
[----:B--2---:R-:W-:-:S03]  /*0bb0*/  FADD R6, R16, -R15 ;  /* 0x8000000f10067221 */ /* 0x004fc60000000000 */
[----:B------:R-:W-:Y:S01]  /*0bc0*/  FFMA R13, R20, R20, R13 ;  /* 0x00000014140d7223 */ /* 0x000fe2000000000d */
[----:B------:R-:W-:-:S03]  /*0bd0*/  FADD R5, R5, R26 ;  /* 0x0000001a05057221 */ /* 0x000fc60000000000 */
[----:B------:R-:W-:-:S04]  /*0be0*/  FFMA R6, R6, R6, R13 ;  /* 0x0000000606067223 */ /* 0x000fc8000000000d */
[----:B------:R-:W-:Y:S01]  /*0bf0*/  FADD R5, R5, R6 ;  /* 0x0000000605057221 */ /* 0x000fe20000000000 */
[----:B------:R-:W-:Y:S06]  /*0c00*/  @!P0 BRA `(.L_x_1165) ;  /* 0xfffffff8007c8947 */ /* 0x000fec000383ffff */
.L_x_1164:
[----:B------:R-:W-:Y:S05]  /*0c10*/  BSYNC.RECONVERGENT B1 ;  /* 0x0000000000017941 */ /* 0x000fea0003800200 */
.L_x_1163:
[----:B------:R0:W-:Y:S02]  /*0c20*/  STS [R2], R5 ;  /* 0x0000000502007388 */ /* 0x0001e40000000800 */
.L_x_1159:
[----:B------:R-:W-:Y:S05]  /*0c30*/  BSYNC.RECONVERGENT B0 ;  /* 0x0000000000007941 */ /* 0x000fea0003800200 */
.L_x_1158:
[----:B------:R-:W-:Y:S01]  /*0c40*/  BAR.SYNC.DEFER_BLOCKING 0x0 ;  /* 0x0000000000007b1d */ /* 0x000fe20000010000 */
[----:B------:R-:W-:Y:S02]  /*0c50*/  ISETP.GE.U32.AND P0, PT, R3, 0x2, PT ;  /* 0x000000020300780c */ /* 0x000fe40003f06070 */
[----:B------:R-:W-:-:S11]  /*0c60*/  ISETP.NE.AND P1, PT, R10, RZ, PT ;  /* 0x000000ff0a00720c */ /* 0x000fd60003f25270 */
[----:B------:R-:W-:Y:S05]  /*0c70*/  @!P0 BRA `(.L_x_1166) ;  /* 0x0000000000388947 */ /* 0x000fea0003800000 */
[----:B------:R-:W-:-:S07]  /*0c80*/  MOV R4, R3 ;  /* 0x0000000300047202 */ /* 0x000fce0000000f00 */
.L_x_1167:
[----:B------:R-:W-:-:S04]  /*0c90*/  SHF.R.U32.HI R9, RZ, 0x1, R4 ;  /* 0x00000001ff097819 */ /* 0x000fc80000011604 */
[----:B------:R-:W-:-:S04]  /*0ca0*/  IADD3 R6, PT, PT, R9, R10, RZ ;  /* 0x0000000a09067210 */ /* 0x000fc80007ffe0ff */
[----:B------:R-:W-:-:S04]  /*0cb0*/  ISETP.GE.U32.AND P0, PT, R6, R3, PT ;  /* 0x000000030600720c */ /* 0x000fc80003f06070 */
[----:B------:R-:W-:-:S13]  /*0cc0*/  ISETP.GE.U32.OR P0, PT, R10, R9, P0 ;  /* 0x000000090a00720c */ /* 0x000fda0000706470 */
[----:B0-----:R-:W-:Y:S01]  /*0cd0*/  @!P0 LEA R5, R9, R2, 0x2 ;  /* 0x0000000209058211 */ /* 0x001fe200078e10ff */
[----:B------:R-:W-:Y:S05]  /*0ce0*/  @!P0 LDS R6, [R2] ;  /* 0x0000000002068984 */ /* 0x000fea0000000800 */
[----:B------:R-:W0:Y:S02]  /*0cf0*/  @!P0 LDS R5, [R5] ;  /* 0x0000000005058984 */ /* 0x000e240000000800 */
[----:B0-----:R-:W-:-:S05]  /*0d00*/  @!P0 FADD R7, R5, R6 ;  /* 0x0000000605078221 */ /* 0x001fca0000000000 */
[----:B------:R1:W-:Y:S01]  /*0d10*/  @!P0 STS [R2], R7 ;  /* 0x0000000702008388 */ /* 0x0003e20000000800 */
[----:B------:R-:W-:Y:S01]  /*0d20*/  BAR.SYNC.DEFER_BLOCKING 0x0 ;  /* 0x0000000000007b1d */ /* 0x000fe20000010000 */
[----:B------:R-:W-:Y:S02]  /*0d30*/  ISETP.GT.U32.AND P0, PT, R4, 0x3, PT ;  /* 0x000000030400780c */ /* 0x000fe40003f04070 */
[----:B------:R-:W-:-:S11]  /*0d40*/  MOV R4, R9 ;  /* 0x0000000900047202 */ /* 0x000fd60000000f00 */
[----:B-1----:R-:W-:Y:S05]  /*0d50*/  @P0 BRA `(.L_x_1167) ;  /* 0xfffffffc00cc0947 */ /* 0x002fea000383ffff */
.L_x_1166:
[----:B------:R-:W-:Y:S05]  /*0d60*/  @P1 EXIT ;  /* 0x000000000000194d */ /* 0x000fea0003800000 */
[----:B------:R-:W1:Y:S01]  /*0d70*/  S2UR UR5, SR_CgaCtaId ;  /* 0x00000000000579c3 */ /* 0x000e620000008800 */
[----:B------:R-:W-:-:S07]  /*0d80*/  UMOV UR4, 0x400 ;  /* 0x0000040000047882 */ /* 0x000fce0000000000 */
[----:B0-----:R-:W0:Y:S01]  /*0d90*/  LDC.64 R2, c[0x0][0x3b8] ;  /* 0x0000ee00ff027b82 */ /* 0x001e220000000a00 */
[----:B-1----:R-:W-:Y:S01]  /*0da0*/  ULEA UR4, UR5, UR4, 0x18 ;  /* 0x0000000405047291 */ /* 0x002fe2000f8ec0ff */
[----:B0-----:R-:W-:-:S08]  /*0db0*/  IMAD.WIDE.U32 R2, R0, 0x4, R2 ;  /* 0x0000000400027825 */ /* 0x001fd000078e0002 */
[----:B------:R-:W0:Y:S04]  /*0dc0*/  LDS R5, [UR4] ;  /* 0x00000004ff057984 */ /* 0x000e280008000800 */
[----:B0-----:R-:W-:Y:S01]  /*0dd0*/  STG.E desc[UR6][R2.64], R5 ;  /* 0x0000000502007986 */ /* 0x001fe2000c101906 */
[----:B------:R-:W-:Y:S05]  /*0de0*/  EXIT ;  /* 0x000000000000794d */ /* 0x000fea0003800000 */
.L_x_1168:
        /* <DEDUP_REMOVED lines=9> */
.L_x_5143:


//--------------------- .text.update_centroids_kernel --------------------------
	.section	.text.update_centroids_kernel,"ax",@progbits
	.align	128
        .global         update_centroids_kernel
        .type           update_centroids_kernel,@function
        .size           update_centroids_kernel,(.L_x_5111 - update_centroids_kernel)
        .other          update_centroids_kernel,@"STO_CUDA_ENTRY STV_DEFAULT"
update_centroids_kernel:
.text.update_centroids_kernel:
[----:B------:R-:W-:Y:S01]  /*0000*/  LDC R1, c[0x0][0x37c] ;  /* 0x0000df00ff017b82 */ /* 0x000fe20000000800 */
[----:B------:R-:W0:Y:S01]  /*0010*/  S2R R0, SR_CTAID.X ;  /* 0x0000000000007919 */ /* 0x000e220000002500 */
[----:B------:R-:W0:Y:S02]  /*0020*/  LDCU UR4, c[0x0][0x3c4] ;  /* 0x00007880ff0477ac */ /* 0x000e240008000800 */
[----:B0-----:R-:W-:-:S13]  /*0030*/  ISETP.GE.AND P0, PT, R0, UR4, PT ;  /* 0x0000000400007c0c */ /* 0x001fda000bf06270 */
[----:B------:R-:W-:Y:S05]  /*0040*/  @P0 EXIT ;  /* 0x000000000000094d */ /* 0x000fea0003800000 */
[----:B------:R-:W0:Y:S01]  /*0050*/  S2R R5, SR_CgaCtaId ;  /* 0x0000000000057919 */ /* 0x000e220000008800 */
[----:B------:R-:W1:Y:S01]  /*0060*/  LDCU UR4, c[0x0][0x360] ;  /* 0x00006c00ff0477ac */ /* 0x000e620008000800 */
[----:B------:R-:W-:Y:S01]  /*0070*/  MOV R4, 0x400 ;  /* 0x0000040000047802 */ /* 0x000fe20000000f00 */
[----:B------:R-:W-:Y:S01]  /*0080*/  BSSY.RECONVERGENT B0, `(.L_x_1169) ;  /* 0x00000b7000007945 */ /* 0x000fe20003800200 */
[----:B------:R-:W2:Y:S01]  /*0090*/  S2R R2, SR_TID.X ;  /* 0x0000000000027919 */ /* 0x000ea20000002100 */
[----:B------:R-:W3:Y:S01]  /*00a0*/  LDCU.64 UR6, c[0x0][0x358] ;  /* 0x00006b00ff0677ac */ /* 0x000ee20008000a00 */
[----:B------:R-:W4:Y:S01]  /*00b0*/  LDCU UR5, c[0x0][0x3c0] ;  /* 0x00007800ff0577ac */ /* 0x000f220008000800 */
[----:B------:R-:W0:Y:S01]  /*00c0*/  LDCU.64 UR8, c[0x0][0x398] ;  /* 0x00007300ff0877ac */ /* 0x000e220008000a00 */
[----:B------:R-:W0:Y:S01]  /*00d0*/  LDCU.64 UR10, c[0x0][0x390] ;  /* 0x00007200ff0a77ac */ /* 0x000e220008000a00 */
[----:B-1----:R-:W-:Y:S01]  /*00e0*/  IMAD.U32 R3, RZ, RZ, UR4 ;  /* 0x00000004ff037e24 */ /* 0x002fe2000f8e00ff */
[----:B------:R-:W1:Y:S03]  /*00f0*/  LDCU UR4, c[0x0][0x3c0] ;  /* 0x00007800ff0477ac */ /* 0x000e660008000800 */
[----:B------:R-:W-:Y:S01]  /*0100*/  IMAD.MOV.U32 R9, RZ, RZ, R3 ;  /* 0x000000ffff097224 */ /* 0x000fe200078e0003 */
[----:B------:R-:W-:Y:S01]  /*0110*/  MOV R11, R3 ;  /* 0x00000003000b7202 */ /* 0x000fe20000000f00 */
[----:B------:R-:W3:Y:S01]  /*0120*/  LDCU.128 UR12, c[0x0][0x380] ;  /* 0x00007000ff0c77ac */ /* 0x000ee20008000c00 */
[----:B0-----:R-:W-:-:S05]  /*0130*/  LEA R6, R5, R4, 0x18 ;  /* 0x0000000405067211 */ /* 0x001fca00078ec0ff */
[C---:B------:R-:W-:Y:S01]  /*0140*/  IMAD R4, R3.reuse, 0x4, R6 ;  /* 0x0000000403047824 */ /* 0x040fe200078e0206 */
[C---:B--2---:R-:W-:Y:S02]  /*0150*/  LEA R6, R2.reuse, R6, 0x2 ;  /* 0x0000000602067211 */ /* 0x044fe400078e10ff */
[C---:B-1----:R-:W-:Y:S01]  /*0160*/  ISETP.GE.AND P0, PT, R2.reuse, UR4, PT ;  /* 0x0000000402007c0c */ /* 0x042fe2000bf06270 */
[----:B------:R-:W-:Y:S02]  /*0170*/  IMAD R8, R2, 0x4, R4 ;  /* 0x0000000402087824 */ /* 0x000fe400078e0204 */
[C---:B------:R-:W-:Y:S01]  /*0180*/  IMAD R5, R3.reuse, 0x8, R6 ;  /* 0x0000000803057824 */ /* 0x040fe200078e0206 */
[----:B------:R0:W-:Y:S01]  /*0190*/  STS [R6], RZ ;  /* 0x000000ff06007388 */ /* 0x0001e20000000800 */
[C---:B------:R-:W-:Y:S01]  /*01a0*/  IMAD R10, R3.reuse, 0x4, R4 ;  /* 0x00000004030a7824 */ /* 0x040fe200078e0204 */
[C---:B------:R-:W-:Y:S02]  /*01b0*/  LEA R7, R3.reuse, R8, 0x3 ;  /* 0x0000000803077211 */ /* 0x040fe400078e18ff */
[----:B------:R0:W-:Y:S01]  /*01c0*/  STS [R8], RZ ;  /* 0x000000ff08007388 */ /* 0x0001e20000000800 */
[----:B------:R-:W-:-:S03]  /*01d0*/  IMAD R18, R3, 0x4, R10 ;  /* 0x0000000403127824 */ /* 0x000fc600078e020a */
[----:B------:R0:W-:Y:S04]  /*01e0*/  STS [R5], RZ ;  /* 0x000000ff05007388 */ /* 0x0001e80000000800 */
[----:B------:R0:W-:Y:S01]  /*01f0*/  STS [R7], RZ ;  /* 0x000000ff07007388 */ /* 0x0001e20000000800 */
[----:B---34-:R-:W-:Y:S05]  /*0200*/  @P0 BRA `(.L_x_1170) ;  /* 0x0000000800780947 */ /* 0x018fea0003800000 */
[----:B------:R-:W1:Y:S01]  /*0210*/  I2F.U32.RP R16, R3 ;  /* 0x0000000300107306 */ /* 0x000e620000209000 */
[C-C-:B------:R-:W-:Y:S01]  /*0220*/  IMAD.IADD R14, R3.reuse, 0x1, R2.reuse ;  /* 0x00000001030e7824 */ /* 0x140fe200078e0202 */
[----:B------:R-:W-:Y:S01]  /*0230*/  IADD3 R17, PT, PT, RZ, -R3, RZ ;  /* 0x80000003ff117210 */ /* 0x000fe20007ffe0ff */
[----:B------:R-:W-:Y:S01]  /*0240*/  BSSY.RECONVERGENT B1, `(.L_x_1171) ;  /* 0x0000041000017945 */ /* 0x000fe20003800200 */
[----:B------:R-:W-:Y:S01]  /*0250*/  ISETP.NE.U32.AND P2, PT, R3, RZ, PT ;  /* 0x000000ff0300720c */ /* 0x000fe20003f45070 */
[----:B------:R-:W-:Y:S01]  /*0260*/  HFMA2 R19, -RZ, RZ, 0, 0 ;  /* 0x00000000ff137431 */ /* 0x000fe200000001ff */
[C---:B------:R-:W-:Y:S02]  /*0270*/  ISETP.GE.U32.AND P0, PT, R14.reuse, UR4, PT ;  /* 0x000000040e007c0c */ /* 0x040fe4000bf06070 */
[----:B------:R-:W-:Y:S02]  /*0280*/  CS2R R20, SRZ ;  /* 0x0000000000147805 */ /* 0x000fe4000001ff00 */
[----:B------:R-:W-:Y:S01]  /*0290*/  VIMNMX.U32 R15, PT, PT, R14, UR4, !PT ;  /* 0x000000040e0f7c48 */ /* 0x000fe2000ffe0000 */
[----:B------:R-:W-:Y:S01]  /*02a0*/  IMAD.MOV.U32 R22, RZ, RZ, RZ ;  /* 0x000000ffff167224 */ /* 0x000fe200078e00ff */
[----:B------:R-:W-:Y:S01]  /*02b0*/  SEL R26, RZ, 0x1, P0 ;  /* 0x00000001ff1a7807 */ /* 0x000fe20000000000 */
[----:B------:R-:W-:-:S03]  /*02c0*/  IMAD.MOV.U32 R23, RZ, RZ, R2 ;  /* 0x000000ffff177224 */ /* 0x000fc600078e0002 */
[----:B------:R-:W-:Y:S01]  /*02d0*/  IADD3 R14, PT, PT, R15, -R14, -R26 ;  /* 0x8000000e0f0e7210 */ /* 0x000fe20007ffe81a */
[----:B-1----:R-:W1:Y:S02]  /*02e0*/  MUFU.RCP R16, R16 ;  /* 0x0000001000107308 */ /* 0x002e640000001000 */
[----:B-1----:R-:W-:-:S06]  /*02f0*/  VIADD R12, R16, 0xffffffe ;  /* 0x0ffffffe100c7836 */ /* 0x002fcc0000000000 */
[----:B------:R1:W2:Y:S02]  /*0300*/  F2I.FTZ.U32.TRUNC.NTZ R13, R12 ;  /* 0x0000000c000d7305 */ /* 0x0002a4000021f000 */
[----:B-1----:R-:W-:Y:S02]  /*0310*/  IMAD.MOV.U32 R12, RZ, RZ, RZ ;  /* 0x000000ffff0c7224 */ /* 0x002fe400078e00ff */
[----:B--2---:R-:W-:-:S04]  /*0320*/  IMAD R17, R17, R13, RZ ;  /* 0x0000000d11117224 */ /* 0x004fc800078e02ff */
[----:B------:R-:W-:-:S06]  /*0330*/  IMAD.HI.U32 R13, R13, R17, R12 ;  /* 0x000000110d0d7227 */ /* 0x000fcc00078e000c */
[----:B------:R-:W-:-:S05]  /*0340*/  IMAD.HI.U32 R13, R13, R14, RZ ;  /* 0x0000000e0d0d7227 */ /* 0x000fca00078e00ff */
[----:B------:R-:W-:-:S05]  /*0350*/  IADD3 R12, PT, PT, -R13, RZ, RZ ;  /* 0x000000ff0d0c7210 */ /* 0x000fca0007ffe1ff */
[----:B------:R-:W-:-:S05]  /*0360*/  IMAD R14, R3, R12, R14 ;  /* 0x0000000c030e7224 */ /* 0x000fca00078e020e */
[----:B------:R-:W-:-:S13]  /*0370*/  ISETP.GE.U32.AND P0, PT, R14, R3, PT ;  /* 0x000000030e00720c */ /* 0x000fda0003f06070 */
[----:B------:R-:W-:Y:S02]  /*0380*/  @P0 IMAD.IADD R14, R14, 0x1, -R3 ;  /* 0x000000010e0e0824 */ /* 0x000fe400078e0a03 */
[----:B------:R-:W-:-:S03]  /*0390*/  @P0 VIADD R13, R13, 0x1 ;  /* 0x000000010d0d0836 */ /* 0x000fc60000000000 */
[----:B------:R-:W-:-:S13]  /*03a0*/  ISETP.GE.U32.AND P1, PT, R14, R3, PT ;  /* 0x000000030e00720c */ /* 0x000fda0003f26070 */
[----:B------:R-:W-:Y:S02]  /*03b0*/  @P1 IADD3 R13, PT, PT, R13, 0x1, RZ ;  /* 0x000000010d0d1810 */ /* 0x000fe40007ffe0ff */
[----:B------:R-:W-:-:S05]  /*03c0*/  @!P2 LOP3.LUT R13, RZ, R3, RZ, 0x33, !PT ;  /* 0x00000003ff0da212 */ /* 0x000fca00078e33ff */
[----:B------:R-:W-:-:S05]  /*03d0*/  IMAD.IADD R26, R26, 0x1, R13 ;  /* 0x000000011a1a7824 */ /* 0x000fca00078e020d */
[----:B------:R-:W-:-:S04]  /*03e0*/  LOP3.LUT R12, R26, 0x3, RZ, 0xc0, !PT ;  /* 0x000000031a0c7812 */ /* 0x000fc800078ec0ff */
[----:B------:R-:W-:-:S13]  /*03f0*/  ISETP.NE.AND P0, PT, R12, 0x3, PT ;  /* 0x000000030c00780c */ /* 0x000fda0003f05270 */
[----:B------:R-:W-:Y:S05]  /*0400*/  @!P0 BRA `(.L_x_1172) ;  /* 0x0000000000908947 */ /* 0x000fea0003800000 */
[----:B------:R-:W-:Y:S01]  /*0410*/  VIADD R12, R26, 0x1 ;  /* 0x000000011a0c7836 */ /* 0x000fe20000000000 */
[----:B------:R-:W-:Y:S01]  /*0420*/  MOV R20, RZ ;  /* 0x000000ff00147202 */ /* 0x000fe20000000f00 */
[----:B------:R-:W-:Y:S02]  /*0430*/  IMAD.MOV.U32 R22, RZ, RZ, RZ ;  /* 0x000000ffff167224 */ /* 0x000fe400078e00ff */
[----:B------:R-:W-:Y:S01]  /*0440*/  IMAD.MOV.U32 R23, RZ, RZ, R2 ;  /* 0x000000ffff177224 */ /* 0x000fe200078e0002 */
[----:B------:R-:W-:Y:S01]  /*0450*/  LOP3.LUT R12, R12, 0x3, RZ, 0xc0, !PT ;  /* 0x000000030c0c7812 */ /* 0x000fe200078ec0ff */
[----:B------:R-:W-:-:S03]  /*0460*/  IMAD.WIDE.U32 R16, R2, 0x4, RZ ;  /* 0x0000000402107825 */ /* 0x000fc600078e00ff */
[----:B------:R-:W-:-:S07]  /*0470*/  IADD3 R27, PT, PT, -R12, RZ, RZ ;  /* 0x000000ff0c1b7210 */ /* 0x000fce0007ffe1ff */
.L_x_1175:
[----:B------:R-:W-:-:S04]  /*0480*/  IADD3 R12, P0, PT, R16, UR8, RZ ;  /* 0x00000008100c7c10 */ /* 0x000fc8000ff1e0ff */
[----:B------:R-:W-:-:S06]  /*0490*/  IADD3.X R13, PT, PT, R17, UR9, RZ, P0, !PT ;  /* 0x00000009110d7c10 */ /* 0x000fcc00087fe4ff */
[----:B------:R-:W2:Y:S01]  /*04a0*/  LDG.E.CONSTANT R13, desc[UR6][R12.64] ;  /* 0x000000060c0d7981 */ /* 0x000ea2000c1e9900 */
[----:B------:R-:W-:Y:S01]  /*04b0*/  VIADD R27, R27, 0x1 ;  /* 0x000000011b1b7836 */ /* 0x000fe20000000000 */
[----:B------:R-:W-:Y:S01]  /*04c0*/  BSSY.RECONVERGENT B2, `(.L_x_1173) ;  /* 0x0000016000027945 */ /* 0x000fe20003800200 */
[----:B------:R-:W-:-:S03]  /*04d0*/  IMAD.IADD R23, R3, 0x1, R23 ;  /* 0x0000000103177824 */ /* 0x000fc600078e0217 */
[----:B------:R-:W-:Y:S02]  /*04e0*/  ISETP.NE.AND P0, PT, R27, RZ, PT ;  /* 0x000000ff1b00720c */ /* 0x000fe40003f05270 */
[----:B--2---:R-:W-:-:S13]  /*04f0*/  ISETP.NE.AND P1, PT, R13, R0, PT ;  /* 0x000000000d00720c */ /* 0x004fda0003f25270 */
[----:B-1----:R-:W-:Y:S05]  /*0500*/  @P1 BRA `(.L_x_1174) ;  /* 0x0000000000441947 */ /* 0x002fea0003800000 */
[C---:B------:R-:W-:Y:S02]  /*0510*/  IADD3 R24, P1, PT, R16.reuse, UR12, RZ ;  /* 0x0000000c10187c10 */ /* 0x040fe4000ff3e0ff */
[C---:B------:R-:W-:Y:S02]  /*0520*/  IADD3 R12, P2, PT, R16.reuse, UR10, RZ ;  /* 0x0000000a100c7c10 */ /* 0x040fe4000ff5e0ff */
[C---:B------:R-:W-:Y:S02]  /*0530*/  IADD3.X R25, PT, PT, R17.reuse, UR13, RZ, P1, !PT ;  /* 0x0000000d11197c10 */ /* 0x040fe40008ffe4ff */
[----:B------:R-:W-:Y:S02]  /*0540*/  IADD3 R14, P1, PT, R16, UR14, RZ ;  /* 0x0000000e100e7c10 */ /* 0x000fe4000ff3e0ff */
[C---:B------:R-:W-:Y:S01]  /*0550*/  IADD3.X R13, PT, PT, R17.reuse, UR11, RZ, P2, !PT ;  /* 0x0000000b110d7c10 */ /* 0x040fe200097fe4ff */
[----:B------:R-:W2:Y:S01]  /*0560*/  LDG.E.CONSTANT R24, desc[UR6][R24.64] ;  /* 0x0000000618187981 */ /* 0x000ea2000c1e9900 */
[----:B------:R-:W-:-:S04]  /*0570*/  IADD3.X R15, PT, PT, R17, UR15, RZ, P1, !PT ;  /* 0x0000000f110f7c10 */ /* 0x000fc80008ffe4ff */
[----:B------:R-:W3:Y:S04]  /*0580*/  LDG.E.CONSTANT R13, desc[UR6][R12.64] ;  /* 0x000000060c0d7981 */ /* 0x000ee8000c1e9900 */
[----:B------:R-:W4:Y:S01]  /*0590*/  LDG.E.CONSTANT R14, desc[UR6][R14.64] ;  /* 0x000000060e0e7981 */ /* 0x000f22000c1e9900 */
[----:B------:R-:W-:Y:S01]  /*05a0*/  IADD3 R22, PT, PT, R22, 0x1, RZ ;  /* 0x0000000116167810 */ /* 0x000fe20007ffe0ff */
[----:B--2---:R-:W-:Y:S01]  /*05b0*/  FADD R21, R21, R24 ;  /* 0x0000001815157221 */ /* 0x004fe20000000000 */
[----:B---3--:R-:W-:Y:S01]  /*05c0*/  FADD R20, R20, R13 ;  /* 0x0000000d14147221 */ /* 0x008fe20000000000 */
[----:B----4-:R-:W-:-:S03]  /*05d0*/  FADD R19, R19, R14 ;  /* 0x0000000e13137221 */ /* 0x010fc60000000000 */
[----:B------:R1:W-:Y:S04]  /*05e0*/  STS [R6], R21 ;  /* 0x0000001506007388 */ /* 0x0003e80000000800 */
[----:B------:R1:W-:Y:S04]  /*05f0*/  STS [R8], R19 ;  /* 0x0000001308007388 */ /* 0x0003e80000000800 */
[----:B------:R1:W-:Y:S04]  /*0600*/  STS [R5], R20 ;  /* 0x0000001405007388 */ /* 0x0003e80000000800 */
[----:B------:R1:W-:Y:S02]  /*0610*/  STS [R7], R22 ;  /* 0x0000001607007388 */ /* 0x0003e40000000800 */
.L_x_1174:
[----:B------:R-:W-:Y:S05]  /*0620*/  BSYNC.RECONVERGENT B2 ;  /* 0x0000000000027941 */ /* 0x000fea0003800200 */
.L_x_1173:
[----:B------:R-:W-:Y:S01]  /*0630*/  IMAD.WIDE.U32 R16, R3, 0x4, R16 ;  /* 0x0000000403107825 */ /* 0x000fe200078e0010 */
[----:B------:R-:W-:Y:S06]  /*0640*/  @P0 BRA `(.L_x_1175) ;  /* 0xfffffffc008c0947 */ /* 0x000fec000383ffff */
.L_x_1172:
[----:B------:R-:W-:Y:S05]  /*0650*/  BSYNC.RECONVERGENT B1 ;  /* 0x0000000000017941 */ /* 0x000fea0003800200 */
.L_x_1171:
[----:B------:R-:W2:Y:S01]  /*0660*/  LDC.64 R12, c[0x0][0x398] ;  /* 0x0000e600ff0c7b82 */ /* 0x000ea20000000a00 */
[----:B------:R-:W-:-:S13]  /*0670*/  ISETP.GE.U32.AND P0, PT, R26, 0x3, PT ;  /* 0x000000031a00780c */ /* 0x000fda0003f06070 */
[----:B------:R-:W-:Y:S05]  /*0680*/  @!P0 BRA `(.L_x_1170) ;  /* 0x0000000400588947 */ /* 0x000fea0003800000 */
.L_x_1176:
[----:B--2---:R-:W-:Y:S01]  /*0690*/  IMAD.WIDE.U32 R26, R23, 0x4, R12 ;  /* 0x00000004171a7825 */ /* 0x004fe200078e000c */
[----:B------:R-:W2:Y:S05]  /*06a0*/  LDC.64 R14, c[0x0][0x380] ;  /* 0x0000e000ff0e7b82 */ /* 0x000eaa0000000a00 */
[----:B---3--:R-:W3:Y:S01]  /*06b0*/  LDG.E.CONSTANT R27, desc[UR6][R26.64] ;  /* 0x000000061a1b7981 */ /* 0x008ee2000c1e9900 */
[----:B------:R-:W-:-:S04]  /*06c0*/  IMAD.IADD R25, R3, 0x1, R23 ;  /* 0x0000000103197824 */ /* 0x000fc800078e0217 */
[----:B------:R-:W-:-:S06]  /*06d0*/  IMAD.WIDE.U32 R16, R25, 0x4, R12 ;  /* 0x0000000419107825 */ /* 0x000fcc00078e000c */
[----:B------:R-:W4:Y:S01]  /*06e0*/  LDG.E.CONSTANT R17, desc[UR6][R16.64] ;  /* 0x0000000610117981 */ /* 0x000f22000c1e9900 */
[-C--:B---3--:R-:W-:Y:S02]  /*06f0*/  ISETP.NE.AND P0, PT, R27, R0.reuse, PT ;  /* 0x000000001b00720c */ /* 0x088fe40003f05270 */
[----:B------:R-:W3:Y:S11]  /*0700*/  LDC.64 R26, c[0x0][0x380] ;  /* 0x0000e000ff1a7b82 */ /* 0x000ef60000000a00 */
[----:B--2---:R-:W-:Y:S01]  /*0710*/  @!P0 IMAD.WIDE.U32 R14, R23, 0x4, R14 ;  /* 0x00000004170e8825 */ /* 0x004fe200078e000e */
[----:B----4-:R-:W-:Y:S01]  /*0720*/  ISETP.NE.AND P1, PT, R17, R0, PT ;  /* 0x000000001100720c */ /* 0x010fe20003f25270 */
[----:B------:R-:W2:Y:S03]  /*0730*/  @!P0 LDC.64 R28, c[0x0][0x390] ;  /* 0x0000e400ff1c8b82 */ /* 0x000ea60000000a00 */
[----:B------:R4:W1:Y:S05]  /*0740*/  @!P0 LDG.E.CONSTANT R24, desc[UR6][R14.64] ;  /* 0x000000060e188981 */ /* 0x00086a000c1e9900 */
[----:B------:R-:W5:Y:S08]  /*0750*/  LDC.64 R16, c[0x0][0x388] ;  /* 0x0000e200ff107b82 */ /* 0x000f700000000a00 */
[----:B----4-:R-:W4:Y:S02]  /*0760*/  LDC.64 R14, c[0x0][0x388] ;  /* 0x0000e200ff0e7b82 */ /* 0x010f240000000a00 */
[----:B----4-:R-:W-:-:S04]  /*0770*/  @!P0 IMAD.WIDE.U32 R14, R23, 0x4, R14 ;  /* 0x00000004170e8825 */ /* 0x010fc800078e000e */
[----:B--2---:R-:W-:-:S04]  /*0780*/  @!P0 IMAD.WIDE.U32 R28, R23, 0x4, R28 ;  /* 0x00000004171c8825 */ /* 0x004fc800078e001c */
[C---:B---3--:R-:W-:Y:S01]  /*0790*/  @!P1 IMAD.WIDE.U32 R26, R25.reuse, 0x4, R26 ;  /* 0x00000004191a9825 */ /* 0x048fe200078e001a */
[----:B------:R-:W2:Y:S03]  /*07a0*/  @!P0 LDG.E.CONSTANT R23, desc[UR6][R28.64] ;  /* 0x000000061c178981 */ /* 0x000ea6000c1e9900 */
[----:B-----5:R-:W-:Y:S02]  /*07b0*/  @!P1 IMAD.WIDE.U32 R16, R25, 0x4, R16 ;  /* 0x0000000419109825 */ /* 0x020fe400078e0010 */
[----:B------:R-:W3:Y:S04]  /*07c0*/  @!P1 LDG.E.CONSTANT R26, desc[UR6][R26.64] ;  /* 0x000000061a1a9981 */ /* 0x000ee8000c1e9900 */
[----:B------:R-:W4:Y:S01]  /*07d0*/  @!P1 LDG.E.CONSTANT R16, desc[UR6][R16.64] ;  /* 0x0000000610109981 */ /* 0x000f22000c1e9900 */
[----:B-1----:R-:W-:-:S03]  /*07e0*/  @!P0 FADD R21, R21, R24 ;  /* 0x0000001815158221 */ /* 0x002fc60000000000 */
[----:B------:R1:W5:Y:S02]  /*07f0*/  @!P0 LDG.E.CONSTANT R24, desc[UR6][R14.64] ;  /* 0x000000060e188981 */ /* 0x000364000c1e9900 */
[----:B-1----:R-:W1:Y:S02]  /*0800*/  @!P1 LDC.64 R14, c[0x0][0x390] ;  /* 0x0000e400ff0e9b82 */ /* 0x002e640000000a00 */
[----:B-1----:R-:W-:-:S04]  /*0810*/  @!P1 IMAD.WIDE.U32 R14, R25, 0x4, R14 ;  /* 0x00000004190e9825 */ /* 0x002fc800078e000e */
[----:B------:R-:W-:Y:S01]  /*0820*/  IMAD.IADD R25, R3, 0x1, R25 ;  /* 0x0000000103197824 */ /* 0x000fe200078e0219 */
[----:B------:R1:W4:Y:S03]  /*0830*/  @!P1 LDG.E.CONSTANT R27, desc[UR6][R14.64] ;  /* 0x000000060e1b9981 */ /* 0x000326000c1e9900 */
[----:B------:R-:W-:-:S06]  /*0840*/  IMAD.WIDE.U32 R28, R25, 0x4, R12 ;  /* 0x00000004191c7825 */ /* 0x000fcc00078e000c */
[----:B------:R-:W4:Y:S01]  /*0850*/  LDG.E.CONSTANT R29, desc[UR6][R28.64] ;  /* 0x000000061c1d7981 */ /* 0x000f22000c1e9900 */
[----:B--2---:R-:W-:Y:S01]  /*0860*/  @!P0 FADD R20, R20, R23 ;  /* 0x0000001714148221 */ /* 0x004fe20000000000 */
[----:B------:R-:W-:Y:S01]  /*0870*/  IADD3 R23, PT, PT, R3, R25, RZ ;  /* 0x0000001903177210 */ /* 0x000fe20007ffe0ff */
[----:B-1----:R-:W1:Y:S01]  /*0880*/  LDC.64 R14, c[0x0][0x380] ;  /* 0x0000e000ff0e7b82 */ /* 0x002e620000000a00 */
[----:B------:R3:W-:Y:S02]  /*0890*/  @!P0 STS [R6], R21 ;  /* 0x0000001506008388 */ /* 0x0007e40000000800 */
[----:B---3--:R-:W-:Y:S01]  /*08a0*/  @!P1 FADD R21, R21, R26 ;  /* 0x0000001a15159221 */ /* 0x008fe20000000000 */
[----:B-----5:R-:W-:-:S05]  /*08b0*/  @!P0 FADD R19, R19, R24 ;  /* 0x0000001813138221 */ /* 0x020fca0000000000 */
[----:B------:R-:W-:Y:S04]  /*08c0*/  @!P0 STS [R8], R19 ;  /* 0x0000001308008388 */ /* 0x000fe80000000800 */
[----:B------:R2:W-:Y:S01]  /*08d0*/  @!P0 STS [R5], R20 ;  /* 0x0000001405008388 */ /* 0x0005e20000000800 */
[----:B----4-:R-:W-:Y:S02]  /*08e0*/  ISETP.NE.AND P2, PT, R29, R0, PT ;  /* 0x000000001d00720c */ /* 0x010fe40003f45270 */
[----:B------:R-:W3:Y:S01]  /*08f0*/  LDC.64 R28, c[0x0][0x388] ;  /* 0x0000e200ff1c7b82 */ /* 0x000ee20000000a00 */
[----:B--2---:R-:W-:-:S10]  /*0900*/  @!P1 FADD R20, R20, R27 ;  /* 0x0000001b14149221 */ /* 0x004fd40000000000 */
[----:B---3--:R-:W-:-:S04]  /*0910*/  @!P2 IMAD.WIDE.U32 R26, R25, 0x4, R28 ;  /* 0x00000004191aa825 */ /* 0x008fc800078e001c */
[----:B------:R-:W-:-:S04]  /*0920*/  IMAD.WIDE.U32 R28, R23, 0x4, R12 ;  /* 0x00000004171c7825 */ /* 0x000fc800078e000c */
[----:B------:R-:W-:Y:S01]  /*0930*/  @!P1 FADD R19, R19, R16 ;  /* 0x0000001013139221 */ /* 0x000fe20000000000 */
[----:B------:R-:W2:Y:S01]  /*0940*/  @!P2 LDG.E.CONSTANT R26, desc[UR6][R26.64] ;  /* 0x000000061a1aa981 */ /* 0x000ea2000c1e9900 */
[----:B------:R-:W3:Y:S03]  /*0950*/  @!P2 LDC.64 R16, c[0x0][0x390] ;  /* 0x0000e400ff10ab82 */ /* 0x000ee60000000a00 */
[----:B------:R-:W4:Y:S01]  /*0960*/  LDG.E.CONSTANT R29, desc[UR6][R28.64] ;  /* 0x000000061c1d7981 */ /* 0x000f22000c1e9900 */
[----:B-1----:R-:W-:-:S05]  /*0970*/  @!P2 IMAD.WIDE.U32 R14, R25, 0x4, R14 ;  /* 0x00000004190ea825 */ /* 0x002fca00078e000e */
[----:B------:R1:W5:Y:S02]  /*0980*/  @!P2 LDG.E.CONSTANT R24, desc[UR6][R14.64] ;  /* 0x000000060e18a981 */ /* 0x000364000c1e9900 */
[----:B-1----:R-:W1:Y:S01]  /*0990*/  LDC.64 R14, c[0x0][0x388] ;  /* 0x0000e200ff0e7b82 */ /* 0x002e620000000a00 */
[----:B---3--:R-:W-:-:S05]  /*09a0*/  @!P2 IMAD.WIDE.U32 R16, R25, 0x4, R16 ;  /* 0x000000041910a825 */ /* 0x008fca00078e0010 */
[----:B------:R3:W2:Y:S02]  /*09b0*/  @!P2 LDG.E.CONSTANT R25, desc[UR6][R16.64] ;  /* 0x000000061019a981 */ /* 0x0006a4000c1e9900 */
[----:B---3--:R-:W3:Y:S01]  /*09c0*/  LDC.64 R16, c[0x0][0x380] ;  /* 0x0000e000ff107b82 */ /* 0x008ee20000000a00 */
[----:B----4-:R-:W-:-:S13]  /*09d0*/  ISETP.NE.AND P3, PT, R29, R0, PT ;  /* 0x000000001d00720c */ /* 0x010fda0003f65270 */
[----:B------:R-:W4:Y:S01]  /*09e0*/  @!P3 LDC.64 R28, c[0x0][0x390] ;  /* 0x0000e400ff1cbb82 */ /* 0x000f220000000a00 */
[----:B---3--:R-:W-:-:S04]  /*09f0*/  @!P3 IMAD.WIDE.U32 R16, R23, 0x4, R16 ;  /* 0x000000041710b825 */ /* 0x008fc800078e0010 */
[C---:B-1----:R-:W-:Y:S02]  /*0a00*/  @!P3 IMAD.WIDE.U32 R14, R23.reuse, 0x4, R14 ;  /* 0x00000004170eb825 */ /* 0x042fe400078e000e */
[----:B------:R-:W3:Y:S04]  /*0a10*/  @!P3 LDG.E.CONSTANT R16, desc[UR6][R16.64] ;  /* 0x000000061010b981 */ /* 0x000ee8000c1e9900 */
[----:B------:R-:W3:Y:S01]  /*0a20*/  @!P3 LDG.E.CONSTANT R14, desc[UR6][R14.64] ;  /* 0x000000060e0eb981 */ /* 0x000ee2000c1e9900 */
[----:B----4-:R-:W-:-:S06]  /*0a30*/  @!P3 IMAD.WIDE.U32 R28, R23, 0x4, R28 ;  /* 0x00000004171cb825 */ /* 0x010fcc00078e001c */
[----:B------:R-:W4:Y:S01]  /*0a40*/  @!P3 LDG.E.CONSTANT R29, desc[UR6][R28.64] ;  /* 0x000000061c1db981 */ /* 0x000f22000c1e9900 */
[----:B------:R-:W-:-:S05]  /*0a50*/  @!P0 VIADD R22, R22, 0x1 ;  /* 0x0000000116168836 */ /* 0x000fca0000000000 */
[----:B------:R1:W-:Y:S04]  /*0a60*/  @!P0 STS [R7], R22 ;  /* 0x0000001607008388 */ /* 0x0003e80000000800 */
[----:B------:R5:W-:Y:S01]  /*0a70*/  @!P1 STS [R6], R21 ;  /* 0x0000001506009388 */ /* 0x000be20000000800 */
[----:B-1----:R-:W-:-:S03]  /*0a80*/  @!P1 VIADD R22, R22, 0x1 ;  /* 0x0000000116169836 */ /* 0x002fc60000000000 */
[----:B------:R2:W-:Y:S01]  /*0a90*/  @!P1 STS [R8], R19 ;  /* 0x0000001308009388 */ /* 0x0005e20000000800 */
[----:B-----5:R-:W-:-:S03]  /*0aa0*/  @!P2 FADD R21, R21, R24 ;  /* 0x000000181515a221 */ /* 0x020fc60000000000 */
[----:B------:R1:W-:Y:S04]  /*0ab0*/  @!P1 STS [R5], R20 ;  /* 0x0000001405009388 */ /* 0x0003e80000000800 */
[----:B------:R5:W-:Y:S01]  /*0ac0*/  @!P1 STS [R7], R22 ;  /* 0x0000001607009388 */ /* 0x000be20000000800 */
[----:B--2---:R-:W-:Y:S01]  /*0ad0*/  @!P2 FADD R19, R19, R26 ;  /* 0x0000001a1313a221 */ /* 0x004fe20000000000 */
[----:B-1----:R-:W-:Y:S02]  /*0ae0*/  @!P2 FADD R20, R20, R25 ;  /* 0x000000191414a221 */ /* 0x002fe40000000000 */
[----:B------:R-:W-:Y:S01]  /*0af0*/  @!P2 STS [R6], R21 ;  /* 0x000000150600a388 */ /* 0x000fe20000000800 */
[----:B-----5:R-:W-:-:S03]  /*0b00*/  @!P2 IADD3 R22, PT, PT, R22, 0x1, RZ ;  /* 0x000000011616a810 */ /* 0x020fc60007ffe0ff */
[----:B------:R-:W-:Y:S04]  /*0b10*/  @!P2 STS [R8], R19 ;  /* 0x000000130800a388 */ /* 0x000fe80000000800 */
[----:B------:R-:W-:Y:S04]  /*0b20*/  @!P2 STS [R5], R20 ;  /* 0x000000140500a388 */ /* 0x000fe80000000800 */
[----:B------:R1:W-:Y:S01]  /*0b30*/  @!P2 STS [R7], R22 ;  /* 0x000000160700a388 */ /* 0x0003e20000000800 */
[----:B------:R-:W-:Y:S01]  /*0b40*/  IADD3 R23, PT, PT, R3, R23, RZ ;  /* 0x0000001703177210 */ /* 0x000fe20007ffe0ff */
[----:B-1----:R-:W-:-:S03]  /*0b50*/  @!P3 VIADD R22, R22, 0x1 ;  /* 0x000000011616b836 */ /* 0x002fc60000000000 */
[----:B------:R-:W-:Y:S01]  /*0b60*/  ISETP.GE.AND P0, PT, R23, UR5, PT ;  /* 0x0000000517007c0c */ /* 0x000fe2000bf06270 */
[----:B---3--:R-:W-:Y:S01]  /*0b70*/  @!P3 FADD R21, R21, R16 ;  /* 0x000000101515b221 */ /* 0x008fe20000000000 */
[----:B------:R-:W-:-:S04]  /*0b80*/  @!P3 FADD R19, R19, R14 ;  /* 0x0000000e1313b221 */ /* 0x000fc80000000000 */
[----:B------:R3:W-:Y:S04]  /*0b90*/  @!P3 STS [R6], R21 ;  /* 0x000000150600b388 */ /* 0x0007e80000000800 */
[----:B------:R3:W-:Y:S01]  /*0ba0*/  @!P3 STS [R8], R19 ;  /* 0x000000130800b388 */ /* 0x0007e20000000800 */
[----:B----4-:R-:W-:-:S05]  /*0bb0*/  @!P3 FADD R20, R20, R29 ;  /* 0x0000001d1414b221 */ /* 0x010fca0000000000 */
[----:B------:R3:W-:Y:S04]  /*0bc0*/  @!P3 STS [R5], R20 ;  /* 0x000000140500b388 */ /* 0x0007e80000000800 */
[----:B------:R3:W-:Y:S01]  /*0bd0*/  @!P3 STS [R7], R22 ;  /* 0x000000160700b388 */ /* 0x0007e20000000800 */
[----:B------:R-:W-:Y:S05]  /*0be0*/  @!P0 BRA `(.L_x_1176) ;  /* 0xfffffff800a88947 */ /* 0x000fea000383ffff */
.L_x_1170:
[----:B------:R-:W-:Y:S05]  /*0bf0*/  BSYNC.RECONVERGENT B0 ;  /* 0x0000000000007941 */ /* 0x000fea0003800200 */
.L_x_1169:
[----:B------:R-:W-:Y:S01]  /*0c00*/  BAR.SYNC.DEFER_BLOCKING 0x0 ;  /* 0x0000000000007b1d */ /* 0x000fe20000010000 */
[----:B------:R-:W-:-:S13]  /*0c10*/  ISETP.GE.U32.AND P0, PT, R3, 0x2, PT ;  /* 0x000000020300780c */ /* 0x000fda0003f06070 */
[----:B------:R-:W-:Y:S05]  /*0c20*/  @!P0 BRA `(.L_x_1177) ;  /* 0x0000000000748947 */ /* 0x000fea0003800000 */
.L_x_1180:
[----:B-1-3--:R-:W-:Y:S01]  /*0c30*/  SHF.R.U32.HI R19, RZ, 0x1, R3 ;  /* 0x00000001ff137819 */ /* 0x00afe20000011603 */
[----:B------:R-:W-:Y:S03]  /*0c40*/  BSSY.RECONVERGENT B0, `(.L_x_1178) ;  /* 0x0000017000007945 */ /* 0x000fe60003800200 */
[----:B------:R-:W-:-:S13]  /*0c50*/  ISETP.GE.U32.AND P0, PT, R2, R19, PT ;  /* 0x000000130200720c */ /* 0x000fda0003f06070 */
[----:B------:R-:W-:Y:S05]  /*0c60*/  @P0 BRA `(.L_x_1179) ;  /* 0x0000000000500947 */ /* 0x000fea0003800000 */
[----:B--2---:R-:W-:Y:S01]  /*0c70*/  IMAD R12, R19, 0x4, R6 ;  /* 0x00000004130c7824 */ /* 0x004fe200078e0206 */
[----:B------:R-:W-:Y:S04]  /*0c80*/  LDS R14, [R6] ;  /* 0x00000000060e7984 */ /* 0x000fe80000000800 */
[----:B------:R-:W1:Y:S02]  /*0c90*/  LDS R13, [R12] ;  /* 0x000000000c0d7984 */ /* 0x000e640000000800 */
[----:B-1----:R-:W-:Y:S01]  /*0ca0*/  FADD R13, R13, R14 ;  /* 0x0000000e0d0d7221 */ /* 0x002fe20000000000 */
[----:B------:R-:W-:-:S04]  /*0cb0*/  LEA R14, R19, R8, 0x2 ;  /* 0x00000008130e7211 */ /* 0x000fc800078e10ff */
[----:B------:R-:W-:Y:S04]  /*0cc0*/  STS [R6], R13 ;  /* 0x0000000d06007388 */ /* 0x000fe80000000800 */
[----:B------:R-:W-:Y:S04]  /*0cd0*/  LDS R16, [R8] ;  /* 0x0000000008107984 */ /* 0x000fe80000000800 */
[----:B------:R-:W1:Y:S02]  /*0ce0*/  LDS R15, [R14] ;  /* 0x000000000e0f7984 */ /* 0x000e640000000800 */
[----:B-1----:R-:W-:Y:S01]  /*0cf0*/  FADD R15, R15, R16 ;  /* 0x000000100f0f7221 */ /* 0x002fe20000000000 */
[----:B------:R-:W-:-:S04]  /*0d00*/  IMAD R16, R11, 0x8, R12 ;  /* 0x000000080b107824 */ /* 0x000fc800078e020c */
[----:B------:R-:W-:Y:S04]  /*0d10*/  STS [R8], R15 ;  /* 0x0000000f08007388 */ /* 0x000fe80000000800 */
[----:B------:R-:W-:Y:S04]  /*0d20*/  LDS R16, [R16] ;  /* 0x0000000010107984 */ /* 0x000fe80000000800 */
[----:B------:R-:W1:Y:S02]  /*0d30*/  LDS R17, [R5] ;  /* 0x0000000005117984 */ /* 0x000e640000000800 */
[----:B-1----:R-:W-:Y:S01]  /*0d40*/  FADD R12, R16, R17 ;  /* 0x00000011100c7221 */ /* 0x002fe20000000000 */
[----:B------:R-:W-:-:S04]  /*0d50*/  LEA R17, R9, R14, 0x3 ;  /* 0x0000000e09117211 */ /* 0x000fc800078e18ff */
[----:B------:R-:W-:Y:S04]  /*0d60*/  STS [R5], R12 ;  /* 0x0000000c05007388 */ /* 0x000fe80000000800 */
[----:B------:R-:W-:Y:S04]  /*0d70*/  LDS R17, [R17] ;  /* 0x0000000011117984 */ /* 0x000fe80000000800 */
[----:B------:R-:W1:Y:S02]  /*0d80*/  LDS R20, [R7] ;  /* 0x0000000007147984 */ /* 0x000e640000000800 */
[----:B-1----:R-:W-:-:S05]  /*0d90*/  IMAD.IADD R20, R17, 0x1, R20 ;  /* 0x0000000111147824 */ /* 0x002fca00078e0214 */
[----:B------:R1:W-:Y:S02]  /*0da0*/  STS [R7], R20 ;  /* 0x0000001407007388 */ /* 0x0003e40000000800 */
.L_x_1179:
[----:B------:R-:W-:Y:S05]  /*0db0*/  BSYNC.RECONVERGENT B0 ;  /* 0x0000000000007941 */ /* 0x000fea0003800200 */
.L_x_1178:
[----:B------:R-:W-:Y:S01]  /*0dc0*/  BAR.SYNC.DEFER_BLOCKING 0x0 ;  /* 0x0000000000007b1d */ /* 0x000fe20000010000 */
[----:B------:R-:W-:Y:S02]  /*0dd0*/  ISETP.GT.U32.AND P0, PT, R3, 0x3, PT ;  /* 0x000000030300780c */ /* 0x000fe40003f04070 */
[----:B------:R-:W-:-:S11]  /*0de0*/  MOV R3, R19 ;  /* 0x0000001300037202 */ /* 0x000fd60000000f00 */
[----:B------:R-:W-:Y:S05]  /*0df0*/  @P0 BRA `(.L_x_1180) ;  /* 0xfffffffc008c0947 */ /* 0x000fea000383ffff */
.L_x_1177:
[----:B------:R-:W-:-:S13]  /*0e00*/  ISETP.NE.AND P0, PT, R2, RZ, PT ;  /* 0x000000ff0200720c */ /* 0x000fda0003f05270 */
[----:B------:R-:W-:Y:S05]  /*0e10*/  @P0 EXIT ;  /* 0x000000000000094d */ /* 0x000fea0003800000 */
[----:B------:R-:W4:Y:S02]  /*0e20*/  LDS R18, [R18] ;  /* 0x0000000012127984 */ /* 0x000f240000000800 */
[----:B----4-:R-:W-:-:S13]  /*0e30*/  ISETP.GE.AND P0, PT, R18, 0x1, PT ;  /* 0x000000011200780c */ /* 0x010fda0003f06270 */
[----:B------:R-:W-:Y:S05]  /*0e40*/  @!P0 BRA `(.L_x_1181) ;  /* 0x0000000000dc8947 */ /* 0x000fea0003800000 */
[----:B------:R-:W4:Y:S01]  /*0e50*/  S2UR UR5, SR_CgaCtaId ;  /* 0x00000000000579c3 */ /* 0x000f220000008800 */
[----:B------:R-:W-:Y:S01]  /*0e60*/  UMOV UR4, 0x400 ;  /* 0x0000040000047882 */ /* 0x000fe20000000000 */
[----:B------:R-:W-:-:S04]  /*0e70*/  I2FP.F32.U32 R3, R18 ;  /* 0x0000001200037245 */ /* 0x000fc80000201000 */
[----:B01-3--:R-:W0:Y:S02]  /*0e80*/  MUFU.RCP R6, R3 ;  /* 0x0000000300067308 */ /* 0x00be240000001000 */
[----:B0-----:R-:W-:Y:S01]  /*0e90*/  FFMA R5, -R3, R6, 1 ;  /* 0x3f80000003057423 */ /* 0x001fe20000000106 */
[----:B----4-:R-:W-:-:S03]  /*0ea0*/  ULEA UR4, UR5, UR4, 0x18 ;  /* 0x0000000405047291 */ /* 0x010fc6000f8ec0ff */
[----:B------:R-:W-:-:S06]  /*0eb0*/  FFMA R5, R6, R5, R6 ;  /* 0x0000000506057223 */ /* 0x000fcc0000000006 */
[----:B------:R-:W0:Y:S02]  /*0ec0*/  LDS R2, [UR4] ;  /* 0x00000004ff027984 */ /* 0x000e240008000800 */
[----:B0-----:R-:W0:Y:S01]  /*0ed0*/  FCHK P0, R2, R3 ;  /* 0x0000000302007302 */ /* 0x001e220000000000 */
[----:B------:R-:W-:-:S04]  /*0ee0*/  FFMA R6, R2, R5, RZ ;  /* 0x0000000502067223 */ /* 0x000fc800000000ff */
[----:B------:R-:W-:-:S04]  /*0ef0*/  FFMA R7, -R3, R6, R2 ;  /* 0x0000000603077223 */ /* 0x000fc80000000102 */
[----:B------:R-:W-:Y:S01]  /*0f00*/  FFMA R5, R5, R7, R6 ;  /* 0x0000000705057223 */ /* 0x000fe20000000006 */
[----:B0-----:R-:W-:Y:S06]  /*0f10*/  @!P0 BRA `(.L_x_1182) ;  /* 0x00000000000c8947 */ /* 0x001fec0003800000 */
[----:B------:R-:W-:-:S07]  /*0f20*/  MOV R6, 0xf40 ;  /* 0x00000f4000067802 */ /* 0x000fce0000000f00 */
[----:B--2---:R-:W-:Y:S05]  /*0f30*/  CALL.REL.NOINC `($__internal_11_$__cuda_sm3x_div_rn_noftz_f32_slowpath) ;  /* 0x0000000000b07944 */ /* 0x004fea0003c00000 */
[----:B------:R-:W-:-:S07]  /*0f40*/  IMAD.MOV.U32 R5, RZ, RZ, R2 ;  /* 0x000000ffff057224 */ /* 0x000fce00078e0002 */
.L_x_1182:
[----:B------:R-:W0:Y:S01]  /*0f50*/  LDS R4, [R4] ;  /* 0x0000000004047984 */ /* 0x000e220000000800 */
[----:B------:R-:W1:Y:S01]  /*0f60*/  LDC.64 R6, c[0x0][0x3a0] ;  /* 0x0000e800ff067b82 */ /* 0x000e620000000a00 */
[----:B------:R-:W3:Y:S02]  /*0f70*/  MUFU.RCP R2, R3 ;  /* 0x0000000300027308 */ /* 0x000ee40000001000 */
[----:B---3--:R-:W-:-:S04]  /*0f80*/  FFMA R9, -R3, R2, 1 ;  /* 0x3f80000003097423 */ /* 0x008fc80000000102 */
[----:B------:R-:W-:Y:S01]  /*0f90*/  FFMA R2, R2, R9, R2 ;  /* 0x0000000902027223 */ /* 0x000fe20000000002 */
[----:B-1----:R-:W-:-:S05]  /*0fa0*/  IMAD.WIDE.U32 R6, R0, 0x4, R6 ;  /* 0x0000000400067825 */ /* 0x002fca00078e0006 */
[----:B------:R1:W-:Y:S01]  /*0fb0*/  STG.E desc[UR6][R6.64], R5 ;  /* 0x0000000506007986 */ /* 0x0003e2000c101906 */
[----:B0-----:R-:W0:Y:S01]  /*0fc0*/  FCHK P0, R4, R3 ;  /* 0x0000000304007302 */ /* 0x001e220000000000 */
[----:B------:R-:W-:-:S04]  /*0fd0*/  FFMA R8, R2, R4, RZ ;  /* 0x0000000402087223 */ /* 0x000fc800000000ff */
[----:B------:R-:W-:-:S04]  /*0fe0*/  FFMA R9, -R3, R8, R4 ;  /* 0x0000000803097223 */ /* 0x000fc80000000104 */
[----:B------:R-:W-:Y:S01]  /*0ff0*/  FFMA R9, R2, R9, R8 ;  /* 0x0000000902097223 */ /* 0x000fe20000000008 */
[----:B01----:R-:W-:Y:S06]  /*1000*/  @!P0 BRA `(.L_x_1183) ;  /* 0x0000000000108947 */ /* 0x003fec0003800000 */
[----:B------:R-:W-:Y:S02]  /*1010*/  MOV R2, R4 ;  /* 0x0000000400027202 */ /* 0x000fe40000000f00 */
[----:B------:R-:W-:-:S07]  /*1020*/  MOV R6, 0x1040 ;  /* 0x0000104000067802 */ /* 0x000fce0000000f00 */
[----:B--2---:R-:W-:Y:S05]  /*1030*/  CALL.REL.NOINC `($__internal_11_$__cuda_sm3x_div_rn_noftz_f32_slowpath) ;  /* 0x0000000000707944 */ /* 0x004fea0003c00000 */
[----:B------:R-:W-:-:S07]  /*1040*/  IMAD.MOV.U32 R9, RZ, RZ, R2 ;  /* 0x000000ffff097224 */ /* 0x000fce00078e0002 */
.L_x_1183:
        /* <DEDUP_REMOVED lines=16> */
.L_x_1184:
[----:B------:R-:W0:Y:S08]  /*1150*/  LDC.64 R2, c[0x0][0x3b0] ;  /* 0x0000ec00ff027b82 */ /* 0x000e300000000a00 */
[----:B------:R-:W1:Y:S01]  /*1160*/  LDC.64 R4, c[0x0][0x3b8] ;  /* 0x0000ee00ff047b82 */ /* 0x000e620000000a00 */
[----:B0-----:R-:W-:-:S05]  /*1170*/  IMAD.WIDE.U32 R2, R0, 0x4, R2 ;  /* 0x0000000400027825 */ /* 0x001fca00078e0002 */
[----:B------:R-:W-:Y:S01]  /*1180*/  STG.E desc[UR6][R2.64], R7 ;  /* 0x0000000702007986 */ /* 0x000fe2000c101906 */
[----:B-1----:R-:W-:-:S05]  /*1190*/  IMAD.WIDE.U32 R4, R0, 0x4, R4 ;  /* 0x0000000400047825 */ /* 0x002fca00078e0004 */
[----:B------:R-:W-:Y:S01]  /*11a0*/  STG.E desc[UR6][R4.64], R18 ;  /* 0x0000001204007986 */ /* 0x000fe2000c101906 */
[----:B------:R-:W-:Y:S05]  /*11b0*/  EXIT ;  /* 0x000000000000794d */ /* 0x000fea0003800000 */
.L_x_1181:
[----:B------:R-:W4:Y:S02]  /*11c0*/  LDC.64 R2, c[0x0][0x3b8] ;  /* 0x0000ee00ff027b82 */ /* 0x000f240000000a00 */
[----:B----4-:R-:W-:-:S05]  /*11d0*/  IMAD.WIDE.U32 R2, R0, 0x4, R2 ;  /* 0x0000000400027825 */ /* 0x010fca00078e0002 */
[----:B------:R-:W-:Y:S01]  /*11e0*/  STG.E desc[UR6][R2.64], RZ ;  /* 0x000000ff02007986 */ /* 0x000fe2000c101906 */
[----:B------:R-:W-:Y:S05]  /*11f0*/  EXIT ;  /* 0x000000000000794d */ /* 0x000fea0003800000 */
        .weak           $__internal_11_$__cuda_sm3x_div_rn_noftz_f32_slowpath
        .type           $__internal_11_$__cuda_sm3x_div_rn_noftz_f32_slowpath,@function
        .size           $__internal_11_$__cuda_sm3x_div_rn_noftz_f32_slowpath,(.L_x_5111 - $__internal_11_$__cuda_sm3x_div_rn_noftz_f32_slowpath)
$__internal_11_$__cuda_sm3x_div_rn_noftz_f32_slowpath:
[----:B------:R-:W-:Y:S02]  /*1200*/  SHF.R.U32.HI R7, RZ, 0x17, R3 ;  /* 0x00000017ff077819 */ /* 0x000fe40000011603 */
[----:B------:R-:W-:Y:S02]  /*1210*/  SHF.R.U32.HI R5, RZ, 0x17, R2 ;  /* 0x00000017ff057819 */ /* 0x000fe40000011602 */
[----:B------:R-:W-:Y:S02]  /*1220*/  LOP3.LUT R14, R7, 0xff, RZ, 0xc0, !PT ;  /* 0x000000ff070e7812 */ /* 0x000fe400078ec0ff */
[----:B------:R-:W-:Y:S02]  /*1230*/  LOP3.LUT R12, R5, 0xff, RZ, 0xc0, !PT ;  /* 0x000000ff050c7812 */ /* 0x000fe400078ec0ff */
[----:B------:R-:W-:Y:S02]  /*1240*/  IADD3 R9, PT, PT, R14, -0x1, RZ ;  /* 0xffffffff0e097810 */ /* 0x000fe40007ffe0ff */
[----:B------:R-:W-:Y:S01]  /*1250*/  MOV R7, R3 ;  /* 0x0000000300077202 */ /* 0x000fe20000000f00 */
[----:B------:R-:W-:Y:S01]  /*1260*/  VIADD R8, R12, 0xffffffff ;  /* 0xffffffff0c087836 */ /* 0x000fe20000000000 */
        /* <DEDUP_REMOVED lines=27> */
.L_x_1185:
[----:B------:R-:W-:-:S05]  /*1420*/  LEA R8, R14, 0xc0800000, 0x17 ;  /* 0xc08000000e087811 */ /* 0x000fca00078eb8ff */
[----:B------:R-:W-:Y:S01]  /*1430*/  IMAD.IADD R8, R7, 0x1, -R8 ;  /* 0x0000000107087824 */ /* 0x000fe200078e0a08 */
[----:B------:R-:W-:-:S03]  /*1440*/  IADD3 R7, PT, PT, R12, -0x7f, RZ ;  /* 0xffffff810c077810 */ /* 0x000fc60007ffe0ff */
[----:B------:R0:W1:Y:S01]  /*1450*/  MUFU.RCP R9, R8 ;  /* 0x0000000800097308 */ /* 0x0000620000001000 */
[----:B------:R-:W-:Y:S01]  /*1460*/  FADD.FTZ R11, -R8, -RZ ;  /* 0x800000ff080b7221 */ /* 0x000fe20000010100 */
[C---:B------:R-:W-:Y:S01]  /*1470*/  IMAD R2, R7.reuse, -0x800000, R2 ;  /* 0xff80000007027824 */ /* 0x040fe200078e0202 */
        /* <DEDUP_REMOVED lines=28> */
[----:B------:R-:W-:Y:S01]  /*1640*/  IADD3 R12, PT, PT, R11, 0x20, RZ ;  /* 0x000000200b0c7810 */ /* 0x000fe20007ffe0ff */
[----:B------:R-:W-:Y:S01]  /*1650*/  IMAD.MOV R9, RZ, RZ, -R11 ;  /* 0x000000ffff097224 */ /* 0x000fe200078e0a0b */
        /* <DEDUP_REMOVED lines=10> */
[----:B------:R-:W-:-:S04]  /*1700*/  LOP3.LUT R5, R5, R8, RZ, 0xc0, !PT ;  /* 0x0000000805057212 */ /* 0x000fc800078ec0ff */
[----:B------:R-:W-:-:S04]  /*1710*/  IADD3 R5, PT, PT, R12, R5, RZ ;  /* 0x000000050c057210 */ /* 0x000fc80007ffe0ff */
[----:B------:R-:W-:Y:S01]  /*1720*/  LOP3.LUT R2, R5, R2, RZ, 0xfc, !PT ;  /* 0x0000000205027212 */ /* 0x000fe200078efcff */
[----:B------:R-:W-:Y:S06]  /*1730*/  BRA `(.L_x_1192) ;  /* 0x0000000000347947 */ /* 0x000fec0003800000 */
.L_x_1191:
[----:B------:R-:W-:-:S04]  /*1740*/  LOP3.LUT R2, R2, 0x80000000, RZ, 0xc0, !PT ;  /* 0x8000000002027812 */ /* 0x000fc800078ec0ff */
[----:B------:R-:W-:Y:S01]  /*1750*/  LOP3.LUT R2, R2, 0x7f800000, RZ, 0xfc, !PT ;  /* 0x7f80000002027812 */ /* 0x000fe200078efcff */
[----:B------:R-:W-:Y:S06]  /*1760*/  BRA `(.L_x_1192) ;  /* 0x0000000000287947 */ /* 0x000fec0003800000 */
.L_x_1190:
[----:B------:R-:W-:Y:S01]  /*1770*/  IMAD R2, R8, 0x800000, R2 ;  /* 0x0080000008027824 */ /* 0x000fe200078e0202 */
[----:B------:R-:W-:Y:S06]  /*1780*/  BRA `(.L_x_1192) ;  /* 0x0000000000207947 */ /* 0x000fec0003800000 */
.L_x_1189:
[----:B------:R-:W-:-:S04]  /*1790*/  LOP3.LUT R2, R7, 0x80000000, R2, 0x48, !PT ;  /* 0x8000000007027812 */ /* 0x000fc800078e4802 */
[----:B------:R-:W-:Y:S01]  /*17a0*/  LOP3.LUT R2, R2, 0x7f800000, RZ, 0xfc, !PT ;  /* 0x7f80000002027812 */ /* 0x000fe200078efcff */
[----:B------:R-:W-:Y:S06]  /*17b0*/  BRA `(.L_x_1192) ;  /* 0x0000000000147947 */ /* 0x000fec0003800000 */
.L_x_1188:
[----:B------:R-:W-:Y:S01]  /*17c0*/  LOP3.LUT R2, R7, 0x80000000, R2, 0x48, !PT ;  /* 0x8000000007027812 */ /* 0x000fe200078e4802 */
[----:B------:R-:W-:Y:S06]  /*17d0*/  BRA `(.L_x_1192) ;  /* 0x00000000000c7947 */ /* 0x000fec0003800000 */
.L_x_1187:
[----:B------:R-:W0:Y:S01]  /*17e0*/  MUFU.RSQ R2, -QNAN ;  /* 0xffc0000000027908 */ /* 0x000e220000001400 */
[----:B------:R-:W-:Y:S05]  /*17f0*/  BRA `(.L_x_1192) ;  /* 0x0000000000047947 */ /* 0x000fea0003800000 */
.L_x_1186:
[----:B------:R-:W-:-:S07]  /*1800*/  FADD.FTZ R2, R2, R3 ;  /* 0x0000000302027221 */ /* 0x000fce0000010000 */
.L_x_1192:
[----:B------:R-:W-:-:S04]  /*1810*/  HFMA2 R7, -RZ, RZ, 0, 0 ;  /* 0x00000000ff077431 */ /* 0x000fc800000001ff */
[----:B0-----:R-:W-:Y:S05]  /*1820*/  RET.REL.NODEC R6 `(update_centroids_kernel) ;  /* 0xffffffe406f47950 */ /* 0x001fea0003c3ffff */
.L_x_1193:
        /* <DEDUP_REMOVED lines=13> */
.L_x_5111:


//--------------------- .text.assign_clusters_kernel --------------------------
	.section	.text.assign_clusters_kernel,"ax",@progbits
	.align	128
        .global         assign_clusters_kernel
        .type           assign_clusters_kernel,@function
        .size           assign_clusters_kernel,(.L_x_5112 - assign_clusters_kernel)
        .other          assign_clusters_kernel,@"STO_CUDA_ENTRY STV_DEFAULT"
assign_clusters_kernel:
.text.assign_clusters_kernel:
        /* <DEDUP_REMOVED lines=9> */
[----:B------:R-:W-:Y:S01]  /*0090*/  HFMA2 R0, -RZ, RZ, 0, 0 ;  /* 0x00000000ff007431 */ /* 0x000fe200000001ff */
[----:B------:R-:W-:Y:S01]  /*00a0*/  MOV R13, 0x7f7fffff ;  /* 0x7f7fffff000d7802 */ /* 0x000fe20000000f00 */
[----:B------:R-:W1:Y:S01]  /*00b0*/  LDCU.64 UR16, c[0x0][0x358] ;  /* 0x00006b00ff1077ac */ /* 0x000e620008000a00 */
[----:B0-----:R-:W-:-:S09]  /*00c0*/  UISETP.GE.AND UP0, UPT, UR10, 0x1, UPT ;  /* 0x000000010a00788c */ /* 0x001fd2000bf06270 */
[----:B-1----:R-:W-:Y:S05]  /*00d0*/  BRA.U !UP0, `(.L_x_1194) ;  /* 0x0000000d08fc7547 */ /* 0x002fea000b800000 */
[----:B------:R-:W0:Y:S08]  /*00e0*/  LDC.64 R2, c[0x0][0x380] ;  /* 0x0000e000ff027b82 */ /* 0x000e300000000a00 */
[----:B------:R-:W1:Y:S08]  /*00f0*/  LDC.64 R4, c[0x0][0x388] ;  /* 0x0000e200ff047b82 */ /* 0x000e700000000a00 */
[----:B------:R-:W2:Y:S01]  /*0100*/  LDC.64 R6, c[0x0][0x390] ;  /* 0x0000e400ff067b82 */ /* 0x000ea20000000a00 */
[----:B0-----:R-:W-:-:S05]  /*0110*/  IMAD.WIDE R2, R8, 0x4, R2 ;  /* 0x0000000408027825 */ /* 0x001fca00078e0202 */
[----:B------:R0:W5:Y:S01]  /*0120*/  LDG.E.CONSTANT R10, desc[UR16][R2.64] ;  /* 0x00000010020a7981 */ /* 0x000162000c1e9900 */
[----:B-1----:R-:W-:-:S05]  /*0130*/  IMAD.WIDE R4, R8, 0x4, R4 ;  /* 0x0000000408047825 */ /* 0x002fca00078e0204 */
[----:B------:R0:W5:Y:S01]  /*0140*/  LDG.E.CONSTANT R11, desc[UR16][R4.64] ;  /* 0x00000010040b7981 */ /* 0x000162000c1e9900 */
[----:B--2---:R-:W-:-:S05]  /*0150*/  IMAD.WIDE R6, R8, 0x4, R6 ;  /* 0x0000000408067825 */ /* 0x004fca00078e0206 */
[----:B------:R0:W5:Y:S01]  /*0160*/  LDG.E.CONSTANT R12, desc[UR16][R6.64] ;  /* 0x00000010060c7981 */ /* 0x000162000c1e9900 */
[----:B------:R-:W-:Y:S01]  /*0170*/  UISETP.GE.U32.AND UP1, UPT, UR10, 0x8, UPT ;  /* 0x000000080a00788c */ /* 0x000fe2000bf26070 */
[----:B------:R-:W-:Y:S01]  /*0180*/  MOV R13, 0x7f7fffff ;  /* 0x7f7fffff000d7802 */ /* 0x000fe20000000f00 */
[----:B------:R-:W-:Y:S01]  /*0190*/  ULOP3.LUT UR11, UR10, 0x7, URZ, 0xc0, !UPT ;  /* 0x000000070a0b7892 */ /* 0x000fe2000f8ec0ff */
[----:B------:R-:W-:Y:S02]  /*01a0*/  MOV R9, RZ ;  /* 0x000000ff00097202 */ /* 0x000fe40000000f00 */
[----:B------:R-:W-:Y:S01]  /*01b0*/  MOV R0, RZ ;  /* 0x000000ff00007202 */ /* 0x000fe20000000f00 */
[----:B------:R-:W-:-:S03]  /*01c0*/  UISETP.NE.AND UP0, UPT, UR11, URZ, UPT ;  /* 0x000000ff0b00728c */ /* 0x000fc6000bf05270 */
[----:B0-----:R-:W-:Y:S08]  /*01d0*/  BRA.U !UP1, `(.L_x_1195) ;  /* 0x0000000509f07547 */ /* 0x001ff0000b800000 */
[----:B------:R-:W0:Y:S01]  /*01e0*/  LDCU.128 UR12, c[0x0][0x3a0] ;  /* 0x00007400ff0c77ac */ /* 0x000e220008000c00 */
[----:B------:R-:W-:Y:S01]  /*01f0*/  HFMA2 R14, -RZ, RZ, 0, 0 ;  /* 0x00000000ff0e7431 */ /* 0x000fe200000001ff */
[----:B------:R-:W-:Y:S01]  /*0200*/  MOV R13, 0x7f7fffff ;  /* 0x7f7fffff000d7802 */ /* 0x000fe20000000f00 */
[----:B------:R-:W1:Y:S01]  /*0210*/  LDCU.64 UR8, c[0x0][0x398] ;  /* 0x00007300ff0877ac */ /* 0x000e620008000a00 */
[----:B------:R-:W-:Y:S01]  /*0220*/  MOV R0, RZ ;  /* 0x000000ff00007202 */ /* 0x000fe20000000f00 */
[----:B0-----:R-:W-:Y:S02]  /*0230*/  UIADD3 UR6, UP2, UPT, UR12, 0x10, URZ ;  /* 0x000000100c067890 */ /* 0x001fe4000ff5e0ff */
[----:B------:R-:W-:Y:S02]  /*0240*/  UIADD3 UR4, UP3, UPT, UR14, 0x10, URZ ;  /* 0x000000100e047890 */ /* 0x000fe4000ff7e0ff */
[----:B-1----:R-:W-:Y:S02]  /*0250*/  UIADD3 UR8, UP1, UPT, UR8, 0x10, URZ ;  /* 0x0000001008087890 */ /* 0x002fe4000ff3e0ff */
[----:B------:R-:W-:Y:S01]  /*0260*/  UIADD3.X UR7, UPT, UPT, URZ, UR13, URZ, UP2, !UPT ;  /* 0x0000000dff077290 */ /* 0x000fe200097fe4ff */
[----:B------:R-:W-:Y:S01]  /*0270*/  MOV R2, UR6 ;  /* 0x0000000600027c02 */ /* 0x000fe20008000f00 */
[----:B------:R-:W-:Y:S01]  /*0280*/  UIADD3.X UR5, UPT, UPT, URZ, UR15, URZ, UP3, !UPT ;  /* 0x0000000fff057290 */ /* 0x000fe20009ffe4ff */
[----:B------:R-:W-:Y:S01]  /*0290*/  MOV R4, UR4 ;  /* 0x0000000400047c02 */ /* 0x000fe20008000f00 */
[----:B------:R-:W-:Y:S01]  /*02a0*/  ULOP3.LUT UR12, UR10, 0x7ffffff8, URZ, 0xc0, !UPT ;  /* 0x7ffffff80a0c7892 */ /* 0x000fe2000f8ec0ff */
[----:B------:R-:W-:Y:S01]  /*02b0*/  MOV R6, UR8 ;  /* 0x0000000800067c02 */ /* 0x000fe20008000f00 */
[----:B------:R-:W-:Y:S01]  /*02c0*/  UIADD3.X UR9, UPT, UPT, URZ, UR9, URZ, UP1, !UPT ;  /* 0x00000009ff097290 */ /* 0x000fe20008ffe4ff */
[----:B------:R-:W-:-:S02]  /*02d0*/  MOV R3, UR7 ;  /* 0x0000000700037c02 */ /* 0x000fc40008000f00 */
[----:B------:R-:W-:Y:S02]  /*02e0*/  MOV R5, UR5 ;  /* 0x0000000500057c02 */ /* 0x000fe40008000f00 */
[----:B------:R-:W-:Y:S02]  /*02f0*/  MOV R9, UR12 ;  /* 0x0000000c00097c02 */ /* 0x000fe40008000f00 */
[----:B------:R-:W-:-:S07]  /*0300*/  MOV R7, UR9 ;  /* 0x0000000900077c02 */ /* 0x000fce0008000f00 */
.L_x_1196:
[----:B------:R-:W2:Y:S04]  /*0310*/  LDG.E.CONSTANT R16, desc[UR16][R2.64+-0x10] ;  /* 0xfffff01002107981 */ /* 0x000ea8000c1e9900 */
[----:B------:R-:W3:Y:S04]  /*0320*/  LDG.E.CONSTANT R15, desc[UR16][R6.64+-0x10] ;  /* 0xfffff010060f7981 */ /* 0x000ee8000c1e9900 */
[----:B------:R-:W4:Y:S04]  /*0330*/  LDG.E.CONSTANT R17, desc[UR16][R4.64+-0x10] ;  /* 0xfffff01004117981 */ /* 0x000f28000c1e9900 */
[----:B------:R-:W4:Y:S04]  /*0340*/  LDG.E.CONSTANT R22, desc[UR16][R2.64+-0xc] ;  /* 0xfffff41002167981 */ /* 0x000f28000c1e9900 */
[----:B------:R-:W4:Y:S04]  /*0350*/  LDG.E.CONSTANT R20, desc[UR16][R2.64+-0x8] ;  /* 0xfffff81002147981 */ /* 0x000f28000c1e9900 */
[----:B------:R-:W4:Y:S04]  /*0360*/  LDG.E.CONSTANT R27, desc[UR16][R6.64+-0xc] ;  /* 0xfffff410061b7981 */ /* 0x000f28000c1e9900 */
[----:B------:R-:W4:Y:S04]  /*0370*/  LDG.E.CONSTANT R25, desc[UR16][R6.64+-0x8] ;  /* 0xfffff81006197981 */ /* 0x000f28000c1e9900 */
[----:B------:R-:W4:Y:S04]  /*0380*/  LDG.E.CONSTANT R23, desc[UR16][R4.64+-0xc] ;  /* 0xfffff41004177981 */ /* 0x000f28000c1e9900 */
[----:B------:R-:W4:Y:S04]  /*0390*/  LDG.E.CONSTANT R18, desc[UR16][R2.64+-0x4] ;  /* 0xfffffc1002127981 */ /* 0x000f28000c1e9900 */
[----:B------:R-:W4:Y:S04]  /*03a0*/  LDG.E.CONSTANT R19, desc[UR16][R4.64+-0x8] ;  /* 0xfffff81004137981 */ /* 0x000f28000c1e9900 */
[----:B------:R-:W4:Y:S01]  /*03b0*/  LDG.E.CONSTANT R21, desc[UR16][R6.64+-0x4] ;  /* 0xfffffc1006157981 */ /* 0x000f22000c1e9900 */
[----:B--2--5:R-:W-:Y:S01]  /*03c0*/  FADD R16, R11, -R16 ;  /* 0x800000100b107221 */ /* 0x024fe20000000000 */
[----:B---3--:R-:W-:-:S03]  /*03d0*/  FADD R15, R10, -R15 ;  /* 0x8000000f0a0f7221 */ /* 0x008fc60000000000 */
[----:B------:R-:W-:Y:S01]  /*03e0*/  FMUL R16, R16, R16 ;  /* 0x0000001010107220 */ /* 0x000fe20000400000 */
[----:B----4-:R-:W-:-:S03]  /*03f0*/  FADD R17, R12, -R17 ;  /* 0x800000110c117221 */ /* 0x010fc60000000000 */
[----:B------:R-:W-:Y:S02]  /*0400*/  FFMA R16, R15, R15, R16 ;  /* 0x0000000f0f107223 */ /* 0x000fe40000000010 */
[----:B------:R-:W2:Y:S02]  /*0410*/  LDG.E.CONSTANT R15, desc[UR16][R4.64+-0x4] ;  /* 0xfffffc10040f7981 */ /* 0x000ea4000c1e9900 */
[----:B------:R-:W-:Y:S02]  /*0420*/  FFMA R24, R17, R17, R16 ;  /* 0x0000001111187223 */ /* 0x000fe40000000010 */
[----:B------:R-:W3:Y:S04]  /*0430*/  LDG.E.CONSTANT R16, desc[UR16][R2.64] ;  /* 0x0000001002107981 */ /* 0x000ee8000c1e9900 */
[----:B------:R-:W4:Y:S01]  /*0440*/  LDG.E.CONSTANT R17, desc[UR16][R6.64] ;  /* 0x0000001006117981 */ /* 0x000f22000c1e9900 */
[C---:B------:R-:W-:Y:S01]  /*0450*/  FADD R22, R11.reuse, -R22 ;  /* 0x800000160b167221 */ /* 0x040fe20000000000 */
[-C--:B------:R-:W-:Y:S01]  /*0460*/  FSETP.GEU.AND P4, PT, R24, R13.reuse, PT ;  /* 0x0000000d1800720b */ /* 0x080fe20003f8e000 */
[----:B------:R-:W-:Y:S01]  /*0470*/  FADD R20, R11, -R20 ;  /* 0x800000140b147221 */ /* 0x000fe20000000000 */
[----:B------:R-:W-:Y:S01]  /*0480*/  FADD R27, R10, -R27 ;  /* 0x8000001b0a1b7221 */ /* 0x000fe20000000000 */
[----:B------:R-:W-:Y:S01]  /*0490*/  FMUL R26, R22, R22 ;  /* 0x00000016161a7220 */ /* 0x000fe20000400000 */
[----:B------:R-:W-:Y:S01]  /*04a0*/  FSEL R22, R24, R13, !P4 ;  /* 0x0000000d18167208 */ /* 0x000fe20006000000 */
[----:B------:R-:W-:Y:S01]  /*04b0*/  FADD R25, R10, -R25 ;  /* 0x800000190a197221 */ /* 0x000fe20000000000 */
[----:B------:R-:W-:Y:S01]  /*04c0*/  FMUL R24, R20, R20 ;  /* 0x0000001414187220 */ /* 0x000fe20000400000 */
[----:B------:R-:W-:Y:S01]  /*04d0*/  FFMA R26, R27, R27, R26 ;  /* 0x0000001b1b1a7223 */ /* 0x000fe2000000001a */
[----:B------:R-:W-:Y:S01]  /*04e0*/  FADD R23, R12, -R23 ;  /* 0x800000170c177221 */ /* 0x000fe20000000000 */
[----:B------:R-:W4:Y:S01]  /*04f0*/  LDG.E.CONSTANT R13, desc[UR16][R4.64] ;  /* 0x00000010040d7981 */ /* 0x000f22000c1e9900 */
[----:B------:R-:W-:Y:S01]  /*0500*/  FADD R18, R11, -R18 ;  /* 0x800000120b127221 */ /* 0x000fe20000000000 */
[----:B------:R-:W-:-:S02]  /*0510*/  FFMA R24, R25, R25, R24 ;  /* 0x0000001919187223 */ /* 0x000fc40000000018 */
[----:B------:R-:W4:Y:S01]  /*0520*/  LDG.E.CONSTANT R20, desc[UR16][R2.64+0x4] ;  /* 0x0000041002147981 */ /* 0x000f22000c1e9900 */
[----:B------:R-:W-:Y:S01]  /*0530*/  FFMA R23, R23, R23, R26 ;  /* 0x0000001717177223 */ /* 0x000fe2000000001a */
[----:B------:R-:W-:Y:S01]  /*0540*/  FADD R25, R12, -R19 ;  /* 0x800000130c197221 */ /* 0x000fe20000000000 */
[----:B------:R-:W-:Y:S01]  /*0550*/  FMUL R18, R18, R18 ;  /* 0x0000001212127220 */ /* 0x000fe20000400000 */
[----:B------:R-:W4:Y:S01]  /*0560*/  LDG.E.CONSTANT R19, desc[UR16][R6.64+0x4] ;  /* 0x0000041006137981 */ /* 0x000f22000c1e9900 */
[----:B------:R-:W-:Y:S01]  /*0570*/  FADD R21, R10, -R21 ;  /* 0x800000150a157221 */ /* 0x000fe20000000000 */
[----:B------:R-:W-:Y:S01]  /*0580*/  FFMA R25, R25, R25, R24 ;  /* 0x0000001919197223 */ /* 0x000fe20000000018 */
[-C--:B------:R-:W-:Y:S02]  /*0590*/  FSETP.GEU.AND P5, PT, R23, R22.reuse, PT ;  /* 0x000000161700720b */ /* 0x080fe40003fae000 */
[----:B------:R-:W-:Y:S02]  /*05a0*/  FFMA R24, R21, R21, R18 ;  /* 0x0000001515187223 */ /* 0x000fe40000000012 */
[----:B------:R-:W4:Y:S01]  /*05b0*/  LDG.E.CONSTANT R21, desc[UR16][R4.64+0x4] ;  /* 0x0000041004157981 */ /* 0x000f22000c1e9900 */
[----:B------:R-:W-:-:S03]  /*05c0*/  FSEL R22, R23, R22, !P5 ;  /* 0x0000001617167208 */ /* 0x000fc60006800000 */
[----:B------:R-:W4:Y:S01]  /*05d0*/  LDG.E.CONSTANT R18, desc[UR16][R2.64+0x8] ;  /* 0x0000081002127981 */ /* 0x000f22000c1e9900 */
[----:B------:R-:W-:-:S03]  /*05e0*/  FSETP.GEU.AND P3, PT, R25, R22, PT ;  /* 0x000000161900720b */ /* 0x000fc60003f6e000 */
[----:B------:R-:W4:Y:S01]  /*05f0*/  LDG.E.CONSTANT R23, desc[UR16][R4.64+0x8] ;  /* 0x0000081004177981 */ /* 0x000f22000c1e9900 */
[----:B------:R-:W-:-:S03]  /*0600*/  FSEL R22, R25, R22, !P3 ;  /* 0x0000001619167208 */ /* 0x000fc60005800000 */
[----:B------:R-:W4:Y:S01]  /*0610*/  LDG.E.CONSTANT R25, desc[UR16][R6.64+0xc] ;  /* 0x00000c1006197981 */ /* 0x000f22000c1e9900 */
[----:B--2---:R-:W-:-:S03]  /*0620*/  FADD R27, R12, -R15 ;  /* 0x8000000f0c1b7221 */ /* 0x004fc60000000000 */
[----:B------:R0:W2:Y:S01]  /*0630*/  LDG.E.CONSTANT R15, desc[UR16][R6.64+0x8] ;  /* 0x00000810060f7981 */ /* 0x0000a2000c1e9900 */
[----:B------:R-:W-:Y:S01]  /*0640*/  FFMA R27, R27, R27, R24 ;  /* 0x0000001b1b1b7223 */ /* 0x000fe20000000018 */
[----:B---3--:R-:W-:Y:S02]  /*0650*/  FADD R24, R11, -R16 ;  /* 0x800000100b187221 */ /* 0x008fe40000000000 */
[----:B------:R1:W3:Y:S01]  /*0660*/  LDG.E.CONSTANT R16, desc[UR16][R2.64+0xc] ;  /* 0x00000c1002107981 */ /* 0x0002e2000c1e9900 */
[----:B----4-:R-:W-:Y:S01]  /*0670*/  FADD R17, R10, -R17 ;  /* 0x800000110a117221 */ /* 0x010fe20000000000 */
[----:B------:R-:W-:-:S04]  /*0680*/  FMUL R24, R24, R24 ;  /* 0x0000001818187220 */ /* 0x000fc80000400000 */
[----:B------:R-:W-:Y:S02]  /*0690*/  FFMA R24, R17, R17, R24 ;  /* 0x0000001111187223 */ /* 0x000fe40000000018 */
[----:B------:R-:W4:Y:S01]  /*06a0*/  LDG.E.CONSTANT R17, desc[UR16][R4.64+0xc] ;  /* 0x00000c1004117981 */ /* 0x000f22000c1e9900 */
[----:B------:R-:W-:Y:S01]  /*06b0*/  FSETP.GEU.AND P2, PT, R27, R22, PT ;  /* 0x000000161b00720b */ /* 0x000fe20003f4e000 */
[----:B------:R-:W-:Y:S01]  /*06c0*/  FADD R13, R12, -R13 ;  /* 0x8000000d0c0d7221 */ /* 0x000fe20000000000 */
[----:B------:R-:W-:-:S03]  /*06d0*/  FADD R20, R11, -R20 ;  /* 0x800000140b147221 */ /* 0x000fc60000000000 */
[----:B------:R-:W-:Y:S01]  /*06e0*/  FFMA R13, R13, R13, R24 ;  /* 0x0000000d0d0d7223 */ /* 0x000fe20000000018 */
[----:B------:R-:W-:Y:S01]  /*06f0*/  FSEL R22, R27, R22, !P2 ;  /* 0x000000161b167208 */ /* 0x000fe20005000000 */
[----:B------:R-:W-:Y:S01]  /*0700*/  FADD R19, R10, -R19 ;  /* 0x800000130a137221 */ /* 0x000fe20000000000 */
[----:B------:R-:W-:Y:S02]  /*0710*/  FMUL R20, R20, R20 ;  /* 0x0000001414147220 */ /* 0x000fe40000400000 */
[----:B------:R-:W-:Y:S02]  /*0720*/  FSETP.GEU.AND P0, PT, R13, R22, PT ;  /* 0x000000160d00720b */ /* 0x000fe40003f0e000 */
[----:B------:R-:W-:Y:S01]  /*0730*/  FFMA R20, R19, R19, R20 ;  /* 0x0000001313147223 */ /* 0x000fe20000000014 */
[----:B------:R-:W-:Y:S01]  /*0740*/  FADD R21, R12, -R21 ;  /* 0x800000150c157221 */ /* 0x000fe20000000000 */
[----:B------:R-:W-:-:S03]  /*0750*/  FADD R18, R11, -R18 ;  /* 0x800000120b127221 */ /* 0x000fc60000000000 */
[----:B------:R-:W-:Y:S01]  /*0760*/  FFMA R20, R21, R21, R20 ;  /* 0x0000001515147223 */ /* 0x000fe20000000014 */
[----:B------:R-:W-:Y:S01]  /*0770*/  FSEL R13, R13, R22, !P0 ;  /* 0x000000160d0d7208 */ /* 0x000fe20004000000 */
[----:B------:R-:W-:Y:S01]  /*0780*/  FMUL R18, R18, R18 ;  /* 0x0000001212127220 */ /* 0x000fe20000400000 */
[----:B------:R-:W-:Y:S02]  /*0790*/  FADD R23, R12, -R23 ;  /* 0x800000170c177221 */ /* 0x000fe40000000000 */
[----:B------:R-:W-:Y:S01]  /*07a0*/  FSETP.GEU.AND P1, PT, R20, R13, PT ;  /* 0x0000000d1400720b */ /* 0x000fe20003f2e000 */
[----:B------:R-:W-:-:S03]  /*07b0*/  FADD R25, R10, -R25 ;  /* 0x800000190a197221 */ /* 0x000fc60000000000 */
[----:B------:R-:W-:Y:S02]  /*07c0*/  FSEL R13, R20, R13, !P1 ;  /* 0x0000000d140d7208 */ /* 0x000fe40004800000 */
[C---:B------:R-:W-:Y:S02]  /*07d0*/  SEL R0, R14.reuse, R0, !P4 ;  /* 0x000000000e007207 */ /* 0x040fe40006000000 */
[C---:B------:R-:W-:Y:S02]  /*07e0*/  @!P5 IADD3 R0, PT, PT, R14.reuse, 0x1, RZ ;  /* 0x000000010e00d810 */ /* 0x040fe40007ffe0ff */
[C---:B------:R-:W-:Y:S02]  /*07f0*/  @!P3 IADD3 R0, PT, PT, R14.reuse, 0x2, RZ ;  /* 0x000000020e00b810 */ /* 0x040fe40007ffe0ff */
[C---:B------:R-:W-:Y:S02]  /*0800*/  @!P2 IADD3 R0, PT, PT, R14.reuse, 0x3, RZ ;  /* 0x000000030e00a810 */ /* 0x040fe40007ffe0ff */
[----:B------:R-:W-:-:S02]  /*0810*/  @!P0 IADD3 R0, PT, PT, R14, 0x4, RZ ;  /* 0x000000040e008810 */ /* 0x000fc40007ffe0ff */
[----:B------:R-:W-:Y:S02]  /*0820*/  @!P1 IADD3 R0, PT, PT, R14, 0x5, RZ ;  /* 0x000000050e009810 */ /* 0x000fe40007ffe0ff */
[----:B0-----:R-:W-:Y:S02]  /*0830*/  IADD3 R6, P1, PT, R6, 0x20, RZ ;  /* 0x0000002006067810 */ /* 0x001fe40007f3e0ff */
[----:B-1----:R-:W-:Y:S02]  /*0840*/  IADD3 R2, P3, PT, R2, 0x20, RZ ;  /* 0x0000002002027810 */ /* 0x002fe40007f7e0ff */
[----:B------:R-:W-:Y:S02]  /*0850*/  IADD3.X R7, PT, PT, RZ, R7, RZ, P1, !PT ;  /* 0x00000007ff077210 */ /* 0x000fe40000ffe4ff */
[----:B------:R-:W-:Y:S01]  /*0860*/  IADD3.X R3, PT, PT, RZ, R3, RZ, P3, !PT ;  /* 0x00000003ff037210 */ /* 0x000fe20001ffe4ff */
[----:B--2---:R-:W-:-:S04]  /*0870*/  FADD R15, R10, -R15 ;  /* 0x8000000f0a0f7221 */ /* 0x004fc80000000000 */
[----:B------:R-:W-:Y:S01]  /*0880*/  FFMA R18, R15, R15, R18 ;  /* 0x0000000f0f127223 */ /* 0x000fe20000000012 */
[----:B---3--:R-:W-:-:S03]  /*0890*/  FADD R16, R11, -R16 ;  /* 0x800000100b107221 */ /* 0x008fc60000000000 */
[----:B------:R-:W-:Y:S01]  /*08a0*/  FFMA R18, R23, R23, R18 ;  /* 0x0000001717127223 */ /* 0x000fe20000000012 */
[----:B------:R-:W-:-:S04]  /*08b0*/  FMUL R16, R16, R16 ;  /* 0x0000001010107220 */ /* 0x000fc80000400000 */
[----:B------:R-:W-:Y:S01]  /*08c0*/  FFMA R16, R25, R25, R16 ;  /* 0x0000001919107223 */ /* 0x000fe20000000010 */
[----:B----4-:R-:W-:Y:S01]  /*08d0*/  FADD R17, R12, -R17 ;  /* 0x800000110c117221 */ /* 0x010fe20000000000 */
[----:B------:R-:W-:-:S03]  /*08e0*/  FSETP.GEU.AND P4, PT, R18, R13, PT ;  /* 0x0000000d1200720b */ /* 0x000fc60003f8e000 */
[----:B------:R-:W-:Y:S01]  /*08f0*/  FFMA R16, R17, R17, R16 ;  /* 0x0000001111107223 */ /* 0x000fe20000000010 */
[----:B------:R-:W-:-:S04]  /*0900*/  FSEL R13, R18, R13, !P4 ;  /* 0x0000000d120d7208 */ /* 0x000fc80006000000 */
[----:B------:R-:W-:-:S05]  /*0910*/  FSETP.GEU.AND P2, PT, R16, R13, PT ;  /* 0x0000000d1000720b */ /* 0x000fca0003f4e000 */
[----:B------:R-:W-:-:S08]  /*0920*/  @!P4 IADD3 R0, PT, PT, R14, 0x6, RZ ;  /* 0x000000060e00c810 */ /* 0x000fd00007ffe0ff */
[C---:B------:R-:W-:Y:S02]  /*0930*/  @!P2 IADD3 R0, PT, PT, R14.reuse, 0x7, RZ ;  /* 0x000000070e00a810 */ /* 0x040fe40007ffe0ff */
[----:B------:R-:W-:-:S04]  /*0940*/  IADD3 R14, PT, PT, R14, 0x8, RZ ;  /* 0x000000080e0e7810 */ /* 0x000fc80007ffe0ff */
[----:B------:R-:W-:Y:S02]  /*0950*/  ISETP.NE.AND P0, PT, R14, R9, PT ;  /* 0x000000090e00720c */ /* 0x000fe40003f05270 */
[----:B------:R-:W-:Y:S02]  /*0960*/  IADD3 R4, P4, PT, R4, 0x20, RZ ;  /* 0x0000002004047810 */ /* 0x000fe40007f9e0ff */
[----:B------:R-:W-:Y:S02]  /*0970*/  FSEL R13, R16, R13, !P2 ;  /* 0x0000000d100d7208 */ /* 0x000fe40005000000 */
[----:B------:R-:W-:-:S07]  /*0980*/  IADD3.X R5, PT, PT, RZ, R5, RZ, P4, !PT ;  /* 0x00000005ff057210 */ /* 0x000fce00027fe4ff */
[----:B------:R-:W-:Y:S05]  /*0990*/  @P0 BRA `(.L_x_1196) ;  /* 0xfffffff8005c0947 */ /* 0x000fea000383ffff */
.L_x_1195:
[----:B------:R-:W-:Y:S05]  /*09a0*/  BRA.U !UP0, `(.L_x_1194) ;  /* 0x0000000508c87547 */ /* 0x000fea000b800000 */
[----:B------:R-:W-:Y:S02]  /*09b0*/  UISETP.GE.U32.AND UP0, UPT, UR11, 0x4, UPT ;  /* 0x000000040b00788c */ /* 0x000fe4000bf06070 */
[----:B------:R-:W-:-:S04]  /*09c0*/  ULOP3.LUT UR5, UR10, 0x3, URZ, 0xc0, !UPT ;  /* 0x000000030a057892 */ /* 0x000fc8000f8ec0ff */
[----:B------:R-:W-:-:S03]  /*09d0*/  UISETP.NE.AND UP1, UPT, UR5, URZ, UPT ;  /* 0x000000ff0500728c */ /* 0x000fc6000bf25270 */
[----:B------:R-:W-:Y:S08]  /*09e0*/  BRA.U !UP0, `(.L_x_1197) ;  /* 0x0000000108dc7547 */ /* 0x000ff0000b800000 */
[----:B------:R-:W0:Y:S08]  /*09f0*/  LDC.64 R6, c[0x0][0x3a0] ;  /* 0x0000e800ff067b82 */ /* 0x000e300000000a00 */
[----:B------:R-:W1:Y:S08]  /*0a00*/  LDC.64 R4, c[0x0][0x398] ;  /* 0x0000e600ff047b82 */ /* 0x000e700000000a00 */
[----:B------:R-:W2:Y:S01]  /*0a10*/  LDC.64 R2, c[0x0][0x3a8] ;  /* 0x0000ea00ff027b82 */ /* 0x000ea20000000a00 */
[----:B0-----:R-:W-:-:S05]  /*0a20*/  IMAD.WIDE.U32 R6, R9, 0x4, R6 ;  /* 0x0000000409067825 */ /* 0x001fca00078e0006 */
[----:B------:R-:W3:Y:S01]  /*0a30*/  LDG.E.CONSTANT R18, desc[UR16][R6.64] ;  /* 0x0000001006127981 */ /* 0x000ee2000c1e9900 */
[----:B-1----:R-:W-:-:S03]  /*0a40*/  IMAD.WIDE.U32 R4, R9, 0x4, R4 ;  /* 0x0000000409047825 */ /* 0x002fc600078e0004 */
[----:B------:R-:W4:Y:S04]  /*0a50*/  LDG.E.CONSTANT R20, desc[UR16][R6.64+0x4] ;  /* 0x0000041006147981 */ /* 0x000f28000c1e9900 */
[----:B------:R-:W4:Y:S01]  /*0a60*/  LDG.E.CONSTANT R29, desc[UR16][R4.64] ;  /* 0x00000010041d7981 */ /* 0x000f22000c1e9900 */
[----:B--2---:R-:W-:-:S03]  /*0a70*/  IMAD.WIDE.U32 R2, R9, 0x4, R2 ;  /* 0x0000000409027825 */ /* 0x004fc600078e0002 */
[----:B------:R-:W2:Y:S04]  /*0a80*/  LDG.E.CONSTANT R25, desc[UR16][R4.64+0x4] ;  /* 0x0000041004197981 */ /* 0x000ea8000c1e9900 */
[----:B------:R-:W2:Y:S04]  /*0a90*/  LDG.E.CONSTANT R21, desc[UR16][R2.64] ;  /* 0x0000001002157981 */ /* 0x000ea8000c1e9900 */
[----:B------:R-:W2:Y:S04]  /*0aa0*/  LDG.E.CONSTANT R14, desc[UR16][R6.64+0x8] ;  /* 0x00000810060e7981 */ /* 0x000ea8000c1e9900 */
[----:B------:R-:W2:Y:S04]  /*0ab0*/  LDG.E.CONSTANT R15, desc[UR16][R2.64+0x4] ;  /* 0x00000410020f7981 */ /* 0x000ea8000c1e9900 */
[----:B------:R-:W2:Y:S04]  /*0ac0*/  LDG.E.CONSTANT R17, desc[UR16][R4.64+0x8] ;  /* 0x0000081004117981 */ /* 0x000ea8000c1e9900 */
[----:B------:R-:W2:Y:S04]  /*0ad0*/  LDG.E.CONSTANT R16, desc[UR16][R6.64+0xc] ;  /* 0x00000c1006107981 */ /* 0x000ea8000c1e9900 */
[----:B------:R-:W2:Y:S04]  /*0ae0*/  LDG.E.CONSTANT R19, desc[UR16][R2.64+0x8] ;  /* 0x0000081002137981 */ /* 0x000ea8000c1e9900 */
[----:B------:R-:W2:Y:S04]  /*0af0*/  LDG.E.CONSTANT R23, desc[UR16][R4.64+0xc] ;  /* 0x00000c1004177981 */ /* 0x000ea8000c1e9900 */
[----:B------:R-:W2:Y:S01]  /*0b00*/  LDG.E.CONSTANT R27, desc[UR16][R2.64+0xc] ;  /* 0x00000c10021b7981 */ /* 0x000ea2000c1e9900 */
[----:B---3-5:R-:W-:-:S04]  /*0b10*/  FADD R18, R11, -R18 ;  /* 0x800000120b127221 */ /* 0x028fc80000000000 */
[----:B------:R-:W-:Y:S01]  /*0b20*/  FMUL R18, R18, R18 ;  /* 0x0000001212127220 */ /* 0x000fe20000400000 */
[----:B----4-:R-:W-:Y:S01]  /*0b30*/  FADD R29, R10, -R29 ;  /* 0x8000001d0a1d7221 */ /* 0x010fe20000000000 */
[----:B------:R-:W-:-:S03]  /*0b40*/  FADD R20, R11, -R20 ;  /* 0x800000140b147221 */ /* 0x000fc60000000000 */
[----:B------:R-:W-:Y:S01]  /*0b50*/  FFMA R18, R29, R29, R18 ;  /* 0x0000001d1d127223 */ /* 0x000fe20000000012 */
[----:B--2---:R-:W-:Y:S01]  /*0b60*/  FADD R21, R12, -R21 ;  /* 0x800000150c157221 */ /* 0x004fe20000000000 */
[----:B------:R-:W-:Y:S01]  /*0b70*/  FADD R25, R10, -R25 ;  /* 0x800000190a197221 */ /* 0x000fe20000000000 */
[----:B------:R-:W-:Y:S02]  /*0b80*/  FMUL R20, R20, R20 ;  /* 0x0000001414147220 */ /* 0x000fe40000400000 */
[----:B------:R-:W-:Y:S01]  /*0b90*/  FFMA R18, R21, R21, R18 ;  /* 0x0000001515127223 */ /* 0x000fe20000000012 */
[----:B------:R-:W-:Y:S01]  /*0ba0*/  FADD R14, R11, -R14 ;  /* 0x8000000e0b0e7221 */ /* 0x000fe20000000000 */
[----:B------:R-:W-:Y:S01]  /*0bb0*/  FFMA R20, R25, R25, R20 ;  /* 0x0000001919147223 */ /* 0x000fe20000000014 */
[----:B------:R-:W-:Y:S02]  /*0bc0*/  FADD R15, R12, -R15 ;  /* 0x8000000f0c0f7221 */ /* 0x000fe40000000000 */
[----:B------:R-:W-:Y:S01]  /*0bd0*/  FSETP.GEU.AND P0, PT, R18, R13, PT ;  /* 0x0000000d1200720b */ /* 0x000fe20003f0e000 */
[----:B------:R-:W-:Y:S01]  /*0be0*/  FMUL R14, R14, R14 ;  /* 0x0000000e0e0e7220 */ /* 0x000fe20000400000 */
[----:B------:R-:W-:Y:S01]  /*0bf0*/  FADD R17, R10, -R17 ;  /* 0x800000110a117221 */ /* 0x000fe20000000000 */
[----:B------:R-:W-:Y:S01]  /*0c00*/  FFMA R20, R15, R15, R20 ;  /* 0x0000000f0f147223 */ /* 0x000fe20000000014 */
[----:B------:R-:W-:-:S02]  /*0c10*/  FSEL R13, R18, R13, !P0 ;  /* 0x0000000d120d7208 */ /* 0x000fc40004000000 */
[----:B------:R-:W-:Y:S01]  /*0c20*/  FFMA R14, R17, R17, R14 ;  /* 0x00000011110e7223 */ /* 0x000fe2000000000e */
[----:B------:R-:W-:Y:S01]  /*0c30*/  FADD R16, R11, -R16 ;  /* 0x800000100b107221 */ /* 0x000fe20000000000 */
[-C--:B------:R-:W-:Y:S01]  /*0c40*/  FSETP.GEU.AND P1, PT, R20, R13.reuse, PT ;  /* 0x0000000d1400720b */ /* 0x080fe20003f2e000 */
[----:B------:R-:W-:Y:S02]  /*0c50*/  FADD R19, R12, -R19 ;  /* 0x800000130c137221 */ /* 0x000fe40000000000 */
[----:B------:R-:W-:Y:S01]  /*0c60*/  FMUL R16, R16, R16 ;  /* 0x0000001010107220 */ /* 0x000fe20000400000 */
[----:B------:R-:W-:Y:S01]  /*0c70*/  FSEL R13, R20, R13, !P1 ;  /* 0x0000000d140d7208 */ /* 0x000fe20004800000 */
[----:B------:R-:W-:Y:S01]  /*0c80*/  FADD R23, R10, -R23 ;  /* 0x800000170a177221 */ /* 0x000fe20000000000 */
[----:B------:R-:W-:-:S03]  /*0c90*/  FFMA R14, R19, R19, R14 ;  /* 0x00000013130e7223 */ /* 0x000fc6000000000e */
[----:B------:R-:W-:Y:S01]  /*0ca0*/  FFMA R16, R23, R23, R16 ;  /* 0x0000001717107223 */ /* 0x000fe20000000010 */
[----:B------:R-:W-:Y:S01]  /*0cb0*/  FADD R27, R12, -R27 ;  /* 0x8000001b0c1b7221 */ /* 0x000fe20000000000 */
[----:B------:R-:W-:-:S03]  /*0cc0*/  FSETP.GEU.AND P2, PT, R14, R13, PT ;  /* 0x0000000d0e00720b */ /* 0x000fc60003f4e000 */
[----:B------:R-:W-:Y:S01]  /*0cd0*/  FFMA R16, R27, R27, R16 ;  /* 0x0000001b1b107223 */ /* 0x000fe20000000010 */
[----:B------:R-:W-:-:S04]  /*0ce0*/  FSEL R13, R14, R13, !P2 ;  /* 0x0000000d0e0d7208 */ /* 0x000fc80005000000 */
[CC--:B------:R-:W-:Y:S02]  /*0cf0*/  FSETP.GEU.AND P3, PT, R16.reuse, R13.reuse, PT ;  /* 0x0000000d1000720b */ /* 0x0c0fe40003f6e000 */
[C---:B------:R-:W-:Y:S02]  /*0d00*/  SEL R0, R9.reuse, R0, !P0 ;  /* 0x0000000009007207 */ /* 0x040fe40004000000 */
[C---:B------:R-:W-:Y:S02]  /*0d10*/  @!P1 IADD3 R0, PT, PT, R9.reuse, 0x1, RZ ;  /* 0x0000000109009810 */ /* 0x040fe40007ffe0ff */
[----:B------:R-:W-:Y:S02]  /*0d20*/  @!P2 IADD3 R0, PT, PT, R9, 0x2, RZ ;  /* 0x000000020900a810 */ /* 0x000fe40007ffe0ff */
[----:B------:R-:W-:-:S05]  /*0d30*/  FSEL R13, R16, R13, !P3 ;  /* 0x0000000d100d7208 */ /* 0x000fca0005800000 */
[C---:B------:R-:W-:Y:S02]  /*0d40*/  @!P3 IADD3 R0, PT, PT, R9.reuse, 0x3, RZ ;  /* 0x000000030900b810 */ /* 0x040fe40007ffe0ff */
[----:B------:R-:W-:-:S07]  /*0d50*/  IADD3 R9, PT, PT, R9, 0x4, RZ ;  /* 0x0000000409097810 */ /* 0x000fce0007ffe0ff */
.L_x_1197:
[----:B------:R-:W-:Y:S05]  /*0d60*/  BRA.U !UP1, `(.L_x_1194) ;  /* 0x0000000109d87547 */ /* 0x000fea000b800000 */
[----:B------:R-:W-:Y:S02]  /*0d70*/  UISETP.NE.AND UP0, UPT, UR5, 0x1, UPT ;  /* 0x000000010500788c */ /* 0x000fe4000bf05270 */
[----:B------:R-:W-:-:S04]  /*0d80*/  ULOP3.LUT UR4, UR10, 0x1, URZ, 0xc0, !UPT ;  /* 0x000000010a047892 */ /* 0x000fc8000f8ec0ff */
[----:B------:R-:W-:-:S03]  /*0d90*/  UISETP.NE.U32.AND UP1, UPT, UR4, 0x1, UPT ;  /* 0x000000010400788c */ /* 0x000fc6000bf25070 */
        /* <DEDUP_REMOVED lines=23> */
[----:B------:R-:W-:-:S03]  /*0f10*/  FFMA R16, R19, R19, R16 ;  /* 0x0000001313107223 */ /* 0x000fc60000000010 */
[----:B------:R-:W-:Y:S01]  /*0f20*/  FSETP.GEU.AND P0, PT, R14, R13, PT ;  /* 0x0000000d0e00720b */ /* 0x000fe20003f0e000 */
[----:B------:R-:W-:-:S03]  /*0f30*/  FFMA R16, R21, R21, R16 ;  /* 0x0000001515107223 */ /* 0x000fc60000000010 */
[----:B------:R-:W-:-:S04]  /*0f40*/  FSEL R13, R14, R13, !P0 ;  /* 0x0000000d0e0d7208 */ /* 0x000fc80004000000 */
[CC--:B------:R-:W-:Y:S02]  /*0f50*/  FSETP.GEU.AND P1, PT, R16.reuse, R13.reuse, PT ;  /* 0x0000000d1000720b */ /* 0x0c0fe40003f2e000 */
[----:B------:R-:W-:Y:S02]  /*0f60*/  SEL R0, R9, R0, !P0 ;  /* 0x0000000009007207 */ /* 0x000fe40004000000 */
[----:B------:R-:W-:-:S09]  /*0f70*/  FSEL R13, R16, R13, !P1 ;  /* 0x0000000d100d7208 */ /* 0x000fd20004800000 */
[C---:B------:R-:W-:Y:S02]  /*0f80*/  @!P1 IADD3 R0, PT, PT, R9.reuse, 0x1, RZ ;  /* 0x0000000109009810 */ /* 0x040fe40007ffe0ff */
[----:B------:R-:W-:-:S07]  /*0f90*/  IADD3 R9, PT, PT, R9, 0x2, RZ ;  /* 0x0000000209097810 */ /* 0x000fce0007ffe0ff */
.L_x_1198:
[----:B------:R-:W-:Y:S05]  /*0fa0*/  BRA.U UP1, `(.L_x_1194) ;  /* 0x0000000101487547 */ /* 0x000fea000b800000 */
[----:B------:R-:W0:Y:S08]  /*0fb0*/  LDC.64 R4, c[0x0][0x3a0] ;  /* 0x0000e800ff047b82 */ /* 0x000e300000000a00 */
[----:B------:R-:W1:Y:S08]  /*0fc0*/  LDC.64 R2, c[0x0][0x398] ;  /* 0x0000e600ff027b82 */ /* 0x000e700000000a00 */
[----:B------:R-:W2:Y:S01]  /*0fd0*/  LDC.64 R6, c[0x0][0x3a8] ;  /* 0x0000ea00ff067b82 */ /* 0x000ea20000000a00 */
[----:B0-----:R-:W-:-:S06]  /*0fe0*/  IMAD.WIDE.U32 R4, R9, 0x4, R4 ;  /* 0x0000000409047825 */ /* 0x001fcc00078e0004 */
[----:B------:R-:W3:Y:S01]  /*0ff0*/  LDG.E.CONSTANT R4, desc[UR16][R4.64] ;  /* 0x0000001004047981 */ /* 0x000ee2000c1e9900 */
[----:B-1----:R-:W-:-:S06]  /*1000*/  IMAD.WIDE.U32 R2, R9, 0x4, R2 ;  /* 0x0000000409027825 */ /* 0x002fcc00078e0002 */
[----:B------:R-:W4:Y:S01]  /*1010*/  LDG.E.CONSTANT R3, desc[UR16][R2.64] ;  /* 0x0000001002037981 */ /* 0x000f22000c1e9900 */
[----:B--2---:R-:W-:-:S06]  /*1020*/  IMAD.WIDE.U32 R6, R9, 0x4, R6 ;  /* 0x0000000409067825 */ /* 0x004fcc00078e0006 */
[----:B------:R-:W2:Y:S01]  /*1030*/  LDG.E.CONSTANT R7, desc[UR16][R6.64] ;  /* 0x0000001006077981 */ /* 0x000ea2000c1e9900 */
[----:B---3-5:R-:W-:-:S04]  /*1040*/  FADD R11, R11, -R4 ;  /* 0x800000040b0b7221 */ /* 0x028fc80000000000 */
[----:B------:R-:W-:Y:S01]  /*1050*/  FMUL R11, R11, R11 ;  /* 0x0000000b0b0b7220 */ /* 0x000fe20000400000 */
[----:B----4-:R-:W-:-:S04]  /*1060*/  FADD R10, R10, -R3 ;  /* 0x800000030a0a7221 */ /* 0x010fc80000000000 */
[----:B------:R-:W-:Y:S01]  /*1070*/  FFMA R11, R10, R10, R11 ;  /* 0x0000000a0a0b7223 */ /* 0x000fe2000000000b */
[----:B--2---:R-:W-:-:S04]  /*1080*/  FADD R12, R12, -R7 ;  /* 0x800000070c0c7221 */ /* 0x004fc80000000000 */
[----:B------:R-:W-:-:S05]  /*1090*/  FFMA R12, R12, R12, R11 ;  /* 0x0000000c0c0c7223 */ /* 0x000fca000000000b */
[----:B------:R-:W-:-:S04]  /*10a0*/  FSETP.GEU.AND P0, PT, R12, R13, PT ;  /* 0x0000000d0c00720b */ /* 0x000fc80003f0e000 */
[----:B------:R-:W-:Y:S02]  /*10b0*/  FSEL R13, R12, R13, !P0 ;  /* 0x0000000d0c0d7208 */ /* 0x000fe40004000000 */
[----:B------:R-:W-:-:S07]  /*10c0*/  SEL R0, R9, R0, !P0 ;  /* 0x0000000009007207 */ /* 0x000fce0004000000 */
.L_x_1194:
[----:B------:R-:W0:Y:S01]  /*10d0*/  LDC.64 R2, c[0x0][0x3b0] ;  /* 0x0000ec00ff027b82 */ /* 0x000e220000000a00 */
[----:B------:R-:W-:Y:S01]  /*10e0*/  IADD3 R4, PT, PT, R13, -0xd000000, RZ ;  /* 0xf30000000d047810 */ /* 0x000fe20007ffe0ff */
[----:B------:R1:W2:Y:S01]  /*10f0*/  MUFU.RSQ R6, R13 ;  /* 0x0000000d00067308 */ /* 0x0002a20000001400 */
[----:B------:R-:W-:Y:S02]  /*1100*/  BSSY.RECONVERGENT B0, `(.L_x_1199) ;  /* 0x000000d000007945 */ /* 0x000fe40003800200 */
[----:B------:R-:W-:Y:S01]  /*1110*/  ISETP.GT.U32.AND P0, PT, R4, 0x727fffff, PT ;  /* 0x727fffff0400780c */ /* 0x000fe20003f04070 */
[----:B0-----:R-:W-:-:S05]  /*1120*/  IMAD.WIDE R2, R8, 0x4, R2 ;  /* 0x0000000408027825 */ /* 0x001fca00078e0202 */
[----:B------:R1:W-:Y:S07]  /*1130*/  STG.E desc[UR16][R2.64], R0 ;  /* 0x0000000002007986 */ /* 0x0003ee000c101910 */
[----:B--2---:R-:W-:Y:S05]  /*1140*/  @!P0 BRA `(.L_x_1200) ;  /* 0x0000000000108947 */ /* 0x004fea0003800000 */
[----:B-1----:R-:W-:Y:S02]  /*1150*/  MOV R0, R13 ;  /* 0x0000000d00007202 */ /* 0x002fe40000000f00 */
[----:B------:R-:W-:-:S07]  /*1160*/  MOV R7, 0x1180 ;  /* 0x0000118000077802 */ /* 0x000fce0000000f00 */
[----:B-----5:R-:W-:Y:S05]  /*1170*/  CALL.REL.NOINC `($__internal_12_$__cuda_sm20_sqrt_rn_f32_slowpath) ;  /* 0x0000000000287944 */ /* 0x020fea0003c00000 */
[----:B------:R-:W-:Y:S05]  /*1180*/  BRA `(.L_x_1201) ;  /* 0x0000000000107947 */ /* 0x000fea0003800000 */
.L_x_1200:
[C---:B-1----:R-:W-:Y:S01]  /*1190*/  FMUL.FTZ R0, R6.reuse, R13 ;  /* 0x0000000d06007220 */ /* 0x042fe20000410000 */
[----:B------:R-:W-:-:S03]  /*11a0*/  FMUL.FTZ R2, R6, 0.5 ;  /* 0x3f00000006027820 */ /* 0x000fc60000410000 */
[----:B------:R-:W-:-:S04]  /*11b0*/  FFMA R5, -R0, R0, R13 ;  /* 0x0000000000057223 */ /* 0x000fc8000000010d */
[----:B------:R-:W-:-:S07]  /*11c0*/  FFMA R5, R5, R2, R0 ;  /* 0x0000000205057223 */ /* 0x000fce0000000000 */
.L_x_1201:
[----:B------:R-:W-:Y:S05]  /*11d0*/  BSYNC.RECONVERGENT B0 ;  /* 0x0000000000007941 */ /* 0x000fea0003800200 */
.L_x_1199:
[----:B------:R-:W0:Y:S02]  /*11e0*/  LDC.64 R2, c[0x0][0x3b8] ;  /* 0x0000ee00ff027b82 */ /* 0x000e240000000a00 */
[----:B0-----:R-:W-:-:S05]  /*11f0*/  IMAD.WIDE R8, R8, 0x4, R2 ;  /* 0x0000000408087825 */ /* 0x001fca00078e0202 */
[----:B------:R-:W-:Y:S01]  /*1200*/  STG.E desc[UR16][R8.64], R5 ;  /* 0x0000000508007986 */ /* 0x000fe2000c101910 */
[----:B------:R-:W-:Y:S05]  /*1210*/  EXIT ;  /* 0x000000000000794d */ /* 0x000fea0003800000 */
        .weak           $__internal_12_$__cuda_sm20_sqrt_rn_f32_slowpath
        .type           $__internal_12_$__cuda_sm20_sqrt_rn_f32_slowpath,@function
        .size           $__internal_12_$__cuda_sm20_sqrt_rn_f32_slowpath,(.L_x_5112 - $__internal_12_$__cuda_sm20_sqrt_rn_f32_slowpath)
$__internal_12_$__cuda_sm20_sqrt_rn_f32_slowpath:
        /* <DEDUP_REMOVED lines=19> */
.L_x_1202:
[----:B------:R-:W-:Y:S01]  /*1350*/  HFMA2 R3, -RZ, RZ, 0, 0 ;  /* 0x00000000ff037431 */ /* 0x000fe200000001ff */
[----:B------:R-:W-:Y:S02]  /*1360*/  MOV R5, R2 ;  /* 0x0000000200057202 */ /* 0x000fe40000000f00 */
[----:B------:R-:W-:-:S04]  /*1370*/  MOV R2, R7 ;  /* 0x0000000700027202 */ /* 0x000fc80000000f00 */
[----:B------:R-:W-:Y:S05]  /*1380*/  RET.REL.NODEC R2 `(assign_clusters_kernel) ;  /* 0xffffffec021c7950 */ /* 0x000fea0003c3ffff */
.L_x_1203:
        /* <DEDUP_REMOVED lines=15> */
.L_x_5112:


//--------------------- .text.init_centroids_kernel --------------------------
	.section	.text.init_centroids_kernel,"ax",@progbits
	.align	128
        .global         init_centroids_kernel
        .type           init_centroids_kernel,@function
        .size           init_centroids_kernel,(.L_x_5146 - init_centroids_kernel)
        .other          init_centroids_kernel,@"STO_CUDA_ENTRY STV_DEFAULT"
init_centroids_kernel:
.text.init_centroids_kernel:
[----:B------:R-:W-:Y:S08]  /*0000*/  LDC R1, c[0x0][0x37c] ;  /* 0x0000df00ff017b82 */ /* 0x000ff00000000800 */
[----:B------:R-:W0:Y:S01]  /*0010*/  S2UR UR4, SR_CTAID.X ;  /* 0x00000000000479c3 */ /* 0x000e220000002500 */
[----:B------:R-:W1:Y:S01]  /*0020*/  LDCU UR5, c[0x0][0x360] ;  /* 0x00006c00ff0577ac */ /* 0x000e620008000800 */
[----:B------:R-:W2:Y:S01]  /*0030*/  S2R R0, SR_TID.X ;  /* 0x0000000000007919 */ /* 0x000ea20000002100 */
[----:B------:R-:W3:Y:S05]  /*0040*/  LDCU.64 UR10, c[0x0][0x358] ;  /* 0x00006b00ff0a77ac */ /* 0x000eea0008000a00 */
[----:B------:R-:W0:Y:S01]  /*0050*/  LDC R9, c[0x0][0x3c8] ;  /* 0x0000f200ff097b82 */ /* 0x000e220000000800 */
[----:B-1----:R-:W-:-:S02]  /*0060*/  MOV R3, UR5 ;  /* 0x0000000500037c02 */ /* 0x002fc40008000f00 */
[----:B0-----:R-:W-:-:S13]  /*0070*/  LOP3.LUT P0, RZ, R9, UR4, RZ, 0xfc, !PT ;  /* 0x0000000409ff7c12 */ /* 0x001fda000f80fcff */
[----:B--23--:R-:W-:Y:S05]  /*0080*/  @P0 BRA `(.L_x_1204) ;  /* 0x0000000000cc0947 */ /* 0x00cfea0003800000 */
[----:B------:R-:W-:-:S13]  /*0090*/  ISETP.NE.AND P0, PT, R0, RZ, PT ;  /* 0x000000ff0000720c */ /* 0x000fda0003f05270 */
[----:B------:R-:W-:Y:S05]  /*00a0*/  @P0 EXIT ;  /* 0x000000000000094d */ /* 0x000fea0003800000 */
[----:B------:R-:W0:Y:S01]  /*00b0*/  LDC R6, c[0x0][0x3c0] ;  /* 0x0000f000ff067b82 */ /* 0x000e220000000800 */
[----:B------:R-:W1:Y:S07]  /*00c0*/  LDCU UR4, c[0x0][0x3cc] ;  /* 0x00007980ff0477ac */ /* 0x000e6e0008000800 */
[----:B------:R-:W2:Y:S08]  /*00d0*/  LDC.64 R8, c[0x0][0x388] ;  /* 0x0000e200ff087b82 */ /* 0x000eb00000000a00 */
[----:B------:R-:W3:Y:S01]  /*00e0*/  LDC.64 R12, c[0x0][0x390] ;  /* 0x0000e400ff0c7b82 */ /* 0x000ee20000000a00 */
[----:B-1----:R-:W-:-:S04]  /*00f0*/  ULOP3.LUT UR4, UR4, 0xaad26b49, URZ, 0x3c, !UPT ;  /* 0xaad26b4904047892 */ /* 0x002fc8000f8e3cff */
[----:B------:R-:W-:Y:S01]  /*0100*/  UIMAD UR5, UR4, 0x4182bed5, URZ ;  /* 0x4182bed5040578a4 */ /* 0x000fe2000f8e02ff */
[----:B0-----:R-:W0:Y:S01]  /*0110*/  I2F.U32.RP R0, R6 ;  /* 0x0000000600007306 */ /* 0x001e220000209000 */
[----:B------:R-:W-:Y:S02]  /*0120*/  ISETP.NE.U32.AND P1, PT, R6, RZ, PT ;  /* 0x000000ff0600720c */ /* 0x000fe40003f25070 */
[----:B------:R-:W-:Y:S02]  /*0130*/  UIADD3 UR6, UPT, UPT, UR5, 0x75bcd15, URZ ;  /* 0x075bcd1505067890 */ /* 0x000fe4000fffe0ff */
[----:B------:R-:W-:Y:S02]  /*0140*/  UIADD3 UR5, UPT, UPT, UR5, 0x583f19, URZ ;  /* 0x00583f1905057890 */ /* 0x000fe4000fffe0ff */
[----:B------:R-:W-:-:S04]  /*0150*/  USHF.R.U32.HI UR7, URZ, 0x2, UR6 ;  /* 0x00000002ff077899 */ /* 0x000fc80008011606 */
[----:B------:R-:W-:Y:S02]  /*0160*/  ULOP3.LUT UR7, UR7, UR6, URZ, 0x3c, !UPT ;  /* 0x0000000607077292 */ /* 0x000fe4000f8e3cff */
[----:B------:R-:W-:Y:S01]  /*0170*/  USHF.L.U32 UR6, UR5, 0x4, URZ ;  /* 0x0000000405067899 */ /* 0x000fe200080006ff */
[----:B0-----:R-:W0:Y:S01]  /*0180*/  MUFU.RCP R0, R0 ;  /* 0x0000000000007308 */ /* 0x001e220000001000 */
[----:B------:R-:W-:-:S04]  /*0190*/  USHF.L.U32 UR8, UR7, 0x1, URZ ;  /* 0x0000000107087899 */ /* 0x000fc800080006ff */
[----:B------:R-:W-:-:S04]  /*01a0*/  ULOP3.LUT UR6, UR5, UR6, UR8, 0x96, !UPT ;  /* 0x0000000605067292 */ /* 0x000fc8000f8e9608 */
[----:B------:R-:W-:-:S04]  /*01b0*/  ULOP3.LUT UR6, UR6, UR7, URZ, 0x3c, !UPT ;  /* 0x0000000706067292 */ /* 0x000fc8000f8e3cff */
[----:B------:R-:W-:Y:S01]  /*01c0*/  UIMAD UR6, UR4, 0x4182bed5, UR6 ;  /* 0x4182bed5040678a4 */ /* 0x000fe2000f8e0206 */
[----:B0-----:R-:W-:-:S03]  /*01d0*/  IADD3 R2, PT, PT, R0, 0xffffffe, RZ ;  /* 0x0ffffffe00027810 */ /* 0x001fc60007ffe0ff */
[----:B------:R-:W-:Y:S01]  /*01e0*/  UIADD3 UR6, UPT, UPT, UR6, -0x26039c23, URZ ;  /* 0xd9fc63dd06067890 */ /* 0x000fe2000fffe0ff */
[----:B------:R0:W1:Y:S02]  /*01f0*/  F2I.FTZ.U32.TRUNC.NTZ R3, R2 ;  /* 0x0000000200037305 */ /* 0x000064000021f000 */
[----:B0-----:R-:W-:Y:S01]  /*0200*/  HFMA2 R2, -RZ, RZ, 0, 0 ;  /* 0x00000000ff027431 */ /* 0x001fe200000001ff */
[----:B-1----:R-:W-:-:S05]  /*0210*/  IADD3 R5, PT, PT, RZ, -R3, RZ ;  /* 0x80000003ff057210 */ /* 0x002fca0007ffe0ff */
[----:B------:R-:W-:-:S04]  /*0220*/  IMAD R5, R5, R6, RZ ;  /* 0x0000000605057224 */ /* 0x000fc800078e02ff */
[----:B------:R-:W-:Y:S02]  /*0230*/  IMAD.HI.U32 R2, R3, R5, R2 ;  /* 0x0000000503027227 */ /* 0x000fe400078e0002 */
[----:B------:R-:W0:Y:S04]  /*0240*/  LDC.64 R4, c[0x0][0x380] ;  /* 0x0000e000ff047b82 */ /* 0x000e280000000a00 */
[----:B------:R-:W-:-:S05]  /*0250*/  IMAD.HI.U32 R2, R2, UR6, RZ ;  /* 0x0000000602027c27 */ /* 0x000fca000f8e00ff */
[----:B------:R-:W-:-:S05]  /*0260*/  IADD3 R17, PT, PT, -R2, RZ, RZ ;  /* 0x000000ff02117210 */ /* 0x000fca0007ffe1ff */
[----:B------:R-:W-:-:S05]  /*0270*/  IMAD R17, R6, R17, UR6 ;  /* 0x0000000606117e24 */ /* 0x000fca000f8e0211 */
[----:B------:R-:W-:-:S13]  /*0280*/  ISETP.GE.U32.AND P0, PT, R17, R6, PT ;  /* 0x000000061100720c */ /* 0x000fda0003f06070 */
[----:B------:R-:W-:-:S04]  /*0290*/  @P0 IADD3 R17, PT, PT, R17, -R6, RZ ;  /* 0x8000000611110210 */ /* 0x000fc80007ffe0ff */
[----:B------:R-:W-:-:S13]  /*02a0*/  ISETP.GE.U32.AND P0, PT, R17, R6, PT ;  /* 0x000000061100720c */ /* 0x000fda0003f06070 */
[-C--:B------:R-:W-:Y:S02]  /*02b0*/  @P0 IADD3 R17, PT, PT, R17, -R6.reuse, RZ ;  /* 0x8000000611110210 */ /* 0x080fe40007ffe0ff */
[----:B------:R-:W-:-:S05]  /*02c0*/  @!P1 LOP3.LUT R17, RZ, R6, RZ, 0x33, !PT ;  /* 0x00000006ff119212 */ /* 0x000fca00078e33ff */
[----:B0-----:R-:W-:-:S04]  /*02d0*/  IMAD.WIDE R4, R17, 0x4, R4 ;  /* 0x0000000411047825 */ /* 0x001fc800078e0204 */
[C---:B--2---:R-:W-:Y:S02]  /*02e0*/  IMAD.WIDE R8, R17.reuse, 0x4, R8 ;  /* 0x0000000411087825 */ /* 0x044fe400078e0208 */
[----:B------:R-:W2:Y:S02]  /*02f0*/  LDG.E.CONSTANT R5, desc[UR10][R4.64] ;  /* 0x0000000a04057981 */ /* 0x000ea4000c1e9900 */
[----:B---3--:R-:W-:Y:S02]  /*0300*/  IMAD.WIDE R12, R17, 0x4, R12 ;  /* 0x00000004110c7825 */ /* 0x008fe400078e020c */
[----:B------:R-:W3:Y:S04]  /*0310*/  LDG.E.CONSTANT R9, desc[UR10][R8.64] ;  /* 0x0000000a08097981 */ /* 0x000ee8000c1e9900 */
[----:B------:R-:W4:Y:S01]  /*0320*/  LDG.E.CONSTANT R13, desc[UR10][R12.64] ;  /* 0x0000000a0c0d7981 */ /* 0x000f22000c1e9900 */
[----:B------:R-:W0:Y:S08]  /*0330*/  LDC.64 R2, c[0x0][0x3b8] ;  /* 0x0000ee00ff027b82 */ /* 0x000e300000000a00 */
[----:B------:R-:W2:Y:S08]  /*0340*/  LDC.64 R6, c[0x0][0x398] ;  /* 0x0000e600ff067b82 */ /* 0x000eb00000000a00 */
[----:B------:R-:W3:Y:S08]  /*0350*/  LDC.64 R10, c[0x0][0x3a0] ;  /* 0x0000e800ff0a7b82 */ /* 0x000ef00000000a00 */
[----:B------:R-:W4:Y:S01]  /*0360*/  LDC.64 R14, c[0x0][0x3a8] ;  /* 0x0000ea00ff0e7b82 */ /* 0x000f220000000a00 */
[----:B0-----:R-:W-:Y:S04]  /*0370*/  STG.E desc[UR10][R2.64], R17 ;  /* 0x0000001102007986 */ /* 0x001fe8000c10190a */
[----:B--2---:R-:W-:Y:S04]  /*0380*/  STG.E desc[UR10][R6.64], R5 ;  /* 0x0000000506007986 */ /* 0x004fe8000c10190a */
[----:B---3--:R-:W-:Y:S04]  /*0390*/  STG.E desc[UR10][R10.64], R9 ;  /* 0x000000090a007986 */ /* 0x008fe8000c10190a */
[----:B----4-:R-:W-:Y:S01]  /*03a0*/  STG.E desc[UR10][R14.64], R13 ;  /* 0x0000000d0e007986 */ /* 0x010fe2000c10190a */
[----:B------:R-:W-:Y:S05]  /*03b0*/  EXIT ;  /* 0x000000000000794d */ /* 0x000fea0003800000 */
.L_x_1204:
[----:B------:R-:W-:-:S13]  /*03c0*/  ISETP.NE.AND P0, PT, R9, UR4, PT ;  /* 0x0000000409007c0c */ /* 0x000fda000bf05270 */
[----:B------:R-:W-:Y:S05]  /*03d0*/  @P0 EXIT ;  /* 0x000000000000094d */ /* 0x000fea0003800000 */
[----:B------:R-:W0:Y:S01]  /*03e0*/  LDCU UR4, c[0x0][0x3c0] ;  /* 0x00007800ff0477ac */ /* 0x000e220008000800 */
[----:B------:R-:W-:Y:S01]  /*03f0*/  BSSY.RECONVERGENT B0, `(.L_x_1205) ;  /* 0x0000127000007945 */ /* 0x000fe20003800200 */
[----:B0-----:R-:W-:-:S04]  /*0400*/  MOV R13, UR4 ;  /* 0x00000004000d7c02 */ /* 0x001fc80008000f00 */
[----:B------:R-:W-:-:S13]  /*0410*/  ISETP.GE.AND P0, PT, R0, R13, PT ;  /* 0x0000000d0000720c */ /* 0x000fda0003f06270 */
[----:B------:R-:W-:Y:S05]  /*0420*/  @P0 BRA `(.L_x_1206) ;  /* 0x00000010008c0947 */ /* 0x000fea0003800000 */
[----:B------:R-:W-:-:S13]  /*0430*/  ISETP.NE.AND P0, PT, R9, RZ, PT ;  /* 0x000000ff0900720c */ /* 0x000fda0003f05270 */
[----:B------:R-:W-:Y:S05]  /*0440*/  @!P0 BRA `(.L_x_1207) ;  /* 0x0000000c00948947 */ /* 0x000fea0003800000 */
[----:B------:R-:W0:Y:S01]  /*0450*/  LDC.64 R6, c[0x0][0x398] ;  /* 0x0000e600ff067b82 */ /* 0x000e220000000a00 */
[----:B------:R-:W-:-:S04]  /*0460*/  LOP3.LUT R2, R9, 0x7, RZ, 0xc0, !PT ;  /* 0x0000000709027812 */ /* 0x000fc800078ec0ff */
[----:B------:R-:W-:-:S03]  /*0470*/  IADD3 R8, PT, PT, R2, -0x1, RZ ;  /* 0xffffffff02087810 */ /* 0x000fc60007ffe0ff */
[----:B------:R-:W1:Y:S01]  /*0480*/  LDC.64 R10, c[0x0][0x3a0] ;  /* 0x0000e800ff0a7b82 */ /* 0x000e620000000a00 */
[----:B------:R-:W-:Y:S02]  /*0490*/  ISETP.GE.U32.AND P0, PT, R8, 0x3, PT ;  /* 0x000000030800780c */ /* 0x000fe40003f06070 */
[----:B0-----:R-:W-:-:S04]  /*04a0*/  IADD3 R4, P1, PT, R6, 0x10, RZ ;  /* 0x0000001006047810 */ /* 0x001fc80007f3e0ff */
[----:B------:R-:W-:Y:S02]  /*04b0*/  IADD3.X R6, PT, PT, RZ, R7, RZ, P1, !PT ;  /* 0x00000007ff067210 */ /* 0x000fe40000ffe4ff */
[C---:B------:R-:W-:Y:S02]  /*04c0*/  LOP3.LUT R7, R9.reuse, 0x7ffffff8, RZ, 0xc0, !PT ;  /* 0x7ffffff809077812 */ /* 0x040fe400078ec0ff */
[----:B-1----:R-:W-:Y:S02]  /*04d0*/  IADD3 R5, P2, PT, R10, 0x10, RZ ;  /* 0x000000100a057810 */ /* 0x002fe40007f5e0ff */
[----:B------:R-:W-:Y:S02]  /*04e0*/  LOP3.LUT R9, R9, 0x3, RZ, 0xc0, !PT ;  /* 0x0000000309097812 */ /* 0x000fe400078ec0ff */
[----:B------:R-:W-:Y:S02]  /*04f0*/  IADD3.X R8, PT, PT, RZ, R11, RZ, P2, !PT ;  /* 0x0000000bff087210 */ /* 0x000fe400017fe4ff */
[----:B------:R-:W-:-:S02]  /*0500*/  MOV R10, R0 ;  /* 0x00000000000a7202 */ /* 0x000fc40000000f00 */
[----:B------:R-:W-:-:S07]  /*0510*/  IADD3 R11, PT, PT, -R7, RZ, RZ ;  /* 0x000000ff070b7210 */ /* 0x000fce0007ffe1ff */
.L_x_1213:
[----:B------:R-:W0:Y:S08]  /*0520*/  LDC.64 R16, c[0x0][0x380] ;  /* 0x0000e000ff107b82 */ /* 0x000e300000000a00 */
[----:B------:R-:W1:Y:S08]  /*0530*/  LDC.64 R14, c[0x0][0x388] ;  /* 0x0000e200ff0e7b82 */ /* 0x000e700000000a00 */
[----:B------:R-:W2:Y:S01]  /*0540*/  LDC.64 R12, c[0x0][0x390] ;  /* 0x0000e400ff0c7b82 */ /* 0x000ea20000000a00 */
[----:B0-----:R-:W-:-:S07]  /*0550*/  IMAD.WIDE.U32 R16, R10, 0x4, R16 ;  /* 0x000000040a107825 */ /* 0x001fce00078e0010 */
[----:B------:R-:W0:Y:S01]  /*0560*/  LDC R23, c[0x0][0x3c8] ;  /* 0x0000f200ff177b82 */ /* 0x000e220000000800 */
[----:B-----5:R3:W5:Y:S01]  /*0570*/  LDG.E.CONSTANT R18, desc[UR10][R16.64] ;  /* 0x0000000a10127981 */ /* 0x020762000c1e9900 */
[----:B-1----:R-:W-:-:S05]  /*0580*/  IMAD.WIDE.U32 R14, R10, 0x4, R14 ;  /* 0x000000040a0e7825 */ /* 0x002fca00078e000e */
[----:B------:R3:W5:Y:S01]  /*0590*/  LDG.E.CONSTANT R19, desc[UR10][R14.64] ;  /* 0x0000000a0e137981 */ /* 0x000762000c1e9900 */
[----:B--2---:R-:W-:-:S05]  /*05a0*/  IMAD.WIDE.U32 R12, R10, 0x4, R12 ;  /* 0x000000040a0c7825 */ /* 0x004fca00078e000c */
[----:B------:R3:W5:Y:S01]  /*05b0*/  LDG.E.CONSTANT R20, desc[UR10][R12.64] ;  /* 0x0000000a0c147981 */ /* 0x000762000c1e9900 */
[----:B0-----:R-:W-:Y:S01]  /*05c0*/  ISETP.GE.U32.AND P1, PT, R23, 0x8, PT ;  /* 0x000000081700780c */ /* 0x001fe20003f26070 */
[----:B------:R-:W-:Y:S01]  /*05d0*/  HFMA2 R21, -RZ, RZ, 0, 0 ;  /* 0x00000000ff157431 */ /* 0x000fe200000001ff */
[----:B------:R-:W-:-:S11]  /*05e0*/  MOV R22, 0x7f7fffff ;  /* 0x7f7fffff00167802 */ /* 0x000fd60000000f00 */
[----:B---3--:R-:W-:Y:S05]  /*05f0*/  @!P1 BRA `(.L_x_1208) ;  /* 0x0000000400849947 */ /* 0x008fea0003800000 */
[----:B------:R-:W0:Y:S01]  /*0600*/  LDCU.64 UR4, c[0x0][0x3a8] ;  /* 0x00007500ff0477ac */ /* 0x000e220008000a00 */
[----:B------:R-:W-:Y:S02]  /*0610*/  MOV R22, 0x7f7fffff ;  /* 0x7f7fffff00167802 */ /* 0x000fe40000000f00 */
[----:B------:R-:W-:Y:S02]  /*0620*/  MOV R14, R5 ;  /* 0x00000005000e7202 */ /* 0x000fe40000000f00 */
[----:B------:R-:W-:Y:S02]  /*0630*/  MOV R15, R8 ;  /* 0x00000008000f7202 */ /* 0x000fe40000000f00 */
[----:B------:R-:W-:Y:S02]  /*0640*/  MOV R12, R4 ;  /* 0x00000004000c7202 */ /* 0x000fe40000000f00 */
[----:B------:R-:W-:Y:S02]  /*0650*/  MOV R13, R6 ;  /* 0x00000006000d7202 */ /* 0x000fe40000000f00 */
[----:B------:R-:W-:Y:S01]  /*0660*/  MOV R21, R11 ;  /* 0x0000000b00157202 */ /* 0x000fe20000000f00 */
[----:B0-----:R-:W-:-:S04]  /*0670*/  UIADD3 UR4, UP0, UPT, UR4, 0x10, URZ ;  /* 0x0000001004047890 */ /* 0x001fc8000ff1e0ff */
[----:B------:R-:W-:Y:S02]  /*0680*/  UIADD3.X UR5, UPT, UPT, URZ, UR5, URZ, UP0, !UPT ;  /* 0x00000005ff057290 */ /* 0x000fe400087fe4ff */
[----:B------:R-:W-:-:S04]  /*0690*/  MOV R16, UR4 ;  /* 0x0000000400107c02 */ /* 0x000fc80008000f00 */
[----:B------:R-:W-:-:S07]  /*06a0*/  MOV R17, UR5 ;  /* 0x0000000500117c02 */ /* 0x000fce0008000f00 */
.L_x_1209:
[----:B------:R-:W2:Y:S04]  /*06b0*/  LDG.E R24, desc[UR10][R14.64+-0x10] ;  /* 0xfffff00a0e187981 */ /* 0x000ea8000c1e1900 */
[----:B------:R-:W3:Y:S04]  /*06c0*/  LDG.E R25, desc[UR10][R12.64+-0x10] ;  /* 0xfffff00a0c197981 */ /* 0x000ee8000c1e1900 */
[----:B------:R-:W4:Y:S04]  /*06d0*/  LDG.E R29, desc[UR10][R16.64+-0xc] ;  /* 0xfffff40a101d7981 */ /* 0x000f28000c1e1900 */
[----:B------:R-:W4:Y:S01]  /*06e0*/  LDG.E R28, desc[UR10][R16.64+-0x4] ;  /* 0xfffffc0a101c7981 */ /* 0x000f22000c1e1900 */
[----:B--2--5:R-:W-:Y:S01]  /*06f0*/  FADD R26, R19, -R24 ;  /* 0x80000018131a7221 */ /* 0x024fe20000000000 */
[----:B---3--:R-:W-:-:S03]  /*0700*/  FADD R24, R18, -R25 ;  /* 0x8000001912187221 */ /* 0x008fc60000000000 */
[----:B------:R-:W-:Y:S01]  /*0710*/  FMUL R27, R26, R26 ;  /* 0x0000001a1a1b7220 */ /* 0x000fe20000400000 */
[----:B------:R-:W2:Y:S03]  /*0720*/  LDG.E R25, desc[UR10][R16.64+-0x10] ;  /* 0xfffff00a10197981 */ /* 0x000ea6000c1e1900 */
[----:B------:R-:W-:Y:S02]  /*0730*/  FFMA R26, R24, R24, R27 ;  /* 0x00000018181a7223 */ /* 0x000fe4000000001b */
[----:B------:R-:W3:Y:S04]  /*0740*/  LDG.E R24, desc[UR10][R14.64+-0xc] ;  /* 0xfffff40a0e187981 */ /* 0x000ee8000c1e1900 */
[----:B------:R-:W3:Y:S01]  /*0750*/  LDG.E R27, desc[UR10][R12.64+-0xc] ;  /* 0xfffff40a0c1b7981 */ /* 0x000ee2000c1e1900 */
[C---:B----4-:R-:W-:Y:S01]  /*0760*/  FADD R29, R20.reuse, -R29 ;  /* 0x8000001d141d7221 */ /* 0x050fe20000000000 */
[----:B--2---:R-:W-:Y:S01]  /*0770*/  FADD R25, R20, -R25 ;  /* 0x8000001914197221 */ /* 0x004fe20000000000 */
[----:B---3--:R-:W-:Y:S01]  /*0780*/  FADD R24, R19, -R24 ;  /* 0x8000001813187221 */ /* 0x008fe20000000000 */
[----:B------:R-:W-:-:S03]  /*0790*/  FADD R27, R18, -R27 ;  /* 0x8000001b121b7221 */ /* 0x000fc60000000000 */
[----:B------:R-:W-:Y:S01]  /*07a0*/  FMUL R24, R24, R24 ;  /* 0x0000001818187220 */ /* 0x000fe20000400000 */
[----:B------:R-:W-:Y:S02]  /*07b0*/  FFMA R25, R25, R25, R26 ;  /* 0x0000001919197223 */ /* 0x000fe4000000001a */
[----:B------:R-:W2:Y:S01]  /*07c0*/  LDG.E R26, desc[UR10][R14.64+-0x8] ;  /* 0xfffff80a0e1a7981 */ /* 0x000ea2000c1e1900 */
[----:B------:R-:W-:-:S03]  /*07d0*/  FFMA R24, R27, R27, R24 ;  /* 0x0000001b1b187223 */ /* 0x000fc60000000018 */
[----:B------:R-:W3:Y:S01]  /*07e0*/  LDG.E R27, desc[UR10][R12.64+-0x4] ;  /* 0xfffffc0a0c1b7981 */ /* 0x000ee2000c1e1900 */
[----:B------:R-:W-:-:S03]  /*07f0*/  FFMA R24, R29, R29, R24 ;  /* 0x0000001d1d187223 */ /* 0x000fc60000000018 */
[----:B------:R-:W4:Y:S02]  /*0800*/  LDG.E R29, desc[UR10][R12.64+-0x8] ;  /* 0xfffff80a0c1d7981 */ /* 0x000f24000c1e1900 */
[----:B------:R-:W-:Y:S02]  /*0810*/  FMNMX3 R22, R22, R25, R24, PT ;  /* 0x0000001916167276 */ /* 0x000fe40003800018 */
[----:B------:R-:W3:Y:S04]  /*0820*/  LDG.E R25, desc[UR10][R16.64+-0x8] ;  /* 0xfffff80a10197981 */ /* 0x000ee8000c1e1900 */
[----:B------:R-:W3:Y:S01]  /*0830*/  LDG.E R24, desc[UR10][R14.64+-0x4] ;  /* 0xfffffc0a0e187981 */ /* 0x000ee2000c1e1900 */
[----:B--2---:R-:W-:-:S04]  /*0840*/  FADD R26, R19, -R26 ;  /* 0x8000001a131a7221 */ /* 0x004fc80000000000 */
[----:B------:R-:W-:Y:S01]  /*0850*/  FMUL R26, R26, R26 ;  /* 0x0000001a1a1a7220 */ /* 0x000fe20000400000 */
[----:B----4-:R-:W-:-:S04]  /*0860*/  FADD R29, R18, -R29 ;  /* 0x8000001d121d7221 */ /* 0x010fc80000000000 */
[----:B------:R-:W-:Y:S01]  /*0870*/  FFMA R26, R29, R29, R26 ;  /* 0x0000001d1d1a7223 */ /* 0x000fe2000000001a */
[----:B---3--:R-:W-:Y:S01]  /*0880*/  FADD R25, R20, -R25 ;  /* 0x8000001914197221 */ /* 0x008fe20000000000 */
[----:B------:R-:W-:Y:S01]  /*0890*/  FADD R27, R18, -R27 ;  /* 0x8000001b121b7221 */ /* 0x000fe20000000000 */
[----:B------:R-:W2:Y:S01]  /*08a0*/  LDG.E R29, desc[UR10][R16.64] ;  /* 0x0000000a101d7981 */ /* 0x000ea2000c1e1900 */
[----:B------:R-:W-:Y:S01]  /*08b0*/  FADD R24, R19, -R24 ;  /* 0x8000001813187221 */ /* 0x000fe20000000000 */
[----:B------:R-:W-:-:S03]  /*08c0*/  FFMA R25, R25, R25, R26 ;  /* 0x0000001919197223 */ /* 0x000fc6000000001a */
[----:B------:R-:W-:Y:S02]  /*08d0*/  FMUL R26, R24, R24 ;  /* 0x00000018181a7220 */ /* 0x000fe40000400000 */
[----:B------:R-:W3:Y:S02]  /*08e0*/  LDG.E R24, desc[UR10][R14.64] ;  /* 0x0000000a0e187981 */ /* 0x000ee4000c1e1900 */
[----:B------:R-:W-:Y:S02]  /*08f0*/  FFMA R26, R27, R27, R26 ;  /* 0x0000001b1b1a7223 */ /* 0x000fe4000000001a */
[----:B------:R-:W4:Y:S01]  /*0900*/  LDG.E R27, desc[UR10][R12.64] ;  /* 0x0000000a0c1b7981 */ /* 0x000f22000c1e1900 */
[----:B------:R-:W-:-:S04]  /*0910*/  FADD R28, R20, -R28 ;  /* 0x8000001c141c7221 */ /* 0x000fc80000000000 */
[----:B------:R-:W-:Y:S02]  /*0920*/  FFMA R26, R28, R28, R26 ;  /* 0x0000001c1c1a7223 */ /* 0x000fe4000000001a */
[----:B------:R-:W4:Y:S03]  /*0930*/  LDG.E R28, desc[UR10][R12.64+0x4] ;  /* 0x0000040a0c1c7981 */ /* 0x000f26000c1e1900 */
[----:B------:R-:W-:Y:S02]  /*0940*/  FMNMX3 R22, R22, R25, R26, PT ;  /* 0x0000001916167276 */ /* 0x000fe4000380001a */
[----:B------:R-:W4:Y:S04]  /*0950*/  LDG.E R26, desc[UR10][R14.64+0x4] ;  /* 0x0000040a0e1a7981 */ /* 0x000f28000c1e1900 */
[----:B------:R-:W4:Y:S01]  /*0960*/  LDG.E R25, desc[UR10][R12.64+0x8] ;  /* 0x0000080a0c197981 */ /* 0x000f22000c1e1900 */
[----:B--2---:R-:W-:Y:S01]  /*0970*/  FADD R29, R20, -R29 ;  /* 0x8000001d141d7221 */ /* 0x004fe20000000000 */
[----:B---3--:R-:W-:Y:S01]  /*0980*/  FADD R24, R19, -R24 ;  /* 0x8000001813187221 */ /* 0x008fe20000000000 */
[----:B----4-:R-:W-:-:S03]  /*0990*/  FADD R27, R18, -R27 ;  /* 0x8000001b121b7221 */ /* 0x010fc60000000000 */
[----:B------:R-:W-:-:S04]  /*09a0*/  FMUL R24, R24, R24 ;  /* 0x0000001818187220 */ /* 0x000fc80000400000 */
[----:B------:R-:W-:-:S04]  /*09b0*/  FFMA R24, R27, R27, R24 ;  /* 0x0000001b1b187223 */ /* 0x000fc80000000018 */
[----:B------:R-:W-:Y:S02]  /*09c0*/  FFMA R27, R29, R29, R24 ;  /* 0x0000001d1d1b7223 */ /* 0x000fe40000000018 */
[----:B------:R-:W2:Y:S04]  /*09d0*/  LDG.E R29, desc[UR10][R16.64+0x4] ;  /* 0x0000040a101d7981 */ /* 0x000ea8000c1e1900 */
[----:B------:R-:W3:Y:S01]  /*09e0*/  LDG.E R24, desc[UR10][R14.64+0x8] ;  /* 0x0000080a0e187981 */ /* 0x000ee2000c1e1900 */
[----:B------:R-:W-:Y:S01]  /*09f0*/  FADD R26, R19, -R26 ;  /* 0x8000001a131a7221 */ /* 0x000fe20000000000 */
[----:B------:R-:W-:-:S03]  /*0a00*/  FADD R28, R18, -R28 ;  /* 0x8000001c121c7221 */ /* 0x000fc60000000000 */
[----:B------:R-:W-:-:S04]  /*0a10*/  FMUL R26, R26, R26 ;  /* 0x0000001a1a1a7220 */ /* 0x000fc80000400000 */
[----:B------:R-:W-:Y:S01]  /*0a20*/  FFMA R26, R28, R28, R26 ;  /* 0x0000001c1c1a7223 */ /* 0x000fe2000000001a */
[----:B--2---:R-:W-:-:S04]  /*0a30*/  FADD R29, R20, -R29 ;  /* 0x8000001d141d7221 */ /* 0x004fc80000000000 */
[----:B------:R-:W-:Y:S02]  /*0a40*/  FFMA R26, R29, R29, R26 ;  /* 0x0000001d1d1a7223 */ /* 0x000fe4000000001a */
[----:B------:R-:W2:Y:S03]  /*0a50*/  LDG.E R29, desc[UR10][R16.64+0xc] ;  /* 0x00000c0a101d7981 */ /* 0x000ea6000c1e1900 */
[----:B------:R-:W-:Y:S01]  /*0a60*/  FMNMX3 R22, R22, R27, R26, PT ;  /* 0x0000001b16167276 */ /* 0x000fe2000380001a */
[----:B---3--:R-:W-:Y:S01]  /*0a70*/  FADD R26, R19, -R24 ;  /* 0x80000018131a7221 */ /* 0x008fe20000000000 */
[----:B------:R-:W-:Y:S02]  /*0a80*/  FADD R24, R18, -R25 ;  /* 0x8000001912187221 */ /* 0x000fe40000000000 */
[----:B------:R0:W3:Y:S01]  /*0a90*/  LDG.E R25, desc[UR10][R16.64+0x8] ;  /* 0x0000080a10197981 */ /* 0x0000e2000c1e1900 */
[----:B------:R-:W-:-:S04]  /*0aa0*/  FMUL R27, R26, R26 ;  /* 0x0000001a1a1b7220 */ /* 0x000fc80000400000 */
[----:B------:R-:W-:Y:S02]  /*0ab0*/  FFMA R26, R24, R24, R27 ;  /* 0x00000018181a7223 */ /* 0x000fe4000000001b */
[----:B------:R1:W4:Y:S04]  /*0ac0*/  LDG.E R24, desc[UR10][R14.64+0xc] ;  /* 0x00000c0a0e187981 */ /* 0x000328000c1e1900 */
[----:B------:R1:W3:Y:S01]  /*0ad0*/  LDG.E R27, desc[UR10][R12.64+0xc] ;  /* 0x00000c0a0c1b7981 */ /* 0x0002e2000c1e1900 */
[----:B------:R-:W-:-:S04]  /*0ae0*/  IADD3 R21, PT, PT, R21, 0x8, RZ ;  /* 0x0000000815157810 */ /* 0x000fc80007ffe0ff */
[----:B------:R-:W-:Y:S02]  /*0af0*/  ISETP.NE.AND P1, PT, R21, RZ, PT ;  /* 0x000000ff1500720c */ /* 0x000fe40003f25270 */
[----:B0-----:R-:W-:Y:S02]  /*0b00*/  IADD3 R16, P4, PT, R16, 0x20, RZ ;  /* 0x0000002010107810 */ /* 0x001fe40007f9e0ff */
[----:B-1----:R-:W-:Y:S02]  /*0b10*/  IADD3 R14, P3, PT, R14, 0x20, RZ ;  /* 0x000000200e0e7810 */ /* 0x002fe40007f7e0ff */
[----:B------:R-:W-:Y:S01]  /*0b20*/  IADD3 R12, P2, PT, R12, 0x20, RZ ;  /* 0x000000200c0c7810 */ /* 0x000fe20007f5e0ff */
[----:B------:R-:W-:Y:S01]  /*0b30*/  IMAD.X R17, RZ, RZ, R17, P4 ;  /* 0x000000ffff117224 */ /* 0x000fe200020e0611 */
[----:B------:R-:W-:Y:S02]  /*0b40*/  IADD3.X R15, PT, PT, RZ, R15, RZ, P3, !PT ;  /* 0x0000000fff0f7210 */ /* 0x000fe40001ffe4ff */
[----:B------:R-:W-:Y:S01]  /*0b50*/  IADD3.X R13, PT, PT, RZ, R13, RZ, P2, !PT ;  /* 0x0000000dff0d7210 */ /* 0x000fe200017fe4ff */
[----:B--2---:R-:W-:Y:S01]  /*0b60*/  FADD R29, R20, -R29 ;  /* 0x8000001d141d7221 */ /* 0x004fe20000000000 */
[----:B----4-:R-:W-:Y:S01]  /*0b70*/  FADD R24, R19, -R24 ;  /* 0x8000001813187221 */ /* 0x010fe20000000000 */
[----:B---3--:R-:W-:-:S03]  /*0b80*/  FADD R27, R18, -R27 ;  /* 0x8000001b121b7221 */ /* 0x008fc60000000000 */
[----:B------:R-:W-:Y:S01]  /*0b90*/  FMUL R24, R24, R24 ;  /* 0x0000001818187220 */ /* 0x000fe20000400000 */
[----:B------:R-:W-:-:S03]  /*0ba0*/  FADD R25, R20, -R25 ;  /* 0x8000001914197221 */ /* 0x000fc60000000000 */
[----:B------:R-:W-:Y:S01]  /*0bb0*/  FFMA R24, R27, R27, R24 ;  /* 0x0000001b1b187223 */ /* 0x000fe20000000018 */
[----:B------:R-:W-:-:S03]  /*0bc0*/  FFMA R25, R25, R25, R26 ;  /* 0x0000001919197223 */ /* 0x000fc6000000001a */
[----:B------:R-:W-:-:S05]  /*0bd0*/  FFMA R24, R29, R29, R24 ;  /* 0x0000001d1d187223 */ /* 0x000fca0000000018 */
[----:B------:R-:W-:Y:S01]  /*0be0*/  FMNMX3 R22, R22, R25, R24, PT ;  /* 0x0000001916167276 */ /* 0x000fe20003800018 */
[----:B------:R-:W-:Y:S06]  /*0bf0*/  @P1 BRA `(.L_x_1209) ;  /* 0xfffffff800ac1947 */ /* 0x000fec000383ffff */
[----:B------:R-:W-:-:S07]  /*0c00*/  MOV R21, R7 ;  /* 0x0000000700157202 */ /* 0x000fce0000000f00 */
.L_x_1208:
[----:B------:R-:W-:-:S13]  /*0c10*/  ISETP.NE.AND P1, PT, R2, RZ, PT ;  /* 0x000000ff0200720c */ /* 0x000fda0003f25270 */
[----:B------:R-:W-:Y:S05]  /*0c20*/  @!P1 BRA `(.L_x_1210) ;  /* 0x0000000400789947 */ /* 0x000fea0003800000 */
[----:B------:R-:W-:Y:S01]  /*0c30*/  ISETP.NE.AND P1, PT, R9, RZ, PT ;  /* 0x000000ff0900720c */ /* 0x000fe20003f25270 */
[----:B------:R-:W-:-:S12]  /*0c40*/  @!P0 BRA `(.L_x_1211) ;  /* 0x0000000000b48947 */ /* 0x000fd80003800000 */
[----:B------:R-:W0:Y:S08]  /*0c50*/  LDC.64 R12, c[0x0][0x3a0] ;  /* 0x0000e800ff0c7b82 */ /* 0x000e300000000a00 */
[----:B------:R-:W1:Y:S01]  /*0c60*/  LDC.64 R14, c[0x0][0x398] ;  /* 0x0000e600ff0e7b82 */ /* 0x000e620000000a00 */
[----:B0-----:R-:W-:-:S05]  /*0c70*/  IMAD.WIDE.U32 R12, R21, 0x4, R12 ;  /* 0x00000004150c7825 */ /* 0x001fca00078e000c */
[----:B------:R-:W2:Y:S01]  /*0c80*/  LDG.E R16, desc[UR10][R12.64] ;  /* 0x0000000a0c107981 */ /* 0x000ea2000c1e1900 */
[----:B-1----:R-:W-:-:S03]  /*0c90*/  IMAD.WIDE.U32 R14, R21, 0x4, R14 ;  /* 0x00000004150e7825 */ /* 0x002fc600078e000e */
[----:B------:R-:W3:Y:S04]  /*0ca0*/  LDG.E R24, desc[UR10][R12.64+0x4] ;  /* 0x0000040a0c187981 */ /* 0x000ee8000c1e1900 */
[----:B------:R-:W4:Y:S04]  /*0cb0*/  LDG.E R17, desc[UR10][R14.64] ;  /* 0x0000000a0e117981 */ /* 0x000f28000c1e1900 */
[----:B------:R-:W3:Y:S04]  /*0cc0*/  LDG.E R26, desc[UR10][R12.64+0x8] ;  /* 0x0000080a0c1a7981 */ /* 0x000ee8000c1e1900 */
[----:B------:R-:W3:Y:S04]  /*0cd0*/  LDG.E R29, desc[UR10][R14.64+0x4] ;  /* 0x0000040a0e1d7981 */ /* 0x000ee8000c1e1900 */
[----:B------:R-:W3:Y:S04]  /*0ce0*/  LDG.E R27, desc[UR10][R14.64+0x8] ;  /* 0x0000080a0e1b7981 */ /* 0x000ee8000c1e1900 */
[----:B------:R0:W3:Y:S04]  /*0cf0*/  LDG.E R28, desc[UR10][R12.64+0xc] ;  /* 0x00000c0a0c1c7981 */ /* 0x0000e8000c1e1900 */
[----:B------:R1:W3:Y:S01]  /*0d00*/  LDG.E R25, desc[UR10][R14.64+0xc] ;  /* 0x00000c0a0e197981 */ /* 0x0002e2000c1e1900 */
[----:B--2--5:R-:W-:-:S04]  /*0d10*/  FADD R16, R19, -R16 ;  /* 0x8000001013107221 */ /* 0x024fc80000000000 */
[----:B------:R-:W-:Y:S01]  /*0d20*/  FMUL R16, R16, R16 ;  /* 0x0000001010107220 */ /* 0x000fe20000400000 */
[----:B----4-:R-:W-:-:S04]  /*0d30*/  FADD R17, R18, -R17 ;  /* 0x8000001112117221 */ /* 0x010fc80000000000 */
[----:B0-----:R-:W-:Y:S02]  /*0d40*/  FFMA R12, R17, R17, R16 ;  /* 0x00000011110c7223 */ /* 0x001fe40000000010 */
[----:B------:R-:W0:Y:S01]  /*0d50*/  LDC.64 R16, c[0x0][0x3a8] ;  /* 0x0000ea00ff107b82 */ /* 0x000e220000000a00 */
[C---:B---3--:R-:W-:Y:S01]  /*0d60*/  FADD R24, R19.reuse, -R24 ;  /* 0x8000001813187221 */ /* 0x048fe20000000000 */
[C---:B------:R-:W-:Y:S01]  /*0d70*/  FADD R26, R19.reuse, -R26 ;  /* 0x8000001a131a7221 */ /* 0x040fe20000000000 */
[----:B------:R-:W-:Y:S02]  /*0d80*/  FADD R29, R18, -R29 ;  /* 0x8000001d121d7221 */ /* 0x000fe40000000000 */
[----:B------:R-:W-:Y:S01]  /*0d90*/  FMUL R24, R24, R24 ;  /* 0x0000001818187220 */ /* 0x000fe20000400000 */
[----:B------:R-:W-:Y:S01]  /*0da0*/  FADD R27, R18, -R27 ;  /* 0x8000001b121b7221 */ /* 0x000fe20000000000 */
[----:B------:R-:W-:Y:S01]  /*0db0*/  FMUL R26, R26, R26 ;  /* 0x0000001a1a1a7220 */ /* 0x000fe20000400000 */
[----:B------:R-:W-:Y:S01]  /*0dc0*/  FADD R28, R19, -R28 ;  /* 0x8000001c131c7221 */ /* 0x000fe20000000000 */
[----:B-1----:R-:W-:-:S02]  /*0dd0*/  FFMA R14, R29, R29, R24 ;  /* 0x0000001d1d0e7223 */ /* 0x002fc40000000018 */
[----:B------:R-:W-:Y:S01]  /*0de0*/  FFMA R13, R27, R27, R26 ;  /* 0x0000001b1b0d7223 */ /* 0x000fe2000000001a */
[----:B------:R-:W-:Y:S01]  /*0df0*/  FADD R25, R18, -R25 ;  /* 0x8000001912197221 */ /* 0x000fe20000000000 */
[----:B------:R-:W-:Y:S01]  /*0e00*/  FMUL R24, R28, R28 ;  /* 0x0000001c1c187220 */ /* 0x000fe20000400000 */
[----:B0-----:R-:W-:-:S04]  /*0e10*/  IMAD.WIDE.U32 R16, R21, 0x4, R16 ;  /* 0x0000000415107825 */ /* 0x001fc800078e0010 */
[----:B------:R-:W-:Y:S01]  /*0e20*/  FFMA R24, R25, R25, R24 ;  /* 0x0000001919187223 */ /* 0x000fe20000000018 */
[----:B------:R-:W2:Y:S04]  /*0e30*/  LDG.E R29, desc[UR10][R16.64] ;  /* 0x0000000a101d7981 */ /* 0x000ea8000c1e1900 */
[----:B------:R-:W3:Y:S04]  /*0e40*/  LDG.E R27, desc[UR10][R16.64+0x4] ;  /* 0x0000040a101b7981 */ /* 0x000ee8000c1e1900 */
[----:B------:R-:W4:Y:S04]  /*0e50*/  LDG.E R15, desc[UR10][R16.64+0x8] ;  /* 0x0000080a100f7981 */ /* 0x000f28000c1e1900 */
[----:B------:R-:W4:Y:S01]  /*0e60*/  LDG.E R25, desc[UR10][R16.64+0xc] ;  /* 0x00000c0a10197981 */ /* 0x000f22000c1e1900 */
[----:B------:R-:W-:Y:S01]  /*0e70*/  IADD3 R21, PT, PT, R21, 0x4, RZ ;  /* 0x0000000415157810 */ /* 0x000fe20007ffe0ff */
[C---:B--2---:R-:W-:Y:S01]  /*0e80*/  FADD R29, R20.reuse, -R29 ;  /* 0x8000001d141d7221 */ /* 0x044fe20000000000 */
[----:B---3--:R-:W-:-:S03]  /*0e90*/  FADD R27, R20, -R27 ;  /* 0x8000001b141b7221 */ /* 0x008fc60000000000 */
[----:B------:R-:W-:Y:S01]  /*0ea0*/  FFMA R29, R29, R29, R12 ;  /* 0x0000001d1d1d7223 */ /* 0x000fe2000000000c */
[----:B------:R-:W-:Y:S01]  /*0eb0*/  FFMA R14, R27, R27, R14 ;  /* 0x0000001b1b0e7223 */ /* 0x000fe2000000000e */
[C---:B----4-:R-:W-:Y:S01]  /*0ec0*/  FADD R12, R20.reuse, -R15 ;  /* 0x8000000f140c7221 */ /* 0x050fe20000000000 */
[----:B------:R-:W-:-:S03]  /*0ed0*/  FADD R25, R20, -R25 ;  /* 0x8000001914197221 */ /* 0x000fc60000000000 */
[----:B------:R-:W-:Y:S01]  /*0ee0*/  FFMA R13, R12, R12, R13 ;  /* 0x0000000c0c0d7223 */ /* 0x000fe2000000000d */
[----:B------:R-:W-:Y:S01]  /*0ef0*/  FMNMX3 R14, R22, R29, R14, PT ;  /* 0x0000001d160e7276 */ /* 0x000fe2000380000e */
[----:B------:R-:W-:-:S05]  /*0f00*/  FFMA R24, R25, R25, R24 ;  /* 0x0000001919187223 */ /* 0x000fca0000000018 */
[----:B------:R-:W-:-:S07]  /*0f10*/  FMNMX3 R22, R14, R13, R24, PT ;  /* 0x0000000d0e167276 */ /* 0x000fce0003800018 */
.L_x_1211:
[----:B------:R-:W-:Y:S05]  /*0f20*/  @!P1 BRA `(.L_x_1210) ;  /* 0x0000000000b89947 */ /* 0x000fea0003800000 */
[----:B------:R-:W-:Y:S02]  /*0f30*/  ISETP.NE.AND P1, PT, R9, 0x1, PT ;  /* 0x000000010900780c */ /* 0x000fe40003f25270 */
[----:B------:R-:W-:-:S11]  /*0f40*/  LOP3.LUT P2, RZ, R23, 0x1, RZ, 0xc0, !PT ;  /* 0x0000000117ff7812 */ /* 0x000fd6000784c0ff */
[----:B------:R-:W-:Y:S05]  /*0f50*/  @!P1 BRA `(.L_x_1212) ;  /* 0x0000000000689947 */ /* 0x000fea0003800000 */
[----:B------:R-:W0:Y:S08]  /*0f60*/  LDC.64 R16, c[0x0][0x3a0] ;  /* 0x0000e800ff107b82 */ /* 0x000e300000000a00 */
[----:B------:R-:W1:Y:S08]  /*0f70*/  LDC.64 R12, c[0x0][0x398] ;  /* 0x0000e600ff0c7b82 */ /* 0x000e700000000a00 */
[----:B------:R-:W2:Y:S01]  /*0f80*/  LDC.64 R14, c[0x0][0x3a8] ;  /* 0x0000ea00ff0e7b82 */ /* 0x000ea20000000a00 */
[----:B0-----:R-:W-:-:S05]  /*0f90*/  IMAD.WIDE.U32 R16, R21, 0x4, R16 ;  /* 0x0000000415107825 */ /* 0x001fca00078e0010 */
[----:B------:R-:W3:Y:S01]  /*0fa0*/  LDG.E R24, desc[UR10][R16.64] ;  /* 0x0000000a10187981 */ /* 0x000ee2000c1e1900 */
[----:B-1----:R-:W-:-:S03]  /*0fb0*/  IMAD.WIDE.U32 R12, R21, 0x4, R12 ;  /* 0x00000004150c7825 */ /* 0x002fc600078e000c */
[----:B------:R-:W4:Y:S04]  /*0fc0*/  LDG.E R26, desc[UR10][R16.64+0x4] ;  /* 0x0000040a101a7981 */ /* 0x000f28000c1e1900 */
[----:B------:R-:W4:Y:S01]  /*0fd0*/  LDG.E R25, desc[UR10][R12.64] ;  /* 0x0000000a0c197981 */ /* 0x000f22000c1e1900 */
[----:B--2---:R-:W-:-:S03]  /*0fe0*/  IMAD.WIDE.U32 R14, R21, 0x4, R14 ;  /* 0x00000004150e7825 */ /* 0x004fc600078e000e */
[----:B------:R-:W2:Y:S04]  /*0ff0*/  LDG.E R29, desc[UR10][R12.64+0x4] ;  /* 0x0000040a0c1d7981 */ /* 0x000ea8000c1e1900 */
[----:B------:R-:W2:Y:S04]  /*1000*/  LDG.E R23, desc[UR10][R14.64] ;  /* 0x0000000a0e177981 */ /* 0x000ea8000c1e1900 */
[----:B------:R-:W2:Y:S01]  /*1010*/  LDG.E R27, desc[UR10][R14.64+0x4] ;  /* 0x0000040a0e1b7981 */ /* 0x000ea2000c1e1900 */
[----:B------:R-:W-:Y:S01]  /*1020*/  IADD3 R21, PT, PT, R21, 0x2, RZ ;  /* 0x0000000215157810 */ /* 0x000fe20007ffe0ff */
[C---:B---3-5:R-:W-:Y:S01]  /*1030*/  FADD R24, R19.reuse, -R24 ;  /* 0x8000001813187221 */ /* 0x068fe20000000000 */
[----:B----4-:R-:W-:-:S03]  /*1040*/  FADD R26, R19, -R26 ;  /* 0x8000001a131a7221 */ /* 0x010fc60000000000 */
[----:B------:R-:W-:Y:S01]  /*1050*/  FMUL R24, R24, R24 ;  /* 0x0000001818187220 */ /* 0x000fe20000400000 */
[----:B------:R-:W-:Y:S01]  /*1060*/  FADD R25, R18, -R25 ;  /* 0x8000001912197221 */ /* 0x000fe20000000000 */
[----:B------:R-:W-:Y:S01]  /*1070*/  FMUL R26, R26, R26 ;  /* 0x0000001a1a1a7220 */ /* 0x000fe20000400000 */
[----:B--2---:R-:W-:Y:S02]  /*1080*/  FADD R29, R18, -R29 ;  /* 0x8000001d121d7221 */ /* 0x004fe40000000000 */
[----:B------:R-:W-:Y:S02]  /*1090*/  FFMA R24, R25, R25, R24 ;  /* 0x0000001919187223 */ /* 0x000fe40000000018 */
[----:B------:R-:W-:Y:S01]  /*10a0*/  FFMA R26, R29, R29, R26 ;  /* 0x0000001d1d1a7223 */ /* 0x000fe2000000001a */
[C---:B------:R-:W-:Y:S01]  /*10b0*/  FADD R23, R20.reuse, -R23 ;  /* 0x8000001714177221 */ /* 0x040fe20000000000 */
[----:B------:R-:W-:-:S03]  /*10c0*/  FADD R27, R20, -R27 ;  /* 0x8000001b141b7221 */ /* 0x000fc60000000000 */
[----:B------:R-:W-:Y:S01]  /*10d0*/  FFMA R23, R23, R23, R24 ;  /* 0x0000001717177223 */ /* 0x000fe20000000018 */
[----:B------:R-:W-:-:S05]  /*10e0*/  FFMA R26, R27, R27, R26 ;  /* 0x0000001b1b1a7223 */ /* 0x000fca000000001a */
[----:B------:R-:W-:-:S07]  /*10f0*/  FMNMX3 R22, R22, R23, R26, PT ;  /* 0x0000001716167276 */ /* 0x000fce000380001a */
.L_x_1212:
[----:B------:R-:W-:Y:S05]  /*1100*/  @!P2 BRA `(.L_x_1210) ;  /* 0x000000000040a947 */ /* 0x000fea0003800000 */
[----:B------:R-:W0:Y:S08]  /*1110*/  LDC.64 R12, c[0x0][0x3a0] ;  /* 0x0000e800ff0c7b82 */ /* 0x000e300000000a00 */
[----:B------:R-:W1:Y:S08]  /*1120*/  LDC.64 R14, c[0x0][0x398] ;  /* 0x0000e600ff0e7b82 */ /* 0x000e700000000a00 */
[----:B------:R-:W2:Y:S01]  /*1130*/  LDC.64 R16, c[0x0][0x3a8] ;  /* 0x0000ea00ff107b82 */ /* 0x000ea20000000a00 */
[----:B0-----:R-:W-:-:S06]  /*1140*/  IMAD.WIDE.U32 R12, R21, 0x4, R12 ;  /* 0x00000004150c7825 */ /* 0x001fcc00078e000c */
[----:B------:R-:W3:Y:S01]  /*1150*/  LDG.E R12, desc[UR10][R12.64] ;  /* 0x0000000a0c0c7981 */ /* 0x000ee2000c1e1900 */
[----:B-1----:R-:W-:-:S06]  /*1160*/  IMAD.WIDE.U32 R14, R21, 0x4, R14 ;  /* 0x00000004150e7825 */ /* 0x002fcc00078e000e */
[----:B------:R-:W4:Y:S01]  /*1170*/  LDG.E R15, desc[UR10][R14.64] ;  /* 0x0000000a0e0f7981 */ /* 0x000f22000c1e1900 */
[----:B--2---:R-:W-:-:S06]  /*1180*/  IMAD.WIDE.U32 R16, R21, 0x4, R16 ;  /* 0x0000000415107825 */ /* 0x004fcc00078e0010 */
[----:B------:R-:W2:Y:S01]  /*1190*/  LDG.E R17, desc[UR10][R16.64] ;  /* 0x0000000a10117981 */ /* 0x000ea2000c1e1900 */
[----:B---3-5:R-:W-:-:S04]  /*11a0*/  FADD R19, R19, -R12 ;  /* 0x8000000c13137221 */ /* 0x028fc80000000000 */
[----:B------:R-:W-:Y:S01]  /*11b0*/  FMUL R19, R19, R19 ;  /* 0x0000001313137220 */ /* 0x000fe20000400000 */
[----:B----4-:R-:W-:-:S04]  /*11c0*/  FADD R18, R18, -R15 ;  /* 0x8000000f12127221 */ /* 0x010fc80000000000 */
[----:B------:R-:W-:Y:S01]  /*11d0*/  FFMA R19, R18, R18, R19 ;  /* 0x0000001212137223 */ /* 0x000fe20000000013 */
[----:B--2---:R-:W-:-:S04]  /*11e0*/  FADD R20, R20, -R17 ;  /* 0x8000001114147221 */ /* 0x004fc80000000000 */
[----:B------:R-:W-:-:S05]  /*11f0*/  FFMA R19, R20, R20, R19 ;  /* 0x0000001414137223 */ /* 0x000fca0000000013 */
[----:B------:R-:W-:-:S07]  /*1200*/  FMNMX R22, R22, R19, PT ;  /* 0x0000001316167209 */ /* 0x000fce0003800000 */
.L_x_1210:
[----:B------:R-:W0:Y:S01]  /*1210*/  LDC.64 R14, c[0x0][0x3b0] ;  /* 0x0000ec00ff0e7b82 */ /* 0x000e220000000a00 */
[----:B------:R-:W1:Y:S02]  /*1220*/  LDCU UR4, c[0x0][0x3c0] ;  /* 0x00007800ff0477ac */ /* 0x000e640008000800 */
[----:B-1----:R-:W-:Y:S01]  /*1230*/  MOV R13, UR4 ;  /* 0x00000004000d7c02 */ /* 0x002fe20008000f00 */
[----:B0-----:R-:W-:Y:S01]  /*1240*/  IMAD.WIDE.U32 R14, R10, 0x4, R14 ;  /* 0x000000040a0e7825 */ /* 0x001fe200078e000e */
[----:B------:R-:W-:-:S04]  /*1250*/  IADD3 R10, PT, PT, R3, R10, RZ ;  /* 0x0000000a030a7210 */ /* 0x000fc80007ffe0ff */
[----:B------:R0:W-:Y:S01]  /*1260*/  STG.E desc[UR10][R14.64], R22 ;  /* 0x000000160e007986 */ /* 0x0001e2000c10190a */
[----:B------:R-:W-:-:S13]  /*1270*/  ISETP.GE.AND P1, PT, R10, R13, PT ;  /* 0x0000000d0a00720c */ /* 0x000fda0003f26270 */
[----:B0-----:R-:W-:Y:S05]  /*1280*/  @!P1 BRA `(.L_x_1213) ;  /* 0xfffffff000a49947 */ /* 0x001fea000383ffff */
[----:B------:R-:W-:Y:S05]  /*1290*/  BRA `(.L_x_1206) ;  /* 0x0000000000f07947 */ /* 0x000fea0003800000 */
.L_x_1207:
[----:B------:R-:W0:Y:S01]  /*12a0*/  I2F.U32.RP R8, R3 ;  /* 0x0000000300087306 */ /* 0x000e220000209000 */
[C---:B------:R-:W-:Y:S01]  /*12b0*/  IADD3 R2, PT, PT, R3.reuse, R0, RZ ;  /* 0x0000000003027210 */ /* 0x040fe20007ffe0ff */
[----:B------:R-:W-:Y:S01]  /*12c0*/  BSSY.RECONVERGENT B1, `(.L_x_1214) ;  /* 0x0000028000017945 */ /* 0x000fe20003800200 */
[----:B------:R-:W-:Y:S02]  /*12d0*/  IADD3 R9, PT, PT, RZ, -R3, RZ ;  /* 0x80000003ff097210 */ /* 0x000fe40007ffe0ff */
[CC--:B------:R-:W-:Y:S02]  /*12e0*/  ISETP.GE.U32.AND P0, PT, R2.reuse, R13.reuse, PT ;  /* 0x0000000d0200720c */ /* 0x0c0fe40003f06070 */
[----:B------:R-:W-:Y:S02]  /*12f0*/  VIMNMX.U32 R7, PT, PT, R2, R13, !PT ;  /* 0x0000000d02077248 */ /* 0x000fe40007fe0000 */
[----:B------:R-:W-:Y:S02]  /*1300*/  SEL R6, RZ, 0x1, P0 ;  /* 0x00000001ff067807 */ /* 0x000fe40000000000 */
[----:B------:R-:W-:-:S02]  /*1310*/  ISETP.NE.U32.AND P2, PT, R3, RZ, PT ;  /* 0x000000ff0300720c */ /* 0x000fc40003f45070 */
[----:B------:R-:W-:Y:S01]  /*1320*/  IADD3 R2, PT, PT, R7, -R2, -R6 ;  /* 0x8000000207027210 */ /* 0x000fe20007ffe806 */
[----:B0-----:R-:W0:Y:S02]  /*1330*/  MUFU.RCP R8, R8 ;  /* 0x0000000800087308 */ /* 0x001e240000001000 */
[----:B0-----:R-:W-:-:S06]  /*1340*/  IADD3 R4, PT, PT, R8, 0xffffffe, RZ ;  /* 0x0ffffffe08047810 */ /* 0x001fcc0007ffe0ff */
[----:B------:R0:W1:Y:S02]  /*1350*/  F2I.FTZ.U32.TRUNC.NTZ R5, R4 ;  /* 0x0000000400057305 */ /* 0x000064000021f000 */
[----:B0-----:R-:W-:Y:S02]  /*1360*/  HFMA2 R4, -RZ, RZ, 0, 0 ;  /* 0x00000000ff047431 */ /* 0x001fe400000001ff */
[----:B-1----:R-:W-:-:S04]  /*1370*/  IMAD R9, R9, R5, RZ ;  /* 0x0000000509097224 */ /* 0x002fc800078e02ff */
[----:B------:R-:W-:-:S06]  /*1380*/  IMAD.HI.U32 R5, R5, R9, R4 ;  /* 0x0000000905057227 */ /* 0x000fcc00078e0004 */
[----:B------:R-:W-:-:S05]  /*1390*/  IMAD.HI.U32 R5, R5, R2, RZ ;  /* 0x0000000205057227 */ /* 0x000fca00078e00ff */
[----:B------:R-:W-:-:S05]  /*13a0*/  IADD3 R4, PT, PT, -R5, RZ, RZ ;  /* 0x000000ff05047210 */ /* 0x000fca0007ffe1ff */
[----:B------:R-:W-:-:S05]  /*13b0*/  IMAD R2, R3, R4, R2 ;  /* 0x0000000403027224 */ /* 0x000fca00078e0202 */
[----:B------:R-:W-:-:S13]  /*13c0*/  ISETP.GE.U32.AND P0, PT, R2, R3, PT ;  /* 0x000000030200720c */ /* 0x000fda0003f06070 */
[----:B------:R-:W-:Y:S02]  /*13d0*/  @P0 IADD3 R2, PT, PT, -R3, R2, RZ ;  /* 0x0000000203020210 */ /* 0x000fe40007ffe1ff */
        /* <DEDUP_REMOVED lines=8> */
[----:B------:R-:W-:-:S11]  /*1460*/  MOV R2, R0 ;  /* 0x0000000000027202 */ /* 0x000fd60000000f00 */
[----:B------:R-:W-:Y:S05]  /*1470*/  @!P0 BRA `(.L_x_1215) ;  /* 0x0000000000308947 */ /* 0x000fea0003800000 */
[----:B------:R-:W0:Y:S01]  /*1480*/  LDC.64 R4, c[0x0][0x3b0] ;  /* 0x0000ec00ff047b82 */ /* 0x000e220000000a00 */
[----:B------:R-:W-:Y:S02]  /*1490*/  IADD3 R2, PT, PT, R6, 0x1, RZ ;  /* 0x0000000106027810 */ /* 0x000fe40007ffe0ff */
[----:B------:R-:W-:Y:S02]  /*14a0*/  MOV R7, 0x7f7fffff ;  /* 0x7f7fffff00077802 */ /* 0x000fe40000000f00 */
[----:B------:R-:W-:-:S05]  /*14b0*/  LOP3.LUT R6, R2, 0x3, RZ, 0xc0, !PT ;  /* 0x0000000302067812 */ /* 0x000fca00078ec0ff */
[----:B------:R-:W-:Y:S01]  /*14c0*/  IMAD R2, R3, R6, R0 ;  /* 0x0000000603027224 */ /* 0x000fe200078e0200 */
[----:B------:R-:W-:Y:S01]  /*14d0*/  IADD3 R6, PT, PT, -R6, RZ, RZ ;  /* 0x000000ff06067210 */ /* 0x000fe20007ffe1ff */
[----:B0-----:R-:W-:-:S07]  /*14e0*/  IMAD.WIDE.U32 R4, R0, 0x4, R4 ;  /* 0x0000000400047825 */ /* 0x001fce00078e0004 */
.L_x_1216:
[----:B------:R-:W-:Y:S01]  /*14f0*/  VIADD R6, R6, 0x1 ;  /* 0x0000000106067836 */ /* 0x000fe20000000000 */
[----:B------:R0:W-:Y:S04]  /*1500*/  STG.E desc[UR10][R4.64], R7 ;  /* 0x0000000704007986 */ /* 0x0001e8000c10190a */
[----:B------:R-:W-:Y:S01]  /*1510*/  ISETP.NE.AND P0, PT, R6, RZ, PT ;  /* 0x000000ff0600720c */ /* 0x000fe20003f05270 */
[----:B0-----:R-:W-:-:S12]  /*1520*/  IMAD.WIDE.U32 R4, R3, 0x4, R4 ;  /* 0x0000000403047825 */ /* 0x001fd800078e0004 */
[----:B------:R-:W-:Y:S05]  /*1530*/  @P0 BRA `(.L_x_1216) ;  /* 0xfffffffc00ec0947 */ /* 0x000fea000383ffff */
.L_x_1215:
[----:B------:R-:W-:Y:S05]  /*1540*/  BSYNC.RECONVERGENT B1 ;  /* 0x0000000000017941 */ /* 0x000fea0003800200 */
.L_x_1214:
[----:B------:R-:W-:Y:S05]  /*1550*/  @!P1 BRA `(.L_x_1206) ;  /* 0x0000000000409947 */ /* 0x000fea0003800000 */
[----:B------:R-:W0:Y:S01]  /*1560*/  LDC.64 R14, c[0x0][0x3b0] ;  /* 0x0000ec00ff0e7b82 */ /* 0x000e220000000a00 */
[----:B------:R-:W-:-:S07]  /*1570*/  MOV R17, 0x7f7fffff ;  /* 0x7f7fffff00117802 */ /* 0x000fce0000000f00 */
.L_x_1217:
[----:B-1----:R-:W-:Y:S01]  /*1580*/  IADD3 R6, PT, PT, R3, R2, RZ ;  /* 0x0000000203067210 */ /* 0x002fe20007ffe0ff */
[----:B0-----:R-:W-:-:S03]  /*1590*/  IMAD.WIDE.U32 R4, R2, 0x4, R14 ;  /* 0x0000000402047825 */ /* 0x001fc600078e000e */
[C---:B------:R-:W-:Y:S01]  /*15a0*/  IADD3 R8, PT, PT, R3.reuse, R6, RZ ;  /* 0x0000000603087210 */ /* 0x040fe20007ffe0ff */
[--C-:B------:R-:W-:Y:S01]  /*15b0*/  IMAD.WIDE.U32 R6, R6, 0x4, R14.reuse ;  /* 0x0000000406067825 */ /* 0x100fe200078e000e */
[----:B------:R1:W-:Y:S02]  /*15c0*/  STG.E desc[UR10][R4.64], R17 ;  /* 0x0000001104007986 */ /* 0x0003e4000c10190a */
[C---:B------:R-:W-:Y:S01]  /*15d0*/  IADD3 R12, PT, PT, R3.reuse, R8, RZ ;  /* 0x00000008030c7210 */ /* 0x040fe20007ffe0ff */
[--C-:B------:R-:W-:Y:S01]  /*15e0*/  IMAD.WIDE.U32 R8, R8, 0x4, R14.reuse ;  /* 0x0000000408087825 */ /* 0x100fe200078e000e */
[----:B------:R1:W-:Y:S02]  /*15f0*/  STG.E desc[UR10][R6.64], R17 ;  /* 0x0000001106007986 */ /* 0x0003e4000c10190a */
[----:B------:R-:W-:Y:S01]  /*1600*/  IADD3 R2, PT, PT, R3, R12, RZ ;  /* 0x0000000c03027210 */ /* 0x000fe20007ffe0ff */
[----:B------:R-:W-:Y:S01]  /*1610*/  IMAD.WIDE.U32 R10, R12, 0x4, R14 ;  /* 0x000000040c0a7825 */ /* 0x000fe200078e000e */
[----:B------:R1:W-:Y:S02]  /*1620*/  STG.E desc[UR10][R8.64], R17 ;  /* 0x0000001108007986 */ /* 0x0003e4000c10190a */
[----:B------:R-:W-:-:S02]  /*1630*/  ISETP.GE.AND P0, PT, R2, R13, PT ;  /* 0x0000000d0200720c */ /* 0x000fc40003f06270 */
[----:B------:R1:W-:Y:S11]  /*1640*/  STG.E desc[UR10][R10.64], R17 ;  /* 0x000000110a007986 */ /* 0x0003f6000c10190a */
[----:B------:R-:W-:Y:S05]  /*1650*/  @!P0 BRA `(.L_x_1217) ;  /* 0xfffffffc00c88947 */ /* 0x000fea000383ffff */
.L_x_1206:
[----:B------:R-:W-:Y:S05]  /*1660*/  BSYNC.RECONVERGENT B0 ;  /* 0x0000000000007941 */ /* 0x000fea0003800200 */
.L_x_1205:
[----:B------:R-:W-:Y:S01]  /*1670*/  BAR.SYNC.DEFER_BLOCKING 0x0 ;  /* 0x0000000000007b1d */ /* 0x000fe20000010000 */
[----:B------:R-:W-:Y:S01]  /*1680*/  ISETP.GE.AND P0, PT, R0, R13, PT ;  /* 0x0000000d0000720c */ /* 0x000fe20003f06270 */
[----:B------:R-:W-:-:S04]  /*1690*/  HFMA2 R2, -RZ, RZ, 0, 0 ;  /* 0x00000000ff027431 */ /* 0x000fc800000001ff */
[----:B------:R-:W-:Y:S08]  /*16a0*/  BSSY.RECONVERGENT B0, `(.L_x_1218) ;  /* 0x0000044000007945 */ /* 0x000ff00003800200 */
[----:B------:R-:W-:Y:S05]  /*16b0*/  @P0 BRA `(.L_x_1219) ;  /* 0x0000000400080947 */ /* 0x000fea0003800000 */
[----:B-1----:R-:W0:Y:S01]  /*16c0*/  I2F.U32.RP R8, R3 ;  /* 0x0000000300087306 */ /* 0x002e220000209000 */
[C---:B------:R-:W-:Y:S01]  /*16d0*/  IADD3 R6, PT, PT, R3.reuse, R0, RZ ;  /* 0x0000000003067210 */ /* 0x040fe20007ffe0ff */
[----:B------:R-:W-:Y:S01]  /*16e0*/  BSSY.RECONVERGENT B1, `(.L_x_1220) ;  /* 0x000002c000017945 */ /* 0x000fe20003800200 */
[----:B------:R-:W-:Y:S02]  /*16f0*/  IADD3 R9, PT, PT, RZ, -R3, RZ ;  /* 0x80000003ff097210 */ /* 0x000fe40007ffe0ff */
[CC--:B------:R-:W-:Y:S02]  /*1700*/  ISETP.GE.AND P0, PT, R6.reuse, R13.reuse, PT ;  /* 0x0000000d0600720c */ /* 0x0c0fe40003f06270 */
[----:B------:R-:W-:Y:S02]  /*1710*/  VIMNMX R2, PT, PT, R6, R13, !PT ;  /* 0x0000000d06027248 */ /* 0x000fe40007fe0100 */
[----:B------:R-:W-:Y:S02]  /*1720*/  SEL R7, RZ, 0x1, P0 ;  /* 0x00000001ff077807 */ /* 0x000fe40000000000 */
[----:B------:R-:W-:-:S02]  /*1730*/  ISETP.NE.U32.AND P2, PT, R3, RZ, PT ;  /* 0x000000ff0300720c */ /* 0x000fc40003f45070 */
[----:B------:R-:W-:Y:S01]  /*1740*/  IADD3 R2, PT, PT, R2, -R6, -R7 ;  /* 0x8000000602027210 */ /* 0x000fe20007ffe807 */
[----:B0-----:R-:W0:Y:S01]  /*1750*/  MUFU.RCP R8, R8 ;  /* 0x0000000800087308 */ /* 0x001e220000001000 */
[----:B------:R-:W-:Y:S02]  /*1760*/  MOV R12, R0 ;  /* 0x00000000000c7202 */ /* 0x000fe40000000f00 */
[----:B0-----:R-:W-:-:S05]  /*1770*/  IADD3 R4, PT, PT, R8, 0xffffffe, RZ ;  /* 0x0ffffffe08047810 */ /* 0x001fca0007ffe0ff */
[----:B------:R0:W1:Y:S02]  /*1780*/  F2I.FTZ.U32.TRUNC.NTZ R5, R4 ;  /* 0x0000000400057305 */ /* 0x000064000021f000 */
[----:B0-----:R-:W-:Y:S01]  /*1790*/  MOV R4, RZ ;  /* 0x000000ff00047202 */ /* 0x001fe20000000f00 */
[----:B-1----:R-:W-:-:S04]  /*17a0*/  IMAD R9, R9, R5, RZ ;  /* 0x0000000509097224 */ /* 0x002fc800078e02ff */
[----:B------:R-:W-:-:S06]  /*17b0*/  IMAD.HI.U32 R9, R5, R9, R4 ;  /* 0x0000000905097227 */ /* 0x000fcc00078e0004 */
[----:B------:R-:W-:-:S05]  /*17c0*/  IMAD.HI.U32 R6, R9, R2, RZ ;  /* 0x0000000209067227 */ /* 0x000fca00078e00ff */
[----:B------:R-:W-:-:S05]  /*17d0*/  IADD3 R4, PT, PT, -R6, RZ, RZ ;  /* 0x000000ff06047210 */ /* 0x000fca0007ffe1ff */
[----:B------:R-:W-:Y:S02]  /*17e0*/  IMAD R2, R3, R4, R2 ;  /* 0x0000000403027224 */ /* 0x000fe400078e0202 */
[----:B------:R-:W0:Y:S03]  /*17f0*/  LDC.64 R4, c[0x0][0x3b0] ;  /* 0x0000ec00ff047b82 */ /* 0x000e260000000a00 */
        /* <DEDUP_REMOVED lines=11> */
[----:B0-----:R-:W-:Y:S05]  /*18b0*/  @!P0 BRA `(.L_x_1221) ;  /* 0x0000000000388947 */ /* 0x001fea0003800000 */
[----:B------:R-:W0:Y:S01]  /*18c0*/  LDC.64 R6, c[0x0][0x3b0] ;  /* 0x0000ec00ff067b82 */ /* 0x000e220000000a00 */
[----:B------:R-:W-:Y:S02]  /*18d0*/  IADD3 R2, PT, PT, R8, 0x1, RZ ;  /* 0x0000000108027810 */ /* 0x000fe40007ffe0ff */
[----:B------:R-:W-:Y:S02]  /*18e0*/  MOV R12, R0 ;  /* 0x00000000000c7202 */ /* 0x000fe40000000f00 */
[----:B------:R-:W-:Y:S01]  /*18f0*/  LOP3.LUT R8, R2, 0x3, RZ, 0xc0, !PT ;  /* 0x0000000302087812 */ /* 0x000fe200078ec0ff */
[----:B------:R-:W-:-:S03]  /*1900*/  IMAD.MOV.U32 R2, RZ, RZ, RZ ;  /* 0x000000ffff027224 */ /* 0x000fc600078e00ff */
[----:B------:R-:W-:Y:S01]  /*1910*/  IADD3 R8, PT, PT, -R8, RZ, RZ ;  /* 0x000000ff08087210 */ /* 0x000fe20007ffe1ff */
[----:B0-----:R-:W-:-:S07]  /*1920*/  IMAD.WIDE.U32 R6, R0, 0x4, R6 ;  /* 0x0000000400067825 */ /* 0x001fce00078e0006 */
.L_x_1222:
[----:B------:R0:W2:Y:S01]  /*1930*/  LDG.E R9, desc[UR10][R6.64] ;  /* 0x0000000a06097981 */ /* 0x0000a2000c1e1900 */
[----:B------:R-:W-:Y:S02]  /*1940*/  IADD3 R8, PT, PT, R8, 0x1, RZ ;  /* 0x0000000108087810 */ /* 0x000fe40007ffe0ff */
[C---:B------:R-:W-:Y:S02]  /*1950*/  IADD3 R12, PT, PT, R3.reuse, R12, RZ ;  /* 0x0000000c030c7210 */ /* 0x040fe40007ffe0ff */
[----:B------:R-:W-:Y:S01]  /*1960*/  ISETP.NE.AND P0, PT, R8, RZ, PT ;  /* 0x000000ff0800720c */ /* 0x000fe20003f05270 */
[----:B0-----:R-:W-:-:S04]  /*1970*/  IMAD.WIDE.U32 R6, R3, 0x4, R6 ;  /* 0x0000000403067825 */ /* 0x001fc800078e0006 */
[----:B--2---:R-:W-:-:S08]  /*1980*/  FADD R2, R9, R2 ;  /* 0x0000000209027221 */ /* 0x004fd00000000000 */
[----:B------:R-:W-:Y:S05]  /*1990*/  @P0 BRA `(.L_x_1222) ;  /* 0xfffffffc00e40947 */ /* 0x000fea000383ffff */
.L_x_1221:
[----:B------:R-:W-:Y:S05]  /*19a0*/  BSYNC.RECONVERGENT B1 ;  /* 0x0000000000017941 */ /* 0x000fea0003800200 */
.L_x_1220:
[----:B------:R-:W-:Y:S05]  /*19b0*/  @!P1 BRA `(.L_x_1219) ;  /* 0x0000000000489947 */ /* 0x000fea0003800000 */
.L_x_1223:
[----:B------:R-:W-:Y:S01]  /*19c0*/  IADD3 R8, PT, PT, R3, R12, RZ ;  /* 0x0000000c03087210 */ /* 0x000fe20007ffe0ff */
[----:B------:R-:W-:-:S03]  /*19d0*/  IMAD.WIDE.U32 R6, R12, 0x4, R4 ;  /* 0x000000040c067825 */ /* 0x000fc600078e0004 */
[C---:B------:R-:W-:Y:S01]  /*19e0*/  IADD3 R10, PT, PT, R3.reuse, R8, RZ ;  /* 0x00000008030a7210 */ /* 0x040fe20007ffe0ff */
[--C-:B------:R-:W-:Y:S02]  /*19f0*/  IMAD.WIDE.U32 R8, R8, 0x4, R4.reuse ;  /* 0x0000000408087825 */ /* 0x100fe400078e0004 */
[----:B------:R-:W2:Y:S01]  /*1a00*/  LDG.E R7, desc[UR10][R6.64] ;  /* 0x0000000a06077981 */ /* 0x000ea2000c1e1900 */
[C---:B------:R-:W-:Y:S01]  /*1a10*/  IADD3 R12, PT, PT, R3.reuse, R10, RZ ;  /* 0x0000000a030c7210 */ /* 0x040fe20007ffe0ff */
[--C-:B------:R-:W-:Y:S02]  /*1a20*/  IMAD.WIDE.U32 R10, R10, 0x4, R4.reuse ;  /* 0x000000040a0a7825 */ /* 0x100fe400078e0004 */
[----:B------:R-:W3:Y:S02]  /*1a30*/  LDG.E R9, desc[UR10][R8.64] ;  /* 0x0000000a08097981 */ /* 0x000ee4000c1e1900 */
[----:B------:R-:W-:Y:S02]  /*1a40*/  IMAD.WIDE.U32 R14, R12, 0x4, R4 ;  /* 0x000000040c0e7825 */ /* 0x000fe400078e0004 */
[----:B------:R-:W4:Y:S04]  /*1a50*/  LDG.E R11, desc[UR10][R10.64] ;  /* 0x0000000a0a0b7981 */ /* 0x000f28000c1e1900 */
[----:B------:R-:W4:Y:S01]  /*1a60*/  LDG.E R15, desc[UR10][R14.64] ;  /* 0x0000000a0e0f7981 */ /* 0x000f22000c1e1900 */
[----:B------:R-:W-:-:S04]  /*1a70*/  IADD3 R12, PT, PT, R3, R12, RZ ;  /* 0x0000000c030c7210 */ /* 0x000fc80007ffe0ff */
[----:B------:R-:W-:Y:S01]  /*1a80*/  ISETP.GE.AND P0, PT, R12, R13, PT ;  /* 0x0000000d0c00720c */ /* 0x000fe20003f06270 */
[----:B--2---:R-:W-:-:S04]  /*1a90*/  FADD R2, R7, R2 ;  /* 0x0000000207027221 */ /* 0x004fc80000000000 */
[----:B---3--:R-:W-:-:S04]  /*1aa0*/  FADD R2, R2, R9 ;  /* 0x0000000902027221 */ /* 0x008fc80000000000 */
[----:B----4-:R-:W-:-:S04]  /*1ab0*/  FADD R2, R2, R11 ;  /* 0x0000000b02027221 */ /* 0x010fc80000000000 */
[----:B------:R-:W-:Y:S01]  /*1ac0*/  FADD R2, R2, R15 ;  /* 0x0000000f02027221 */ /* 0x000fe20000000000 */
[----:B------:R-:W-:Y:S06]  /*1ad0*/  @!P0 BRA `(.L_x_1223) ;  /* 0xfffffffc00b88947 */ /* 0x000fec000383ffff */
.L_x_1219:
[----:B------:R-:W-:Y:S05]  /*1ae0*/  BSYNC.RECONVERGENT B0 ;  /* 0x0000000000007941 */ /* 0x000fea0003800200 */
.L_x_1218:
[----:B------:R-:W0:Y:S01]  /*1af0*/  S2UR UR5, SR_CgaCtaId ;  /* 0x00000000000579c3 */ /* 0x000e220000008800 */
[----:B------:R-:W-:Y:S01]  /*1b00*/  UMOV UR4, 0x400 ;  /* 0x0000040000047882 */ /* 0x000fe20000000000 */
[----:B------:R-:W-:Y:S02]  /*1b10*/  ISETP.GE.U32.AND P0, PT, R3, 0x2, PT ;  /* 0x000000020300780c */ /* 0x000fe40003f06070 */
[----:B------:R-:W-:Y:S01]  /*1b20*/  ISETP.NE.AND P1, PT, R0, RZ, PT ;  /* 0x000000ff0000720c */ /* 0x000fe20003f25270 */
[----:B0-----:R-:W-:-:S06]  /*1b30*/  ULEA UR4, UR5, UR4, 0x18 ;  /* 0x0000000405047291 */ /* 0x001fcc000f8ec0ff */
[----:B-1----:R-:W-:-:S05]  /*1b40*/  LEA R5, R0, UR4, 0x2 ;  /* 0x0000000400057c11 */ /* 0x002fca000f8e10ff */
[----:B------:R0:W-:Y:S01]  /*1b50*/  STS [R5], R2 ;  /* 0x0000000205007388 */ /* 0x0001e20000000800 */
[----:B------:R-:W-:Y:S06]  /*1b60*/  BAR.SYNC.DEFER_BLOCKING 0x0 ;  /* 0x0000000000007b1d */ /* 0x000fec0000010000 */
[----:B------:R-:W-:Y:S05]  /*1b70*/  @!P0 BRA `(.L_x_1224) ;  /* 0x00000000002c8947 */ /* 0x000fea0003800000 */
.L_x_1225:
[----:B------:R-:W-:-:S04]  /*1b80*/  SHF.R.U32.HI R6, RZ, 0x1, R3 ;  /* 0x00000001ff067819 */ /* 0x000fc80000011603 */
[----:B------:R-:W-:-:S13]  /*1b90*/  ISETP.GE.U32.AND P0, PT, R0, R6, PT ;  /* 0x000000060000720c */ /* 0x000fda0003f06070 */
        /* <DEDUP_REMOVED lines=9> */
.L_x_1224:
[----:B------:R-:W-:Y:S05]  /*1c30*/  @P1 EXIT ;  /* 0x000000000000194d */ /* 0x000fea0003800000 */
[----:B------:R-:W1:Y:S01]  /*1c40*/  LDCU.64 UR4, c[0x0][0x3c8] ;  /* 0x00007900ff0477ac */ /* 0x000e620008000a00 */
[----:B------:R-:W-:Y:S01]  /*1c50*/  HFMA2 R3, -RZ, RZ, 0.1171875, 0 ;  /* 0x2f800000ff037431 */ /* 0x000fe200000001ff */
[----:B------:R-:W-:Y:S01]  /*1c60*/  MOV R0, RZ ;  /* 0x000000ff00007202 */ /* 0x000fe20000000f00 */
[----:B-1----:R-:W-:-:S04]  /*1c70*/  UIADD3 UR4, UPT, UPT, UR4, UR5, URZ ;  /* 0x0000000504047290 */ /* 0x002fc8000fffe0ff */
[----:B------:R-:W-:-:S04]  /*1c80*/  ULOP3.LUT UR4, UR4, 0xaad26b49, URZ, 0x3c, !UPT ;  /* 0xaad26b4904047892 */ /* 0x000fc8000f8e3cff */
[----:B------:R-:W-:-:S04]  /*1c90*/  UIMAD UR5, UR4, 0x4182bed5, URZ ;  /* 0x4182bed5040578a4 */ /* 0x000fc8000f8e02ff */
[----:B------:R-:W-:Y:S02]  /*1ca0*/  UIADD3 UR6, UPT, UPT, UR5, 0x75bcd15, URZ ;  /* 0x075bcd1505067890 */ /* 0x000fe4000fffe0ff */
[----:B------:R-:W-:Y:S02]  /*1cb0*/  UIADD3 UR5, UPT, UPT, UR5, 0x583f19, URZ ;  /* 0x00583f1905057890 */ /* 0x000fe4000fffe0ff */
[----:B------:R-:W-:-:S04]  /*1cc0*/  USHF.R.U32.HI UR7, URZ, 0x2, UR6 ;  /* 0x00000002ff077899 */ /* 0x000fc80008011606 */
[----:B------:R-:W-:Y:S02]  /*1cd0*/  ULOP3.LUT UR7, UR7, UR6, URZ, 0x3c, !UPT ;  /* 0x0000000607077292 */ /* 0x000fe4000f8e3cff */
[----:B------:R-:W-:Y:S02]  /*1ce0*/  USHF.L.U32 UR6, UR5, 0x4, URZ ;  /* 0x0000000405067899 */ /* 0x000fe400080006ff */
[----:B------:R-:W-:-:S04]  /*1cf0*/  USHF.L.U32 UR8, UR7, 0x1, URZ ;  /* 0x0000000107087899 */ /* 0x000fc800080006ff */
[----:B------:R-:W-:Y:S01]  /*1d00*/  ULOP3.LUT UR6, UR5, UR6, UR8, 0x96, !UPT ;  /* 0x0000000605067292 */ /* 0x000fe2000f8e9608 */
[----:B------:R-:W1:Y:S03]  /*1d10*/  LDCU UR5, c[0x0][0x3c0] ;  /* 0x00007800ff0577ac */ /* 0x000e660008000800 */
[----:B------:R-:W-:-:S04]  /*1d20*/  ULOP3.LUT UR6, UR6, UR7, URZ, 0x3c, !UPT ;  /* 0x0000000706067292 */ /* 0x000fc8000f8e3cff */
[----:B------:R-:W-:-:S04]  /*1d30*/  UIMAD UR6, UR4, 0x4182bed5, UR6 ;  /* 0x4182bed5040678a4 */ /* 0x000fc8000f8e0206 */
[----:B------:R-:W-:Y:S02]  /*1d40*/  UIADD3 UR6, UPT, UPT, UR6, -0x26039c23, URZ ;  /* 0xd9fc63dd06067890 */ /* 0x000fe4000fffe0ff */
[----:B-1----:R-:W-:-:S04]  /*1d50*/  UISETP.GE.AND UP0, UPT, UR5, 0x1, UPT ;  /* 0x000000010500788c */ /* 0x002fc8000bf06270 */
[----:B0-----:R-:W-:-:S05]  /*1d60*/  I2FP.F32.U32 R2, UR6 ;  /* 0x0000000600027c45 */ /* 0x001fca0008201000 */
[----:B------:R-:W-:Y:S01]  /*1d70*/  FFMA R2, R2, R3, 1.1641532182693481445e-10 ;  /* 0x2f00000002027423 */ /* 0x000fe20000000003 */
[----:B------:R-:W-:Y:S06]  /*1d80*/  BRA.U !UP0, `(.L_x_1226) ;  /* 0x0000000108507547 */ /* 0x000fec000b800000 */
[----:B------:R-:W0:Y:S01]  /*1d90*/  S2UR UR5, SR_CgaCtaId ;  /* 0x00000000000579c3 */ /* 0x000e220000008800 */
[----:B------:R-:W-:Y:S01]  /*1da0*/  UMOV UR4, 0x400 ;  /* 0x0000040000047882 */ /* 0x000fe20000000000 */
[----:B------:R-:W-:Y:S02]  /*1db0*/  MOV R0, RZ ;  /* 0x000000ff00007202 */ /* 0x000fe40000000f00 */
[----:B------:R-:W-:-:S04]  /*1dc0*/  MOV R7, RZ ;  /* 0x000000ff00077202 */ /* 0x000fc80000000f00 */
[----:B------:R-:W1:Y:S01]  /*1dd0*/  LDC.64 R4, c[0x0][0x3b0] ;  /* 0x0000ec00ff047b82 */ /* 0x000e620000000a00 */
[----:B0-----:R-:W-:-:S09]  /*1de0*/  ULEA UR4, UR5, UR4, 0x18 ;  /* 0x0000000405047291 */ /* 0x001fd2000f8ec0ff */
[----:B------:R-:W0:Y:S02]  /*1df0*/  LDS R3, [UR4] ;  /* 0x00000004ff037984 */ /* 0x000e240008000800 */
[----:B------:R-:W2:Y:S02]  /*1e00*/  LDCU UR4, c[0x0][0x3c0] ;  /* 0x00007800ff0477ac */ /* 0x000ea40008000800 */
[----:B012---:R-:W-:-:S07]  /*1e10*/  FMUL R6, R2, R3 ;  /* 0x0000000302067220 */ /* 0x007fce0000400000 */
.L_x_1227:
[----:B------:R-:W-:-:S06]  /*1e20*/  IMAD.WIDE.U32 R2, R7, 0x4, R4 ;  /* 0x0000000407027825 */ /* 0x000fcc00078e0004 */
[----:B------:R-:W2:Y:S02]  /*1e30*/  LDG.E R3, desc[UR10][R2.64] ;  /* 0x0000000a02037981 */ /* 0x000ea4000c1e1900 */
[----:B--2---:R-:W-:Y:S01]  /*1e40*/  FADD R9, R3, R0 ;  /* 0x0000000003097221 */ /* 0x004fe20000000000 */
[----:B------:R-:W-:-:S04]  /*1e50*/  MOV R0, R7 ;  /* 0x0000000700007202 */ /* 0x000fc80000000f00 */
[----:B------:R-:W-:-:S13]  /*1e60*/  FSETP.GE.AND P0, PT, R9, R6, PT ;  /* 0x000000060900720b */ /* 0x000fda0003f06000 */
[----:B------:R-:W-:Y:S05]  /*1e70*/  @P0 BRA `(.L_x_1226) ;  /* 0x0000000000140947 */ /* 0x000fea0003800000 */
[----:B------:R-:W-:Y:S02]  /*1e80*/  IADD3 R7, PT, PT, R7, 0x1, RZ ;  /* 0x0000000107077810 */ /* 0x000fe40007ffe0ff */
[----:B------:R-:W-:Y:S02]  /*1e90*/  MOV R0, R9 ;  /* 0x0000000900007202 */ /* 0x000fe40000000f00 */
[----:B------:R-:W-:-:S13]  /*1ea0*/  ISETP.NE.AND P0, PT, R7, UR4, PT ;  /* 0x0000000407007c0c */ /* 0x000fda000bf05270 */
[----:B------:R-:W-:Y:S05]  /*1eb0*/  @P0 BRA `(.L_x_1227) ;  /* 0xfffffffc00d80947 */ /* 0x000fea000383ffff */
[----:B------:R-:W-:-:S07]  /*1ec0*/  HFMA2 R0, -RZ, RZ, 0, 0 ;  /* 0x00000000ff007431 */ /* 0x000fce00000001ff */
.L_x_1226:
[----:B------:R-:W0:Y:S08]  /*1ed0*/  LDC.64 R4, c[0x0][0x380] ;  /* 0x0000e000ff047b82 */ /* 0x000e300000000a00 */
[----:B------:R-:W1:Y:S08]  /*1ee0*/  LDC.64 R8, c[0x0][0x388] ;  /* 0x0000e200ff087b82 */ /* 0x000e700000000a00 */
[----:B------:R-:W2:Y:S01]  /*1ef0*/  LDC.64 R12, c[0x0][0x390] ;  /* 0x0000e400ff0c7b82 */ /* 0x000ea20000000a00 */
[----:B0-----:R-:W-:-:S07]  /*1f00*/  IMAD.WIDE.U32 R4, R0, 0x4, R4 ;  /* 0x0000000400047825 */ /* 0x001fce00078e0004 */
[----:B-----5:R-:W0:Y:S01]  /*1f10*/  LDC R19, c[0x0][0x3c8] ;  /* 0x0000f200ff137b82 */ /* 0x020e220000000800 */
[----:B------:R3:W4:Y:S01]  /*1f20*/  LDG.E.CONSTANT R17, desc[UR10][R4.64] ;  /* 0x0000000a04117981 */ /* 0x000722000c1e9900 */
[----:B-1----:R-:W-:-:S06]  /*1f30*/  IMAD.WIDE.U32 R8, R0, 0x4, R8 ;  /* 0x0000000400087825 */ /* 0x002fcc00078e0008 */
[----:B------:R-:W0:Y:S01]  /*1f40*/  LDC.64 R2, c[0x0][0x3b8] ;  /* 0x0000ee00ff027b82 */ /* 0x000e220000000a00 */
[----:B------:R-:W4:Y:S01]  /*1f50*/  LDG.E.CONSTANT R9, desc[UR10][R8.64] ;  /* 0x0000000a08097981 */ /* 0x000f22000c1e9900 */
[----:B--2---:R-:W-:-:S06]  /*1f60*/  IMAD.WIDE.U32 R12, R0, 0x4, R12 ;  /* 0x00000004000c7825 */ /* 0x004fcc00078e000c */
[----:B------:R-:W1:Y:S01]  /*1f70*/  LDC.64 R6, c[0x0][0x398] ;  /* 0x0000e600ff067b82 */ /* 0x000e620000000a00 */
[----:B------:R-:W2:Y:S07]  /*1f80*/  LDG.E.CONSTANT R13, desc[UR10][R12.64] ;  /* 0x0000000a0c0d7981 */ /* 0x000eae000c1e9900 */
[----:B------:R-:W3:Y:S08]  /*1f90*/  LDC.64 R10, c[0x0][0x3a0] ;  /* 0x0000e800ff0a7b82 */ /* 0x000ef00000000a00 */
[----:B------:R-:W3:Y:S01]  /*1fa0*/  LDC.64 R14, c[0x0][0x3a8] ;  /* 0x0000ea00ff0e7b82 */ /* 0x000ee20000000a00 */
[----:B0-----:R-:W-:-:S04]  /*1fb0*/  IMAD.WIDE R2, R19, 0x4, R2 ;  /* 0x0000000413027825 */ /* 0x001fc800078e0202 */
[C---:B-1----:R-:W-:Y:S01]  /*1fc0*/  IMAD.WIDE R6, R19.reuse, 0x4, R6 ;  /* 0x0000000413067825 */ /* 0x042fe200078e0206 */
[----:B------:R-:W-:Y:S03]  /*1fd0*/  STG.E desc[UR10][R2.64], R0 ;  /* 0x0000000002007986 */ /* 0x000fe6000c10190a */
[----:B---3--:R-:W-:-:S04]  /*1fe0*/  IMAD.WIDE R10, R19, 0x4, R10 ;  /* 0x00000004130a7825 */ /* 0x008fc800078e020a */
[----:B------:R-:W-:Y:S01]  /*1ff0*/  IMAD.WIDE R4, R19, 0x4, R14 ;  /* 0x0000000413047825 */ /* 0x000fe200078e020e */
[----:B----4-:R-:W-:Y:S04]  /*2000*/  STG.E desc[UR10][R6.64], R17 ;  /* 0x0000001106007986 */ /* 0x010fe8000c10190a */
[----:B------:R-:W-:Y:S04]  /*2010*/  STG.E desc[UR10][R10.64], R9 ;  /* 0x000000090a007986 */ /* 0x000fe8000c10190a */
[----:B--2---:R-:W-:Y:S01]  /*2020*/  STG.E desc[UR10][R4.64], R13 ;  /* 0x0000000d04007986 */ /* 0x004fe2000c10190a */
[----:B------:R-:W-:Y:S05]  /*2030*/  EXIT ;  /* 0x000000000000794d */ /* 0x000fea0003800000 */
.L_x_1228:
        /* <DEDUP_REMOVED lines=12> */
.L_x_5146:


//--------------------- .text.compact_frontier_kernel --------------------------
	.section	.text.compact_frontier_kernel,"ax",@progbits
	.align	128
        .global         compact_frontier_kernel
        .type           compact_frontier_kernel,@function
        .size           compact_frontier_kernel,(.L_x_5147 - compact_frontier_kernel)
        .other          compact_frontier_kernel,@"STO_CUDA_ENTRY STV_DEFAULT"
compact_frontier_kernel:
.text.compact_frontier_kernel:
        /* <DEDUP_REMOVED lines=10> */
[----:B0-----:R-:W-:-:S06]  /*00a0*/  IMAD.WIDE R2, R7, 0x4, R2 ;  /* 0x0000000407027825 */ /* 0x001fcc00078e0202 */
[----:B-1----:R-:W2:Y:S02]  /*00b0*/  LDG.E.CONSTANT R2, desc[UR4][R2.64] ;  /* 0x0000000402027981 */ /* 0x002ea4000c1e9900 */
[----:B--2---:R-:W-:-:S13]  /*00c0*/  ISETP.NE.AND P0, PT, R2, RZ, PT ;  /* 0x000000ff0200720c */ /* 0x004fda0003f05270 */
[----:B------:R-:W-:Y:S05]  /*00d0*/  @!P0 EXIT ;  /* 0x000000000000894d */ /* 0x000fea0003800000 */
[----:B------:R-:W0:Y:S01]  /*00e0*/  S2R R5, SR_LANEID ;  /* 0x0000000000057919 */ /* 0x000e220000000000 */
[----:B------:R-:W-:Y:S01]  /*00f0*/  VOTEU.ANY UR6, UPT, PT ;  /* 0x0000000000067886 */ /* 0x000fe200038e0100 */
[----:B------:R-:W1:Y:S01]  /*0100*/  LDC.64 R2, c[0x0][0x390] ;  /* 0x0000e400ff027b82 */ /* 0x000e620000000a00 */
[----:B------:R-:W0:Y:S08]  /*0110*/  FLO.U32 R0, UR6 ;  /* 0x0000000600007d00 */ /* 0x000e3000080e0000 */
[----:B------:R-:W1:Y:S01]  /*0120*/  POPC R11, UR6 ;  /* 0x00000006000b7d09 */ /* 0x000e620008000000 */
[----:B0-----:R-:W-:Y:S01]  /*0130*/  ISETP.EQ.U32.AND P0, PT, R0, R5, PT ;  /* 0x000000050000720c */ /* 0x001fe20003f02070 */
[----:B------:R-:W0:Y:S01]  /*0140*/  S2R R6, SR_LTMASK ;  /* 0x0000000000067919 */ /* 0x000e220000003900 */
[----:B------:R-:W2:Y:S11]  /*0150*/  LDC.64 R4, c[0x0][0x388] ;  /* 0x0000e200ff047b82 */ /* 0x000eb60000000a00 */
[----:B-1----:R-:W3:Y:S01]  /*0160*/  @P0 ATOMG.E.ADD.STRONG.GPU PT, R3, desc[UR4][R2.64], R11 ;  /* 0x8000000b020309a8 */ /* 0x002ee200081ef104 */
[----:B0-----:R-:W-:-:S06]  /*0170*/  LOP3.LUT R6, R6, UR6, RZ, 0xc0, !PT ;  /* 0x0000000606067c12 */ /* 0x001fcc000f8ec0ff */
[----:B------:R-:W0:Y:S01]  /*0180*/  POPC R6, R6 ;  /* 0x0000000600067309 */ /* 0x000e220000000000 */
[----:B---3--:R-:W0:Y:S02]  /*0190*/  SHFL.IDX PT, R9, R3, R0, 0x1f ;  /* 0x00001f0003097589 */ /* 0x008e2400000e0000 */
[----:B0-----:R-:W-:-:S05]  /*01a0*/  IADD3 R9, PT, PT, R9, R6, RZ ;  /* 0x0000000609097210 */ /* 0x001fca0007ffe0ff */
[----:B--2---:R-:W-:-:S05]  /*01b0*/  IMAD.WIDE R4, R9, 0x4, R4 ;  /* 0x0000000409047825 */ /* 0x004fca00078e0204 */
[----:B------:R-:W-:Y:S01]  /*01c0*/  STG.E desc[UR4][R4.64], R7 ;  /* 0x0000000704007986 */ /* 0x000fe2000c101904 */
[----:B------:R-:W-:Y:S05]  /*01d0*/  EXIT ;  /* 0x000000000000794d */ /* 0x000fea0003800000 */
.L_x_1229:
        /* <DEDUP_REMOVED lines=10> */
.L_x_5147:


//--------------------- .text.integrate_pass_kernel --------------------------
	.section	.text.integrate_pass_kernel,"ax",@progbits
	.align	128
        .global         integrate_pass_kernel
        .type           integrate_pass_kernel,@function
        .size           integrate_pass_kernel,(.L_x_5114 - integrate_pass_kernel)
        .other          integrate_pass_kernel,@"STO_CUDA_ENTRY STV_DEFAULT"
integrate_pass_kernel:
.text.integrate_pass_kernel:
        /* <DEDUP_REMOVED lines=8> */
[----:B------:R-:W0:Y:S01]  /*0080*/  LDCU.64 UR4, c[0x0][0x418] ;  /* 0x00008300ff0477ac */ /* 0x000e220008000a00 */
[----:B------:R-:W1:Y:S08]  /*0090*/  LDC.64 R26, c[0x0][0x3c0] ;  /* 0x0000f000ff1a7b82 */ /* 0x000e700000000a00 */
[----:B------:R-:W2:Y:S08]  /*00a0*/  LDC.64 R24, c[0x0][0x3b8] ;  /* 0x0000ee00ff187b82 */ /* 0x000eb00000000a00 */
[----:B------:R-:W3:Y:S01]  /*00b0*/  LDC.64 R22, c[0x0][0x3b0] ;  /* 0x0000ec00ff167b82 */ /* 0x000ee20000000a00 */
[----:B0-----:R-:W-:-:S07]  /*00c0*/  ISETP.NE.U32.AND P0, PT, RZ, UR4, PT ;  /* 0x00000004ff007c0c */ /* 0x001fce000bf05070 */
[----:B------:R-:W0:Y:S01]  /*00d0*/  LDC.64 R12, c[0x0][0x388] ;  /* 0x0000e200ff0c7b82 */ /* 0x000e220000000a00 */
[----:B------:R-:W-:Y:S01]  /*00e0*/  ISETP.NE.AND.EX P0, PT, RZ, UR5, PT, P0 ;  /* 0x00000005ff007c0c */ /* 0x000fe2000bf05300 */
[----:B------:R-:W4:Y:S01]  /*00f0*/  LDCU.64 UR4, c[0x0][0x358] ;  /* 0x00006b00ff0477ac */ /* 0x000f220008000a00 */
[----:B-1----:R-:W-:-:S05]  /*0100*/  IMAD.WIDE R26, R2, 0x4, R26 ;  /* 0x00000004021a7825 */ /* 0x002fca00078e021a */
[----:B------:R-:W1:Y:S01]  /*0110*/  LDC.64 R14, c[0x0][0x3a0] ;  /* 0x0000e800ff0e7b82 */ /* 0x000e620000000a00 */
[----:B--2---:R-:W-:-:S07]  /*0120*/  IMAD.WIDE R24, R2, 0x4, R24 ;  /* 0x0000000402187825 */ /* 0x004fce00078e0218 */
[----:B------:R-:W2:Y:S01]  /*0130*/  LDC.64 R16, c[0x0][0x3a8] ;  /* 0x0000ea00ff107b82 */ /* 0x000ea20000000a00 */
[----:B---3--:R-:W-:-:S07]  /*0140*/  IMAD.WIDE R22, R2, 0x4, R22 ;  /* 0x0000000402167825 */ /* 0x008fce00078e0216 */
[----:B------:R-:W3:Y:S01]  /*0150*/  LDC.64 R8, c[0x0][0x398] ;  /* 0x0000e600ff087b82 */ /* 0x000ee20000000a00 */
[----:B----4-:R4:W4:Y:S01]  /*0160*/  LDG.E.CONSTANT R7, desc[UR4][R26.64] ;  /* 0x000000041a077981 */ /* 0x010922000c1e9900 */
[----:B------:R-:W-:Y:S01]  /*0170*/  HFMA2 R0, -RZ, RZ, 1.875, 0 ;  /* 0x3f800000ff007431 */ /* 0x000fe200000001ff */
[----:B------:R-:W4:Y:S02]  /*0180*/  LDCU.64 UR6, c[0x0][0x3c8] ;  /* 0x00007900ff0677ac */ /* 0x000f240008000a00 */
[----:B------:R-:W4:Y:S03]  /*0190*/  LDG.E.CONSTANT R6, desc[UR4][R24.64] ;  /* 0x0000000418067981 */ /* 0x000f26000c1e9900 */
[----:B------:R-:W4:Y:S01]  /*01a0*/  @P0 LDC.64 R18, c[0x0][0x418] ;  /* 0x00010600ff120b82 */ /* 0x000f220000000a00 */
[----:B------:R-:W4:Y:S01]  /*01b0*/  LDG.E.CONSTANT R5, desc[UR4][R22.64] ;  /* 0x0000000416057981 */ /* 0x000f22000c1e9900 */
[----:B0-----:R-:W-:-:S04]  /*01c0*/  IMAD.WIDE R12, R2, 0x4, R12 ;  /* 0x00000004020c7825 */ /* 0x001fc800078e020c */
[C---:B-1----:R-:W-:Y:S02]  /*01d0*/  IMAD.WIDE R14, R2.reuse, 0x4, R14 ;  /* 0x00000004020e7825 */ /* 0x042fe400078e020e */
[----:B------:R-:W5:Y:S01]  /*01e0*/  LDG.E.CONSTANT R12, desc[UR4][R12.64] ;  /* 0x000000040c0c7981 */ /* 0x000f62000c1e9900 */
[----:B------:R-:W0:Y:S01]  /*01f0*/  LDC.64 R20, c[0x0][0x380] ;  /* 0x0000e000ff147b82 */ /* 0x000e220000000a00 */
[C---:B--2---:R-:W-:Y:S02]  /*0200*/  IMAD.WIDE R16, R2.reuse, 0x4, R16 ;  /* 0x0000000402107825 */ /* 0x044fe400078e0210 */
[----:B------:R-:W5:Y:S02]  /*0210*/  LDG.E.CONSTANT R15, desc[UR4][R14.64] ;  /* 0x000000040e0f7981 */ /* 0x000f64000c1e9900 */
[C---:B---3--:R-:W-:Y:S02]  /*0220*/  IMAD.WIDE R8, R2.reuse, 0x4, R8 ;  /* 0x0000000402087825 */ /* 0x048fe400078e0208 */
[----:B------:R-:W5:Y:S01]  /*0230*/  LDG.E.CONSTANT R16, desc[UR4][R16.64] ;  /* 0x0000000410107981 */ /* 0x000f62000c1e9900 */
[----:B------:R-:W1:Y:S01]  /*0240*/  LDC.64 R10, c[0x0][0x390] ;  /* 0x0000e400ff0a7b82 */ /* 0x000e620000000a00 */
[----:B----4-:R-:W-:-:S02]  /*0250*/  @P0 IMAD.WIDE R26, R2, 0x4, R18 ;  /* 0x00000004021a0825 */ /* 0x010fc400078e0212 */
[----:B------:R-:W5:Y:S04]  /*0260*/  LDG.E.CONSTANT R18, desc[UR4][R8.64] ;  /* 0x0000000408127981 */ /* 0x000f68000c1e9900 */
[----:B------:R-:W5:Y:S01]  /*0270*/  @P0 LDG.E.CONSTANT R0, desc[UR4][R26.64] ;  /* 0x000000041a000981 */ /* 0x000f62000c1e9900 */
[----:B0-----:R-:W-:-:S05]  /*0280*/  IMAD.WIDE R20, R2, 0x4, R20 ;  /* 0x0000000402147825 */ /* 0x001fca00078e0214 */
[----:B------:R-:W5:Y:S01]  /*0290*/  LDG.E.CONSTANT R4, desc[UR4][R20.64] ;  /* 0x0000000414047981 */ /* 0x000f62000c1e9900 */
[----:B------:R-:W-:-:S04]  /*02a0*/  UISETP.NE.U32.AND UP0, UPT, UR6, URZ, UPT ;  /* 0x000000ff0600728c */ /* 0x000fc8000bf05070 */
[----:B------:R-:W-:Y:S01]  /*02b0*/  UISETP.NE.AND.EX UP0, UPT, UR7, URZ, UPT, UP0 ;  /* 0x000000ff0700728c */ /* 0x000fe2000bf05300 */
[----:B-1----:R-:W-:-:S06]  /*02c0*/  IMAD.WIDE R10, R2, 0x4, R10 ;  /* 0x00000004020a7825 */ /* 0x002fcc00078e020a */
[----:B------:R0:W5:Y:S02]  /*02d0*/  LDG.E.CONSTANT R10, desc[UR4][R10.64] ;  /* 0x000000040a0a7981 */ /* 0x000164000c1e9900 */
[----:B0-----:R-:W-:Y:S01]  /*02e0*/  MOV R11, 0x3f800000 ;  /* 0x3f800000000b7802 */ /* 0x001fe20000000f00 */
[----:B------:R-:W-:-:S04]  /*02f0*/  FMUL R3, R7, R7 ;  /* 0x0000000707037220 */ /* 0x000fc80000400000 */
[----:B------:R-:W-:-:S04]  /*0300*/  FFMA R20, R6, R6, R3 ;  /* 0x0000000606147223 */ /* 0x000fc80000000003 */
[----:B------:R-:W-:-:S04]  /*0310*/  FFMA R20, R5, R5, R20 ;  /* 0x0000000505147223 */ /* 0x000fc80000000014 */
[----:B------:R0:W1:Y:S01]  /*0320*/  MUFU.RSQ R19, R20 ;  /* 0x0000001400137308 */ /* 0x0000620000001400 */
[----:B------:R-:W-:-:S04]  /*0330*/  IADD3 R3, PT, PT, R20, -0xd000000, RZ ;  /* 0xf300000014037810 */ /* 0x000fc80007ffe0ff */
[----:B------:R-:W-:Y:S01]  /*0340*/  ISETP.GT.U32.AND P1, PT, R3, 0x727fffff, PT ;  /* 0x727fffff0300780c */ /* 0x000fe20003f24070 */
[----:B------:R-:W-:-:S12]  /*0350*/  BRA.U !UP0, `(.L_x_1230) ;  /* 0x0000000108147547 */ /* 0x000fd8000b800000 */
[----:B------:R-:W2:Y:S02]  /*0360*/  LDC.64 R8, c[0x0][0x3c8] ;  /* 0x0000f200ff087b82 */ /* 0x000ea40000000a00 */
[----:B--2---:R-:W-:-:S06]  /*0370*/  IMAD.WIDE R8, R2, 0x4, R8 ;  /* 0x0000000402087825 */ /* 0x004fcc00078e0208 */
[----:B------:R-:W2:Y:S02]  /*0380*/  LDG.E.CONSTANT R8, desc[UR4][R8.64] ;  /* 0x0000000408087981 */ /* 0x000ea4000c1e9900 */
[----:B--2---:R-:W-:-:S13]  /*0390*/  FSETP.GT.AND P0, PT, R8, RZ, PT ;  /* 0x000000ff0800720b */ /* 0x004fda0003f04000 */
[----:B------:R-:W-:-:S07]  /*03a0*/  @P0 IMAD.MOV.U32 R11, RZ, RZ, R8 ;  /* 0x000000ffff0b0224 */ /* 0x000fce00078e0008 */
.L_x_1230:
[----:B------:R-:W-:Y:S01]  /*03b0*/  BSSY.RECONVERGENT B0, `(.L_x_1231) ;  /* 0x000000d000007945 */ /* 0x000fe20003800200 */
[----:B-----5:R-:W-:-:S03]  /*03c0*/  FMUL R11, R11, R0 ;  /* 0x000000000b0b7220 */ /* 0x020fc60000400000 */
[----:B------:R-:W-:Y:S05]  /*03d0*/  @!P1 BRA `(.L_x_1232) ;  /* 0x0000000000189947 */ /* 0x000fea0003800000 */
[----:B------:R-:W-:Y:S01]  /*03e0*/  BSSY.RECONVERGENT B1, `(.L_x_1233) ;  /* 0x0000004000017945 */ /* 0x000fe20003800200 */
[----:B------:R-:W-:Y:S02]  /*03f0*/  MOV R0, R20 ;  /* 0x0000001400007202 */ /* 0x000fe40000000f00 */
[----:B-1----:R-:W-:-:S07]  /*0400*/  MOV R19, 0x420 ;  /* 0x0000042000137802 */ /* 0x002fce0000000f00 */
[----:B0-----:R-:W-:Y:S05]  /*0410*/  CALL.REL.NOINC `($__internal_13_$__cuda_sm20_sqrt_rn_f32_slowpath) ;  /* 0x0000000800dc7944 */ /* 0x001fea0003c00000 */
[----:B------:R-:W-:Y:S05]  /*0420*/  BSYNC.RECONVERGENT B1 ;  /* 0x0000000000017941 */ /* 0x000fea0003800200 */
.L_x_1233:
[----:B------:R-:W-:Y:S05]  /*0430*/  BRA `(.L_x_1234) ;  /* 0x0000000000107947 */ /* 0x000fea0003800000 */
.L_x_1232:
[----:B-1----:R-:W-:Y:S01]  /*0440*/  FMUL.FTZ R3, R20, R19 ;  /* 0x0000001314037220 */ /* 0x002fe20000410000 */
[----:B------:R-:W-:-:S03]  /*0450*/  FMUL.FTZ R8, R19, 0.5 ;  /* 0x3f00000013087820 */ /* 0x000fc60000410000 */
[----:B------:R-:W-:-:S04]  /*0460*/  FFMA R0, -R3, R3, R20 ;  /* 0x0000000303007223 */ /* 0x000fc80000000114 */
[----:B------:R-:W-:-:S07]  /*0470*/  FFMA R3, R0, R8, R3 ;  /* 0x0000000800037223 */ /* 0x000fce0000000003 */
.L_x_1234:
[----:B------:R-:W-:Y:S05]  /*0480*/  BSYNC.RECONVERGENT B0 ;  /* 0x0000000000007941 */ /* 0x000fea0003800200 */
.L_x_1231:
[----:B------:R-:W1:Y:S01]  /*0490*/  LDCU UR6, c[0x3][0x70] ;  /* 0x00c00e00ff0677ac */ /* 0x000e620008000800 */
[----:B------:R-:W-:Y:S01]  /*04a0*/  BSSY.RECONVERGENT B0, `(.L_x_1235) ;  /* 0x0000015000007945 */ /* 0x000fe20003800200 */
[----:B-1----:R-:W-:-:S13]  /*04b0*/  FSETP.GT.AND P0, PT, R3, UR6, PT ;  /* 0x0000000603007c0b */ /* 0x002fda000bf04000 */
[----:B------:R-:W-:Y:S05]  /*04c0*/  @!P0 BRA `(.L_x_1236) ;  /* 0x0000000000488947 */ /* 0x000fea0003800000 */
[----:B------:R-:W1:Y:S01]  /*04d0*/  MUFU.RCP R0, R3 ;  /* 0x0000000300007308 */ /* 0x000e620000001000 */
[----:B------:R-:W-:Y:S01]  /*04e0*/  MOV R14, UR6 ;  /* 0x00000006000e7c02 */ /* 0x000fe20008000f00 */
[----:B------:R-:W-:Y:S06]  /*04f0*/  BSSY.RECONVERGENT B1, `(.L_x_1237) ;  /* 0x000000c000017945 */ /* 0x000fec0003800200 */
[----:B------:R-:W2:Y:S01]  /*0500*/  FCHK P0, R14, R3 ;  /* 0x000000030e007302 */ /* 0x000ea20000000000 */
[----:B-1----:R-:W-:-:S04]  /*0510*/  FFMA R9, R0, -R3, 1 ;  /* 0x3f80000000097423 */ /* 0x002fc80000000803 */
[----:B------:R-:W-:-:S04]  /*0520*/  FFMA R0, R0, R9, R0 ;  /* 0x0000000900007223 */ /* 0x000fc80000000000 */
[----:B------:R-:W-:-:S04]  /*0530*/  FFMA R8, R0, UR6, RZ ;  /* 0x0000000600087c23 */ /* 0x000fc800080000ff */
[----:B------:R-:W-:-:S04]  /*0540*/  FFMA R9, R8, -R3, UR6 ;  /* 0x0000000608097e23 */ /* 0x000fc80008000803 */
[----:B------:R-:W-:Y:S01]  /*0550*/  FFMA R0, R0, R9, R8 ;  /* 0x0000000900007223 */ /* 0x000fe20000000008 */
[----:B--2---:R-:W-:Y:S06]  /*0560*/  @!P0 BRA `(.L_x_1238) ;  /* 0x0000000000108947 */ /* 0x004fec0003800000 */
[----:B------:R-:W1:Y:S01]  /*0570*/  LDCU UR7, c[0x3][0x70] ;  /* 0x00c00e00ff0777ac */ /* 0x000e620008000800 */
[----:B------:R-:W-:Y:S02]  /*0580*/  MOV R8, 0x5b0 ;  /* 0x000005b000087802 */ /* 0x000fe40000000f00 */
[----:B-1----:R-:W-:-:S07]  /*0590*/  MOV R0, UR7 ;  /* 0x0000000700007c02 */ /* 0x002fce0008000f00 */
[----:B0-----:R-:W-:Y:S05]  /*05a0*/  CALL.REL.NOINC `($__internal_14_$__cuda_sm3x_div_rn_noftz_f32_slowpath) ;  /* 0x0000000800d07944 */ /* 0x001fea0003c00000 */
.L_x_1238:
[----:B------:R-:W-:Y:S05]  /*05b0*/  BSYNC.RECONVERGENT B1 ;  /* 0x0000000000017941 */ /* 0x000fea0003800200 */
.L_x_1237:
[-C--:B------:R-:W-:Y:S01]  /*05c0*/  FMUL R5, R5, R0.reuse ;  /* 0x0000000005057220 */ /* 0x080fe20000400000 */
[-C--:B------:R-:W-:Y:S01]  /*05d0*/  FMUL R6, R6, R0.reuse ;  /* 0x0000000006067220 */ /* 0x080fe20000400000 */
[----:B------:R-:W-:-:S07]  /*05e0*/  FMUL R7, R7, R0 ;  /* 0x0000000007077220 */ /* 0x000fce0000400000 */
.L_x_1236:
[----:B------:R-:W-:Y:S05]  /*05f0*/  BSYNC.RECONVERGENT B0 ;  /* 0x0000000000007941 */ /* 0x000fea0003800200 */
.L_x_1235:
[----:B------:R-:W1:Y:S01]  /*0600*/  LDCU UR6, c[0x3][0x84] ;  /* 0x00c01080ff0677ac */ /* 0x000e620008000800 */
[----:B------:R-:W1:Y:S01]  /*0610*/  LDCU UR7, c[0x3][0x50] ;  /* 0x00c00a00ff0777ac */ /* 0x000e620008000800 */
[----:B------:R-:W2:Y:S01]  /*0620*/  LDCU UR8, c[0x3][0x4c] ;  /* 0x00c00980ff0877ac */ /* 0x000ea20008000800 */
[----:B-1----:R-:W-:Y:S01]  /*0630*/  UISETP.GE.U32.AND UP0, UPT, UR6, UR7, UPT ;  /* 0x000000070600728c */ /* 0x002fe2000bf06070 */
[----:B--2---:R-:W-:-:S08]  /*0640*/  IMAD.U32 R13, RZ, RZ, UR8 ;  /* 0x00000008ff0d7e24 */ /* 0x004fd0000f8e00ff */
[----:B------:R-:W-:Y:S05]  /*0650*/  BRA.U UP0, `(.L_x_1239) ;  /* 0x0000000100547547 */ /* 0x000fea000b800000 */
[----:B------:R-:W-:Y:S02]  /*0660*/  I2FP.F32.U32 R3, UR7 ;  /* 0x0000000700037c45 */ /* 0x000fe40008201000 */
[----:B------:R-:W-:Y:S02]  /*0670*/  I2FP.F32.S32 R0, UR6 ;  /* 0x0000000600007c45 */ /* 0x000fe40008201400 */
[----:B------:R-:W1:Y:S08]  /*0680*/  MUFU.RCP R8, R3 ;  /* 0x0000000300087308 */ /* 0x000e700000001000 */
[----:B------:R-:W2:Y:S01]  /*0690*/  FCHK P0, R0, R3 ;  /* 0x0000000300007302 */ /* 0x000ea20000000000 */
[----:B-1----:R-:W-:-:S04]  /*06a0*/  FFMA R9, -R3, R8, 1 ;  /* 0x3f80000003097423 */ /* 0x002fc80000000108 */
[----:B------:R-:W-:-:S04]  /*06b0*/  FFMA R9, R8, R9, R8 ;  /* 0x0000000908097223 */ /* 0x000fc80000000008 */
[----:B------:R-:W-:-:S04]  /*06c0*/  FFMA R8, R0, R9, RZ ;  /* 0x0000000900087223 */ /* 0x000fc800000000ff */
[----:B------:R-:W-:-:S04]  /*06d0*/  FFMA R13, -R3, R8, R0 ;  /* 0x00000008030d7223 */ /* 0x000fc80000000100 */
[----:B------:R-:W-:Y:S01]  /*06e0*/  FFMA R8, R9, R13, R8 ;  /* 0x0000000d09087223 */ /* 0x000fe20000000008 */
[----:B--2---:R-:W-:Y:S06]  /*06f0*/  @!P0 BRA `(.L_x_1240) ;  /* 0x00000000000c8947 */ /* 0x004fec0003800000 */
[----:B------:R-:W-:-:S07]  /*0700*/  MOV R8, 0x720 ;  /* 0x0000072000087802 */ /* 0x000fce0000000f00 */
[----:B0-----:R-:W-:Y:S05]  /*0710*/  CALL.REL.NOINC `($__internal_14_$__cuda_sm3x_div_rn_noftz_f32_slowpath) ;  /* 0x0000000800747944 */ /* 0x001fea0003c00000 */
[----:B------:R-:W-:-:S07]  /*0720*/  MOV R8, R0 ;  /* 0x0000000000087202 */ /* 0x000fce0000000f00 */
.L_x_1240:
[----:B------:R-:W1:Y:S01]  /*0730*/  LDC R13, c[0x3][0x54] ;  /* 0x00c01500ff0d7b82 */ /* 0x000e620000000800 */
[----:B------:R-:W1:Y:S01]  /*0740*/  LDCU UR6, c[0x3][0x4c] ;  /* 0x00c00980ff0677ac */ /* 0x000e620008000800 */
[----:B------:R-:W-:Y:S01]  /*0750*/  FADD R0, -R8, 1 ;  /* 0x3f80000008007421 */ /* 0x000fe20000000100 */
[-C--:B------:R-:W-:Y:S01]  /*0760*/  FMUL R5, R5, R8.reuse ;  /* 0x0000000805057220 */ /* 0x080fe20000400000 */
[-C--:B------:R-:W-:Y:S01]  /*0770*/  FMUL R6, R6, R8.reuse ;  /* 0x0000000806067220 */ /* 0x080fe20000400000 */
[----:B------:R-:W-:Y:S01]  /*0780*/  FMUL R7, R7, R8 ;  /* 0x0000000807077220 */ /* 0x000fe20000400000 */
[----:B-1----:R-:W-:-:S04]  /*0790*/  FADD R13, R13, -UR6 ;  /* 0x800000060d0d7e21 */ /* 0x002fc80008000000 */
[----:B------:R-:W-:-:S07]  /*07a0*/  FFMA R13, R13, R0, UR6 ;  /* 0x000000060d0d7e23 */ /* 0x000fce0008000000 */
.L_x_1239:
[----:B------:R-:W1:Y:S01]  /*07b0*/  LDCU UR6, c[0x3][0x48] ;  /* 0x00c00900ff0677ac */ /* 0x000e620008000800 */
[----:B------:R-:W2:Y:S01]  /*07c0*/  MUFU.RCP R0, R11 ;  /* 0x0000000b00007308 */ /* 0x000ea20000001000 */
[----:B------:R-:W-:Y:S01]  /*07d0*/  BSSY.RECONVERGENT B0, `(.L_x_1241) ;  /* 0x000000f000007945 */ /* 0x000fe20003800200 */
[----:B-1----:R-:W-:Y:S01]  /*07e0*/  MOV R14, UR6 ;  /* 0x00000006000e7c02 */ /* 0x002fe20008000f00 */
[----:B--2---:R-:W-:-:S05]  /*07f0*/  FFMA R3, -R11, R0, 1 ;  /* 0x3f8000000b037423 */ /* 0x004fca0000000100 */
[----:B------:R-:W1:Y:S01]  /*0800*/  FCHK P0, R14, R11 ;  /* 0x0000000b0e007302 */ /* 0x000e620000000000 */
[----:B------:R-:W-:-:S04]  /*0810*/  FFMA R0, R0, R3, R0 ;  /* 0x0000000300007223 */ /* 0x000fc80000000000 */
[----:B------:R-:W-:-:S04]  /*0820*/  FFMA R3, R0, UR6, RZ ;  /* 0x0000000600037c23 */ /* 0x000fc800080000ff */
[----:B------:R-:W-:-:S04]  /*0830*/  FFMA R8, -R11, R3, UR6 ;  /* 0x000000060b087e23 */ /* 0x000fc80008000103 */
[----:B------:R-:W-:Y:S01]  /*0840*/  FFMA R3, R0, R8, R3 ;  /* 0x0000000800037223 */ /* 0x000fe20000000003 */
[----:B-1----:R-:W-:Y:S06]  /*0850*/  @!P0 BRA `(.L_x_1242) ;  /* 0x0000000000188947 */ /* 0x002fec0003800000 */
[----:B------:R-:W1:Y:S01]  /*0860*/  LDCU UR6, c[0x3][0x48] ;  /* 0x00c00900ff0677ac */ /* 0x000e620008000800 */
[----:B------:R-:W-:Y:S02]  /*0870*/  MOV R3, R11 ;  /* 0x0000000b00037202 */ /* 0x000fe40000000f00 */
[----:B------:R-:W-:Y:S01]  /*0880*/  MOV R8, 0x8b0 ;  /* 0x000008b000087802 */ /* 0x000fe20000000f00 */
[----:B-1----:R-:W-:-:S07]  /*0890*/  IMAD.U32 R0, RZ, RZ, UR6 ;  /* 0x00000006ff007e24 */ /* 0x002fce000f8e00ff */
[----:B0-----:R-:W-:Y:S05]  /*08a0*/  CALL.REL.NOINC `($__internal_14_$__cuda_sm3x_div_rn_noftz_f32_slowpath) ;  /* 0x0000000800107944 */ /* 0x001fea0003c00000 */
[----:B------:R-:W-:-:S07]  /*08b0*/  MOV R3, R0 ;  /* 0x0000000000037202 */ /* 0x000fce0000000f00 */
.L_x_1242:
[----:B------:R-:W-:Y:S05]  /*08c0*/  BSYNC.RECONVERGENT B0 ;  /* 0x0000000000007941 */ /* 0x000fea0003800200 */
.L_x_1241:
[----:B------:R-:W1:Y:S01]  /*08d0*/  LDC R8, c[0x3][0x74] ;  /* 0x00c01d00ff087b82 */ /* 0x000e620000000800 */
[C---:B------:R-:W-:Y:S01]  /*08e0*/  FFMA R16, R3.reuse, R7, R16 ;  /* 0x0000000703107223 */ /* 0x040fe20000000010 */
[C---:B------:R-:W-:Y:S01]  /*08f0*/  FFMA R6, R3.reuse, R6, R15 ;  /* 0x0000000603067223 */ /* 0x040fe2000000000f */
[----:B------:R-:W-:Y:S01]  /*0900*/  FFMA R18, R3, R5, R18 ;  /* 0x0000000503127223 */ /* 0x000fe20000000012 */
[----:B------:R-:W-:Y:S01]  /*0910*/  BSSY.RECONVERGENT B0, `(.L_x_1243) ;  /* 0x000002a000007945 */ /* 0x000fe20003800200 */
[-C--:B------:R-:W-:Y:S01]  /*0920*/  FMUL R7, R16, R13.reuse ;  /* 0x0000000d10077220 */ /* 0x080fe20000400000 */
[-C--:B------:R-:W-:Y:S01]  /*0930*/  FMUL R5, R6, R13.reuse ;  /* 0x0000000d06057220 */ /* 0x080fe20000400000 */
[----:B------:R-:W-:Y:S02]  /*0940*/  FMUL R11, R18, R13 ;  /* 0x0000000d120b7220 */ /* 0x000fe40000400000 */
[----:B------:R-:W-:-:S04]  /*0950*/  FMUL R0, R7, R7 ;  /* 0x0000000707007220 */ /* 0x000fc80000400000 */
[----:B------:R-:W-:-:S04]  /*0960*/  FFMA R0, R5, R5, R0 ;  /* 0x0000000505007223 */ /* 0x000fc80000000000 */
[----:B------:R-:W-:Y:S01]  /*0970*/  FFMA R0, R11, R11, R0 ;  /* 0x0000000b0b007223 */ /* 0x000fe20000000000 */
[----:B-1----:R-:W-:-:S05]  /*0980*/  FMUL R3, R8, R8 ;  /* 0x0000000808037220 */ /* 0x002fca0000400000 */
[----:B------:R-:W-:-:S13]  /*0990*/  FSETP.GT.AND P0, PT, R0, R3, PT ;  /* 0x000000030000720b */ /* 0x000fda0003f04000 */
[----:B------:R-:W-:Y:S05]  /*09a0*/  @!P0 BRA `(.L_x_1244) ;  /* 0x0000000000808947 */ /* 0x000fea0003800000 */
[----:B------:R-:W-:Y:S01]  /*09b0*/  IADD3 R3, PT, PT, R0, -0xd000000, RZ ;  /* 0xf300000000037810 */ /* 0x000fe20007ffe0ff */
[----:B------:R1:W2:Y:S01]  /*09c0*/  MUFU.RSQ R9, R0 ;  /* 0x0000000000097308 */ /* 0x0002a20000001400 */
[----:B------:R-:W-:Y:S02]  /*09d0*/  BSSY.RECONVERGENT B1, `(.L_x_1245) ;  /* 0x000000a000017945 */ /* 0x000fe40003800200 */
[----:B------:R-:W-:-:S13]  /*09e0*/  ISETP.GT.U32.AND P0, PT, R3, 0x727fffff, PT ;  /* 0x727fffff0300780c */ /* 0x000fda0003f04070 */
[----:B-1----:R-:W-:Y:S05]  /*09f0*/  @!P0 BRA `(.L_x_1246) ;  /* 0x00000000000c8947 */ /* 0x002fea0003800000 */
[----:B------:R-:W-:-:S07]  /*0a00*/  MOV R19, 0xa20 ;  /* 0x00000a2000137802 */ /* 0x000fce0000000f00 */
[----:B0-2---:R-:W-:Y:S05]  /*0a10*/  CALL.REL.NOINC `($__internal_13_$__cuda_sm20_sqrt_rn_f32_slowpath) ;  /* 0x00000004005c7944 */ /* 0x005fea0003c00000 */
[----:B------:R-:W-:Y:S05]  /*0a20*/  BRA `(.L_x_1247) ;  /* 0x0000000000107947 */ /* 0x000fea0003800000 */
.L_x_1246:
[----:B--2---:R-:W-:Y:S01]  /*0a30*/  FMUL.FTZ R3, R0, R9 ;  /* 0x0000000900037220 */ /* 0x004fe20000410000 */
[----:B------:R-:W-:-:S03]  /*0a40*/  FMUL.FTZ R6, R9, 0.5 ;  /* 0x3f00000009067820 */ /* 0x000fc60000410000 */
[----:B------:R-:W-:-:S04]  /*0a50*/  FFMA R0, -R3, R3, R0 ;  /* 0x0000000303007223 */ /* 0x000fc80000000100 */
[----:B------:R-:W-:-:S07]  /*0a60*/  FFMA R3, R0, R6, R3 ;  /* 0x0000000600037223 */ /* 0x000fce0000000003 */
.L_x_1247:
[----:B------:R-:W-:Y:S05]  /*0a70*/  BSYNC.RECONVERGENT B1 ;  /* 0x0000000000017941 */ /* 0x000fea0003800200 */
.L_x_1245:
[----:B------:R-:W1:Y:S01]  /*0a80*/  LDCU UR6, c[0x3][0x74] ;  /* 0x00c00e80ff0677ac */ /* 0x000e620008000800 */
[----:B------:R-:W2:Y:S01]  /*0a90*/  MUFU.RCP R0, R3 ;  /* 0x0000000300007308 */ /* 0x000ea20000001000 */
[----:B------:R-:W-:Y:S01]  /*0aa0*/  BSSY.RECONVERGENT B1, `(.L_x_1248) ;  /* 0x000000d000017945 */ /* 0x000fe20003800200 */
[----:B-1----:R-:W-:Y:S01]  /*0ab0*/  MOV R8, UR6 ;  /* 0x0000000600087c02 */ /* 0x002fe20008000f00 */
[----:B--2---:R-:W-:-:S05]  /*0ac0*/  FFMA R9, R0, -R3, 1 ;  /* 0x3f80000000097423 */ /* 0x004fca0000000803 */
[----:B------:R-:W1:Y:S01]  /*0ad0*/  FCHK P0, R8, R3 ;  /* 0x0000000308007302 */ /* 0x000e620000000000 */
[----:B------:R-:W-:-:S04]  /*0ae0*/  FFMA R0, R0, R9, R0 ;  /* 0x0000000900007223 */ /* 0x000fc80000000000 */
[----:B------:R-:W-:-:S04]  /*0af0*/  FFMA R6, R0, UR6, RZ ;  /* 0x0000000600067c23 */ /* 0x000fc800080000ff */
[----:B------:R-:W-:-:S04]  /*0b00*/  FFMA R9, R6, -R3, UR6 ;  /* 0x0000000606097e23 */ /* 0x000fc80008000803 */
[----:B------:R-:W-:Y:S01]  /*0b10*/  FFMA R0, R0, R9, R6 ;  /* 0x0000000900007223 */ /* 0x000fe20000000006 */
[----:B-1----:R-:W-:Y:S06]  /*0b20*/  @!P0 BRA `(.L_x_1249) ;  /* 0x0000000000108947 */ /* 0x002fec0003800000 */
[----:B------:R-:W1:Y:S01]  /*0b30*/  LDCU UR6, c[0x3][0x74] ;  /* 0x00c00e80ff0677ac */ /* 0x000e620008000800 */
[----:B------:R-:W-:Y:S01]  /*0b40*/  MOV R8, 0xb70 ;  /* 0x00000b7000087802 */ /* 0x000fe20000000f00 */
[----:B-1----:R-:W-:-:S07]  /*0b50*/  IMAD.U32 R0, RZ, RZ, UR6 ;  /* 0x00000006ff007e24 */ /* 0x002fce000f8e00ff */
[----:B0-----:R-:W-:Y:S05]  /*0b60*/  CALL.REL.NOINC `($__internal_14_$__cuda_sm3x_div_rn_noftz_f32_slowpath) ;  /* 0x0000000400607944 */ /* 0x001fea0003c00000 */
.L_x_1249:
[----:B------:R-:W-:Y:S05]  /*0b70*/  BSYNC.RECONVERGENT B1 ;  /* 0x0000000000017941 */ /* 0x000fea0003800200 */
.L_x_1248:
[-C--:B------:R-:W-:Y:S01]  /*0b80*/  FMUL R11, R11, R0.reuse ;  /* 0x000000000b0b7220 */ /* 0x080fe20000400000 */
[-C--:B------:R-:W-:Y:S01]  /*0b90*/  FMUL R5, R5, R0.reuse ;  /* 0x0000000005057220 */ /* 0x080fe20000400000 */
[----:B------:R-:W-:-:S07]  /*0ba0*/  FMUL R7, R7, R0 ;  /* 0x0000000007077220 */ /* 0x000fce0000400000 */
.L_x_1244:
[----:B------:R-:W-:Y:S05]  /*0bb0*/  BSYNC.RECONVERGENT B0 ;  /* 0x0000000000007941 */ /* 0x000fea0003800200 */
.L_x_1243:
[----:B------:R-:W1:Y:S01]  /*0bc0*/  LDCU UR6, c[0x3][0x98] ;  /* 0x00c01300ff0677ac */ /* 0x000e620008000800 */
[----:B------:R-:W2:Y:S01]  /*0bd0*/  LDCU UR7, c[0x3][0x48] ;  /* 0x00c00900ff0777ac */ /* 0x000ea20008000800 */
[----:B-1----:R-:W-:Y:S01]  /*0be0*/  FSETP.LT.AND P0, PT, RZ, UR6, PT ;  /* 0x00000006ff007c0b */ /* 0x002fe2000bf01000 */
[----:B--2---:R-:W-:Y:S01]  /*0bf0*/  FFMA R23, R11, UR7, R4 ;  /* 0x000000070b177c23 */ /* 0x004fe20008000004 */
[----:B------:R-:W-:Y:S01]  /*0c00*/  FFMA R3, R5, UR7, R12 ;  /* 0x0000000705037c23 */ /* 0x000fe2000800000c */
[----:B------:R-:W-:-:S10]  /*0c10*/  FFMA R10, R7, UR7, R10 ;  /* 0x00000007070a7c23 */ /* 0x000fd4000800000a */
[----:B------:R-:W-:Y:S05]  /*0c20*/  @!P0 BRA `(.L_x_1250) ;  /* 0x00000000008c8947 */ /* 0x000fea0003800000 */
[----:B------:R-:W1:Y:S01]  /*0c30*/  LDC R4, c[0x3][0xa0] ;  /* 0x00c02800ff047b82 */ /* 0x000e620000000800 */
[----:B------:R-:W-:Y:S01]  /*0c40*/  BSSY.RECONVERGENT B0, `(.L_x_1251) ;  /* 0x000000d000007945 */ /* 0x000fe20003800200 */
[----:B-1----:R-:W-:-:S05]  /*0c50*/  FMUL R0, R4, UR6 ;  /* 0x0000000604007c20 */ /* 0x002fca0008400000 */
[-C--:B------:R-:W-:Y:S02]  /*0c60*/  FSETP.GT.AND P2, PT, |R23|, R0.reuse, PT ;  /* 0x000000001700720b */ /* 0x080fe40003f44200 */
[-C--:B------:R-:W-:Y:S02]  /*0c70*/  FSETP.GT.AND P1, PT, |R3|, R0.reuse, PT ;  /* 0x000000000300720b */ /* 0x080fe40003f24200 */
[----:B------:R-:W-:-:S09]  /*0c80*/  FSETP.GT.AND P0, PT, |R10|, R0, PT ;  /* 0x000000000a00720b */ /* 0x000fd20003f04200 */
[----:B------:R-:W-:Y:S05]  /*0c90*/  @!P2 BRA `(.L_x_1252) ;  /* 0x00000000001ca947 */ /* 0x000fea0003800000 */
[----:B------:R-:W-:Y:S01]  /*0ca0*/  FSETP.GT.AND P2, PT, R23, RZ, PT ;  /* 0x000000ff1700720b */ /* 0x000fe20003f44000 */
[----:B------:R-:W-:Y:S01]  /*0cb0*/  FMUL R11, R11, R4 ;  /* 0x000000040b0b7220 */ /* 0x000fe20000400000 */
[----:B------:R-:W-:-:S11]  /*0cc0*/  FMNMX R0, R23, UR6, PT ;  /* 0x0000000617007c09 */ /* 0x000fd6000b800000 */
[----:B------:R-:W-:-:S04]  /*0cd0*/  @!P2 FMNMX R0, R23, -UR6, !PT ;  /* 0x800000061700ac09 */ /* 0x000fc8000f800000 */
[----:B------:R-:W-:Y:S02]  /*0ce0*/  FSETP.GE.AND P2, PT, |R0|, UR6, PT ;  /* 0x0000000600007c0b */ /* 0x000fe4000bf46200 */
[----:B------:R-:W-:-:S11]  /*0cf0*/  MOV R23, R0 ;  /* 0x0000000000177202 */ /* 0x000fd60000000f00 */
[----:B------:R-:W-:-:S07]  /*0d00*/  @P2 FMUL R11, R11, -R4 ;  /* 0x800000040b0b2220 */ /* 0x000fce0000400000 */
.L_x_1252:
[----:B------:R-:W-:Y:S05]  /*0d10*/  BSYNC.RECONVERGENT B0 ;  /* 0x0000000000007941 */ /* 0x000fea0003800200 */
.L_x_1251:
[----:B------:R-:W-:Y:S04]  /*0d20*/  BSSY.RECONVERGENT B0, `(.L_x_1253) ;  /* 0x0000009000007945 */ /* 0x000fe80003800200 */
        /* <DEDUP_REMOVED lines=8> */
.L_x_1254:
[----:B------:R-:W-:Y:S05]  /*0db0*/  BSYNC.RECONVERGENT B0 ;  /* 0x0000000000007941 */ /* 0x000fea0003800200 */
.L_x_1253:
[----:B------:R-:W-:Y:S04]  /*0dc0*/  BSSY.RECONVERGENT B0, `(.L_x_1250) ;  /* 0x0000009000007945 */ /* 0x000fe80003800200 */
[----:B------:R-:W-:Y:S05]  /*0dd0*/  @!P0 BRA `(.L_x_1255) ;  /* 0x00000000001c8947 */ /* 0x000fea0003800000 */
[C---:B------:R-:W-:Y:S01]  /*0de0*/  FSETP.GT.AND P0, PT, R10.reuse, RZ, PT ;  /* 0x000000ff0a00720b */ /* 0x040fe20003f04000 */
[----:B------:R-:W-:Y:S01]  /*0df0*/  FMUL R7, R7, R4 ;  /* 0x0000000407077220 */ /* 0x000fe20000400000 */
[----:B------:R-:W-:-:S11]  /*0e00*/  FMNMX R0, R10, UR6, PT ;  /* 0x000000060a007c09 */ /* 0x000fd6000b800000 */
[----:B------:R-:W-:-:S04]  /*0e10*/  @!P0 FMNMX R0, R10, -UR6, !PT ;  /* 0x800000060a008c09 */ /* 0x000fc8000f800000 */
[----:B------:R-:W-:Y:S02]  /*0e20*/  FSETP.GE.AND P0, PT, |R0|, UR6, PT ;  /* 0x0000000600007c0b */ /* 0x000fe4000bf06200 */
[----:B------:R-:W-:-:S11]  /*0e30*/  MOV R10, R0 ;  /* 0x00000000000a7202 */ /* 0x000fd60000000f00 */
[----:B------:R-:W-:-:S07]  /*0e40*/  @P0 FMUL R7, R7, -R4 ;  /* 0x8000000407070220 */ /* 0x000fce0000400000 */
.L_x_1255:
[----:B------:R-:W-:Y:S05]  /*0e50*/  BSYNC.RECONVERGENT B0 ;  /* 0x0000000000007941 */ /* 0x000fea0003800200 */
.L_x_1250:
[----:B0-----:R-:W0:Y:S08]  /*0e60*/  LDC.64 R20, c[0x0][0x3d0] ;  /* 0x0000f400ff147b82 */ /* 0x001e300000000a00 */
[----:B------:R-:W1:Y:S08]  /*0e70*/  LDC.64 R12, c[0x0][0x3d8] ;  /* 0x0000f600ff0c7b82 */ /* 0x000e700000000a00 */
[----:B------:R-:W2:Y:S08]  /*0e80*/  LDC.64 R18, c[0x0][0x3e0] ;  /* 0x0000f800ff127b82 */ /* 0x000eb00000000a00 */
[----:B------:R-:W3:Y:S01]  /*0e90*/  LDC.64 R16, c[0x0][0x3e8] ;  /* 0x0000fa00ff107b82 */ /* 0x000ee20000000a00 */
[----:B0-----:R-:W-:-:S05]  /*0ea0*/  IMAD.WIDE R20, R2, 0x4, R20 ;  /* 0x0000000402147825 */ /* 0x001fca00078e0214 */
[----:B------:R-:W-:Y:S02]  /*0eb0*/  STG.E desc[UR4][R20.64], R23 ;  /* 0x0000001714007986 */ /* 0x000fe4000c101904 */
[----:B------:R-:W0:Y:S01]  /*0ec0*/  LDC.64 R14, c[0x0][0x3f0] ;  /* 0x0000fc00ff0e7b82 */ /* 0x000e220000000a00 */
[----:B-1----:R-:W-:-:S05]  /*0ed0*/  IMAD.WIDE R12, R2, 0x4, R12 ;  /* 0x00000004020c7825 */ /* 0x002fca00078e020c */
[----:B------:R-:W-:Y:S02]  /*0ee0*/  STG.E desc[UR4][R12.64], R3 ;  /* 0x000000030c007986 */ /* 0x000fe4000c101904 */
[----:B------:R-:W1:Y:S01]  /*0ef0*/  LDC.64 R8, c[0x0][0x3f8] ;  /* 0x0000fe00ff087b82 */ /* 0x000e620000000a00 */
[----:B--2---:R-:W-:-:S05]  /*0f00*/  IMAD.WIDE R18, R2, 0x4, R18 ;  /* 0x0000000402127825 */ /* 0x004fca00078e0212 */
[----:B------:R-:W-:Y:S01]  /*0f10*/  STG.E desc[UR4][R18.64], R10 ;  /* 0x0000000a12007986 */ /* 0x000fe2000c101904 */
[----:B---3--:R-:W-:-:S05]  /*0f20*/  IMAD.WIDE R16, R2, 0x4, R16 ;  /* 0x0000000402107825 */ /* 0x008fca00078e0210 */
[----:B------:R-:W-:Y:S01]  /*0f30*/  STG.E desc[UR4][R16.64], R11 ;  /* 0x0000000b10007986 */ /* 0x000fe2000c101904 */
[----:B0-----:R-:W-:-:S05]  /*0f40*/  IMAD.WIDE R14, R2, 0x4, R14 ;  /* 0x00000004020e7825 */ /* 0x001fca00078e020e */
[----:B------:R-:W-:Y:S01]  /*0f50*/  STG.E desc[UR4][R14.64], R5 ;  /* 0x000000050e007986 */ /* 0x000fe2000c101904 */
[----:B-1----:R-:W-:-:S05]  /*0f60*/  IMAD.WIDE R8, R2, 0x4, R8 ;  /* 0x0000000402087825 */ /* 0x002fca00078e0208 */
[----:B------:R-:W-:Y:S01]  /*0f70*/  STG.E desc[UR4][R8.64], R7 ;  /* 0x0000000708007986 */ /* 0x000fe2000c101904 */
[----:B------:R-:W-:Y:S05]  /*0f80*/  EXIT ;  /* 0x000000000000794d */ /* 0x000fea0003800000 */
        .weak           $__internal_13_$__cuda_sm20_sqrt_rn_f32_slowpath
        .type           $__internal_13_$__cuda_sm20_sqrt_rn_f32_slowpath,@function
        .size           $__internal_13_$__cuda_sm20_sqrt_rn_f32_slowpath,($__internal_14_$__cuda_sm3x_div_rn_noftz_f32_slowpath - $__internal_13_$__cuda_sm20_sqrt_rn_f32_slowpath)
$__internal_13_$__cuda_sm20_sqrt_rn_f32_slowpath:
        /* <DEDUP_REMOVED lines=19> */
.L_x_1256:
[----:B------:R-:W-:Y:S01]  /*10c0*/  MOV R8, R19 ;  /* 0x0000001300087202 */ /* 0x000fe20000000f00 */
[----:B------:R-:W-:-:S04]  /*10d0*/  IMAD.MOV.U32 R9, RZ, RZ, 0x0 ;  /* 0x00000000ff097424 */ /* 0x000fc800078e00ff */
[----:B------:R-:W-:Y:S05]  /*10e0*/  RET.REL.NODEC R8 `(integrate_pass_kernel) ;  /* 0xffffffec08c47950 */ /* 0x000fea0003c3ffff */
        .weak           $__internal_14_$__cuda_sm3x_div_rn_noftz_f32_slowpath
        .type           $__internal_14_$__cuda_sm3x_div_rn_noftz_f32_slowpath,@function
        .size           $__internal_14_$__cuda_sm3x_div_rn_noftz_f32_slowpath,(.L_x_5114 - $__internal_14_$__cuda_sm3x_div_rn_noftz_f32_slowpath)
$__internal_14_$__cuda_sm3x_div_rn_noftz_f32_slowpath:
        /* <DEDUP_REMOVED lines=29> */
[----:B------:R-:W-:Y:S01]  /*12c0*/  @P0 IMAD.MOV.U32 R14, RZ, RZ, RZ ;  /* 0x000000ffff0e0224 */ /* 0x000fe200078e00ff */
[----:B------:R-:W-:Y:S01]  /*12d0*/  @!P0 MOV R14, 0xffffffc0 ;  /* 0xffffffc0000e8802 */ /* 0x000fe20000000f00 */
[----:B------:R-:W-:Y:S01]  /*12e0*/  @!P0 FFMA R0, R0, 1.84467440737095516160e+19, RZ ;  /* 0x5f80000000008823 */ /* 0x000fe200000000ff */
[----:B------:R-:W-:Y:S02]  /*12f0*/  @!P1 FFMA R3, R3, 1.84467440737095516160e+19, RZ ;  /* 0x5f80000003039823 */ /* 0x000fe400000000ff */
[----:B------:R-:W-:-:S07]  /*1300*/  @!P1 IADD3 R14, PT, PT, R14, 0x40, RZ ;  /* 0x000000400e0e9810 */ /* 0x000fce0007ffe0ff */
.L_x_1258:
[----:B------:R-:W-:Y:S01]  /*1310*/  LEA R20, R9, 0xc0800000, 0x17 ;  /* 0xc080000009147811 */ /* 0x000fe200078eb8ff */
[----:B------:R-:W-:Y:S03]  /*1320*/  BSSY.RECONVERGENT B3, `(.L_x_1263) ;  /* 0x0000036000037945 */ /* 0x000fe60003800200 */
[----:B------:R-:W-:Y:S01]  /*1330*/  IADD3 R19, PT, PT, -R20, R3, RZ ;  /* 0x0000000314137210 */ /* 0x000fe20007ffe1ff */
[----:B------:R-:W-:-:S03]  /*1340*/  VIADD R20, R21, 0xffffff81 ;  /* 0xffffff8115147836 */ /* 0x000fc60000000000 */
[----:B------:R0:W1:Y:S01]  /*1350*/  MUFU.RCP R3, R19 ;  /* 0x0000001300037308 */ /* 0x0000620000001000 */
[----:B------:R-:W-:Y:S01]  /*1360*/  FADD.FTZ R17, -R19, -RZ ;  /* 0x800000ff13117221 */ /* 0x000fe20000010100 */
[C---:B------:R-:W-:Y:S01]  /*1370*/  IMAD R0, R20.reuse, -0x800000, R0 ;  /* 0xff80000014007824 */ /* 0x040fe200078e0200 */
[----:B0-----:R-:W-:-:S04]  /*1380*/  IADD3 R19, PT, PT, R20, 0x7f, -R9 ;  /* 0x0000007f14137810 */ /* 0x001fc80007ffe809 */
[----:B------:R-:W-:Y:S01]  /*1390*/  IADD3 R19, PT, PT, R19, R14, RZ ;  /* 0x0000000e13137210 */ /* 0x000fe20007ffe0ff */
        /* <DEDUP_REMOVED lines=21> */
[C---:B------:R-:W-:Y:S02]  /*14f0*/  ISETP.NE.AND P2, PT, R20.reuse, RZ, PT ;  /* 0x000000ff1400720c */ /* 0x040fe40003f45270 */
[C---:B------:R-:W-:Y:S02]  /*1500*/  ISETP.NE.AND P1, PT, R20.reuse, RZ, PT ;  /* 0x000000ff1400720c */ /* 0x040fe40003f25270 */
[----:B------:R-:W-:Y:S01]  /*1510*/  LOP3.LUT R14, R9, 0x7fffff, RZ, 0xc0, !PT ;  /* 0x007fffff090e7812 */ /* 0x000fe200078ec0ff */
[CCC-:B------:R-:W-:Y:S01]  /*1520*/  FFMA.RP R9, R3.reuse, R17.reuse, R22.reuse ;  /* 0x0000001103097223 */ /* 0x1c0fe20000008016 */
[----:B------:R-:W-:Y:S01]  /*1530*/  FFMA.RM R22, R3, R17, R22 ;  /* 0x0000001103167223 */ /* 0x000fe20000004016 */
[----:B------:R-:W-:Y:S01]  /*1540*/  VIADD R3, R20, 0x20 ;  /* 0x0000002014037836 */ /* 0x000fe20000000000 */
[----:B------:R-:W-:Y:S02]  /*1550*/  LOP3.LUT R14, R14, 0x800000, RZ, 0xfc, !PT ;  /* 0x008000000e0e7812 */ /* 0x000fe400078efcff */
[----:B------:R-:W-:-:S02]  /*1560*/  IADD3 R17, PT, PT, -R20, RZ, RZ ;  /* 0x000000ff14117210 */ /* 0x000fc40007ffe1ff */
[----:B------:R-:W-:Y:S02]  /*1570*/  SHF.L.U32 R3, R14, R3, RZ ;  /* 0x000000030e037219 */ /* 0x000fe400000006ff */
[----:B------:R-:W-:Y:S02]  /*1580*/  FSETP.NEU.FTZ.AND P0, PT, R9, R22, PT ;  /* 0x000000160900720b */ /* 0x000fe40003f1d000 */
        /* <DEDUP_REMOVED lines=11> */
.L_x_1265:
[----:B------:R-:W-:-:S04]  /*1640*/  LOP3.LUT R0, R0, 0x80000000, RZ, 0xc0, !PT ;  /* 0x8000000000007812 */ /* 0x000fc800078ec0ff */
[----:B------:R-:W-:Y:S01]  /*1650*/  LOP3.LUT R0, R0, 0x7f800000, RZ, 0xfc, !PT ;  /* 0x7f80000000007812 */ /* 0x000fe200078efcff */
[----:B------:R-:W-:Y:S06]  /*1660*/  BRA `(.L_x_1266) ;  /* 0x0000000000047947 */ /* 0x000fec0003800000 */
.L_x_1264:
[----:B------:R-:W-:-:S07]  /*1670*/  LEA R0, R19, R0, 0x17 ;  /* 0x0000000013007211 */ /* 0x000fce00078eb8ff */
.L_x_1266:
[----:B------:R-:W-:Y:S05]  /*1680*/  BSYNC.RECONVERGENT B3 ;  /* 0x0000000000037941 */ /* 0x000fea0003800200 */
.L_x_1263:
[----:B------:R-:W-:Y:S05]  /*1690*/  BRA `(.L_x_1267) ;  /* 0x0000000000207947 */ /* 0x000fea0003800000 */
.L_x_1262:
[----:B------:R-:W-:-:S04]  /*16a0*/  LOP3.LUT R0, R3, 0x80000000, R0, 0x48, !PT ;  /* 0x8000000003007812 */ /* 0x000fc800078e4800 */
[----:B------:R-:W-:Y:S01]  /*16b0*/  LOP3.LUT R0, R0, 0x7f800000, RZ, 0xfc, !PT ;  /* 0x7f80000000007812 */ /* 0x000fe200078efcff */
[----:B------:R-:W-:Y:S06]  /*16c0*/  BRA `(.L_x_1267) ;  /* 0x0000000000147947 */ /* 0x000fec0003800000 */
.L_x_1261:
[----:B------:R-:W-:Y:S01]  /*16d0*/  LOP3.LUT R0, R3, 0x80000000, R0, 0x48, !PT ;  /* 0x8000000003007812 */ /* 0x000fe200078e4800 */
[----:B------:R-:W-:Y:S06]  /*16e0*/  BRA `(.L_x_1267) ;  /* 0x00000000000c7947 */ /* 0x000fec0003800000 */
.L_x_1260:
[----:B------:R-:W0:Y:S01]  /*16f0*/  MUFU.RSQ R0, -QNAN ;  /* 0xffc0000000007908 */ /* 0x000e220000001400 */
[----:B------:R-:W-:Y:S05]  /*1700*/  BRA `(.L_x_1267) ;  /* 0x0000000000047947 */ /* 0x000fea0003800000 */
.L_x_1259:
[----:B------:R-:W-:-:S07]  /*1710*/  FADD.FTZ R0, R0, R3 ;  /* 0x0000000300007221 */ /* 0x000fce0000010000 */
.L_x_1267:
[----:B------:R-:W-:Y:S05]  /*1720*/  BSYNC.RECONVERGENT B2 ;  /* 0x0000000000027941 */ /* 0x000fea0003800200 */
.L_x_1257:
[----:B------:R-:W-:-:S04]  /*1730*/  HFMA2 R9, -RZ, RZ, 0, 0 ;  /* 0x00000000ff097431 */ /* 0x000fc800000001ff */
[----:B0-----:R-:W-:Y:S05]  /*1740*/  RET.REL.NODEC R8 `(integrate_pass_kernel) ;  /* 0xffffffe8082c7950 */ /* 0x001fea0003c3ffff */
.L_x_1268:
        /* <DEDUP_REMOVED lines=11> */
.L_x_5114:


//--------------------- .text.relaxation_step_kernel --------------------------
	.section	.text.relaxation_step_kernel,"ax",@progbits
	.align	128
        .global         relaxation_step_kernel
        .type           relaxation_step_kernel,@function
        .size           relaxation_step_kernel,(.L_x_5149 - relaxation_step_kernel)
        .other          relaxation_step_kernel,@"STO_CUDA_ENTRY STV_DEFAULT"
relaxation_step_kernel:
.text.relaxation_step_kernel:
        /* <DEDUP_REMOVED lines=11> */
[----:B------:R-:W0:Y:S01]  /*00b0*/  LDC.64 R4, c[0x0][0x380] ;  /* 0x0000e000ff047b82 */ /* 0x000e220000000a00 */
[----:B-1----:R-:W0:Y:S02]  /*00c0*/  LDG.E.CONSTANT R7, desc[UR4][R2.64] ;  /* 0x0000000402077981 */ /* 0x002e24000c1e9900 */
[----:B0-----:R-:W-:-:S05]  /*00d0*/  IMAD.WIDE R4, R7, 0x4, R4 ;  /* 0x0000000407047825 */ /* 0x001fca00078e0204 */
[----:B------:R-:W2:Y:S02]  /*00e0*/  LDG.E R0, desc[UR4][R4.64] ;  /* 0x0000000404007981 */ /* 0x000ea4000c1e1900 */
[----:B--2---:R-:W-:-:S13]  /*00f0*/  FSETP.NE.AND P0, PT, |R0|, +INF , PT ;  /* 0x7f8000000000780b */ /* 0x004fda0003f05200 */
[----:B------:R-:W-:Y:S05]  /*0100*/  @!P0 EXIT ;  /* 0x000000000000894d */ /* 0x000fea0003800000 */
[----:B------:R-:W0:Y:S02]  /*0110*/  LDC.64 R2, c[0x0][0x398] ;  /* 0x0000e600ff027b82 */ /* 0x000e240000000a00 */
[----:B0-----:R-:W-:-:S05]  /*0120*/  IMAD.WIDE R2, R7, 0x4, R2 ;  /* 0x0000000407027825 */ /* 0x001fca00078e0202 */
[----:B------:R-:W2:Y:S04]  /*0130*/  LDG.E.CONSTANT R4, desc[UR4][R2.64] ;  /* 0x0000000402047981 */ /* 0x000ea8000c1e9900 */
[----:B------:R-:W2:Y:S02]  /*0140*/  LDG.E.CONSTANT R7, desc[UR4][R2.64+0x4] ;  /* 0x0000040402077981 */ /* 0x000ea4000c1e9900 */
[----:B--2---:R-:W-:-:S13]  /*0150*/  ISETP.GE.AND P0, PT, R4, R7, PT ;  /* 0x000000070400720c */ /* 0x004fda0003f06270 */
[----:B------:R-:W-:Y:S05]  /*0160*/  @P0 EXIT ;  /* 0x000000000000094d */ /* 0x000fea0003800000 */
[----:B------:R-:W-:-:S07]  /*0170*/  IMAD.MOV.U32 R6, RZ, RZ, R4 ;  /* 0x000000ffff067224 */ /* 0x000fce00078e0004 */
.L_x_1273:
[----:B0-----:R-:W0:Y:S01]  /*0180*/  LDC.64 R2, c[0x0][0x3a8] ;  /* 0x0000ea00ff027b82 */ /* 0x001e220000000a00 */
[----:B------:R-:W1:Y:S01]  /*0190*/  LDCU UR6, c[0x0][0x3b8] ;  /* 0x00007700ff0677ac */ /* 0x000e620008000800 */
[----:B0-----:R-:W-:-:S06]  /*01a0*/  IMAD.WIDE R2, R6, 0x4, R2 ;  /* 0x0000000406027825 */ /* 0x001fcc00078e0202 */
[----:B------:R-:W2:Y:S01]  /*01b0*/  LDG.E.CONSTANT R3, desc[UR4][R2.64] ;  /* 0x0000000402037981 */ /* 0x000ea2000c1e9900 */
[----:B------:R-:W-:Y:S01]  /*01c0*/  IMAD.MOV.U32 R4, RZ, RZ, R6 ;  /* 0x000000ffff047224 */ /* 0x000fe200078e0006 */
[----:B------:R-:W-:Y:S01]  /*01d0*/  IADD3 R6, PT, PT, R6, 0x1, RZ ;  /* 0x0000000106067810 */ /* 0x000fe20007ffe0ff */
[----:B------:R-:W-:Y:S03]  /*01e0*/  BSSY B0, `(.L_x_1269) ;  /* 0x000001b000007945 */ /* 0x000fe60003800000 */
[----:B------:R-:W-:Y:S01]  /*01f0*/  ISETP.NE.AND P0, PT, R6, R7, PT ;  /* 0x000000070600720c */ /* 0x000fe20003f05270 */
[----:B--2---:R-:W-:-:S05]  /*0200*/  FADD R9, R0, R3 ;  /* 0x0000000300097221 */ /* 0x004fca0000000000 */
[----:B-1----:R-:W-:-:S13]  /*0210*/  FSETP.GEU.AND P1, PT, R9, UR6, PT ;  /* 0x0000000609007c0b */ /* 0x002fda000bf2e000 */
[----:B------:R-:W-:Y:S05]  /*0220*/  @P1 BRA `(.L_x_1270) ;  /* 0x0000000000581947 */ /* 0x000fea0003800000 */
[----:B------:R-:W0:Y:S01]  /*0230*/  LDCU.64 UR6, c[0x0][0x3a0] ;  /* 0x00007400ff0677ac */ /* 0x000e220008000a00 */
[----:B------:R-:W-:Y:S02]  /*0240*/  SHF.R.S32.HI R3, RZ, 0x1f, R4 ;  /* 0x0000001fff037819 */ /* 0x000fe40000011404 */
[----:B0-----:R-:W-:-:S04]  /*0250*/  LEA R2, P1, R4, UR6, 0x2 ;  /* 0x0000000604027c11 */ /* 0x001fc8000f8210ff */
[----:B------:R-:W-:Y:S02]  /*0260*/  LEA.HI.X R3, R4, UR7, R3, 0x2, P1 ;  /* 0x0000000704037c11 */ /* 0x000fe400088f1403 */
[----:B------:R-:W0:Y:S03]  /*0270*/  LDC.64 R4, c[0x0][0x380] ;  /* 0x0000e000ff047b82 */ /* 0x000e260000000a00 */
[----:B------:R-:W0:Y:S02]  /*0280*/  LDG.E.CONSTANT R11, desc[UR4][R2.64] ;  /* 0x00000004020b7981 */ /* 0x000e24000c1e9900 */
[----:B0-----:R-:W-:-:S05]  /*0290*/  IMAD.WIDE R4, R11, 0x4, R4 ;  /* 0x000000040b047825 */ /* 0x001fca00078e0204 */
[----:B------:R-:W2:Y:S02]  /*02a0*/  ATOMG.E.OR.STRONG.GPU PT, R8, desc[UR4][R4.64], RZ ;  /* 0x800000ff040879a8 */ /* 0x000ea4000b1ef104 */
[----:B--2---:R-:W-:-:S13]  /*02b0*/  FSETP.GEU.AND P1, PT, R9, R8, PT ;  /* 0x000000080900720b */ /* 0x004fda0003f2e000 */
[----:B------:R-:W-:Y:S05]  /*02c0*/  @P1 BRA `(.L_x_1270) ;  /* 0x0000000000301947 */ /* 0x000fea0003800000 */
.L_x_1272:
[----:B------:R-:W-:Y:S05]  /*02d0*/  YIELD ;  /* 0x0000000000007946 */ /* 0x000fea0003800000 */
[----:B------:R-:W2:Y:S02]  /*02e0*/  ATOMG.E.CAS.STRONG.GPU PT, R2, [R4], R8, R9 ;  /* 0x00000008040273a9 */ /* 0x000ea400001ee109 */
[----:B--2---:R-:W-:-:S13]  /*02f0*/  ISETP.NE.AND P1, PT, R2, R8, PT ;  /* 0x000000080200720c */ /* 0x004fda0003f25270 */
[----:B------:R-:W-:Y:S05]  /*0300*/  @!P1 BRA `(.L_x_1271) ;  /* 0x0000000000109947 */ /* 0x000fea0003800000 */
[----:B------:R-:W-:Y:S01]  /*0310*/  FSETP.GEU.AND P1, PT, R9, R2, PT ;  /* 0x000000020900720b */ /* 0x000fe20003f2e000 */
[----:B------:R-:W-:-:S12]  /*0320*/  IMAD.MOV.U32 R8, RZ, RZ, R2 ;  /* 0x000000ffff087224 */ /* 0x000fd800078e0002 */
[----:B------:R-:W-:Y:S05]  /*0330*/  @!P1 BRA `(.L_x_1272) ;  /* 0xfffffffc00e49947 */ /* 0x000fea000383ffff */
[----:B------:R-:W-:Y:S05]  /*0340*/  BRA `(.L_x_1270) ;  /* 0x0000000000107947 */ /* 0x000fea0003800000 */
.L_x_1271:
[----:B------:R-:W0:Y:S01]  /*0350*/  LDC.64 R2, c[0x0][0x3b0] ;  /* 0x0000ec00ff027b82 */ /* 0x000e220000000a00 */
[----:B------:R-:W-:Y:S02]  /*0360*/  HFMA2 R5, -RZ, RZ, 0, 5.9604644775390625e-08 ;  /* 0x00000001ff057431 */ /* 0x000fe400000001ff */
[----:B0-----:R-:W-:-:S05]  /*0370*/  IMAD.WIDE R2, R11, 0x4, R2 ;  /* 0x000000040b027825 */ /* 0x001fca00078e0202 */
[----:B------:R0:W-:Y:S02]  /*0380*/  STG.E desc[UR4][R2.64], R5 ;  /* 0x0000000502007986 */ /* 0x0001e4000c101904 */
.L_x_1270:
[----:B------:R-:W-:Y:S05]  /*0390*/  BSYNC B0 ;  /* 0x0000000000007941 */ /* 0x000fea0003800000 */
.L_x_1269:
[----:B------:R-:W-:Y:S05]  /*03a0*/  @P0 BRA `(.L_x_1273) ;  /* 0xfffffffc00740947 */ /* 0x000fea000383ffff */
[----:B------:R-:W-:Y:S05]  /*03b0*/  EXIT ;  /* 0x000000000000794d */ /* 0x000fea0003800000 */
.L_x_1274:
        /* <DEDUP_REMOVED lines=12> */
.L_x_5149:


//--------------------- .text.force_pass_kernel   --------------------------
	.section	.text.force_pass_kernel,"ax",@progbits
	.align	128
        .global         force_pass_kernel
        .type           force_pass_kernel,@function
        .size           force_pass_kernel,(.L_x_5116 - force_pass_kernel)
        .other          force_pass_kernel,@"STO_CUDA_ENTRY STV_DEFAULT"
force_pass_kernel:
.text.force_pass_kernel:
        /* <DEDUP_REMOVED lines=12> */
[----:B------:R-:W4:Y:S01]  /*00c0*/  LDC.64 R30, c[0x0][0x390] ;  /* 0x0000e400ff1e7b82 */ /* 0x000f220000000a00 */
[----:B0-----:R-:W-:-:S05]  /*00d0*/  IMAD.WIDE R2, R19, 0x4, R34 ;  /* 0x0000000413027825 */ /* 0x001fca00078e0222 */
[----:B-1----:R0:W5:Y:S01]  /*00e0*/  LDG.E.CONSTANT R18, desc[UR6][R2.64] ;  /* 0x0000000602127981 */ /* 0x002162000c1e9900 */
[----:B---3--:R-:W-:-:S05]  /*00f0*/  IMAD.WIDE R4, R19, 0x4, R32 ;  /* 0x0000000413047825 */ /* 0x008fca00078e0220 */
[----:B------:R0:W5:Y:S01]  /*0100*/  LDG.E.CONSTANT R17, desc[UR6][R4.64] ;  /* 0x0000000604117981 */ /* 0x000162000c1e9900 */
[----:B----4-:R-:W-:-:S05]  /*0110*/  IMAD.WIDE R6, R19, 0x4, R30 ;  /* 0x0000000413067825 */ /* 0x010fca00078e021e */
[----:B------:R0:W5:Y:S01]  /*0120*/  LDG.E.CONSTANT R16, desc[UR6][R6.64] ;  /* 0x0000000606107981 */ /* 0x000162000c1e9900 */
[----:B--2---:R-:W-:-:S04]  /*0130*/  ULOP3.LUT UR4, UR4, 0x1, URZ, 0xc0, !UPT ;  /* 0x0000000104047892 */ /* 0x004fc8000f8ec0ff */
[----:B------:R-:W-:Y:S01]  /*0140*/  UISETP.NE.U32.AND UP0, UPT, UR4, 0x1, UPT ;  /* 0x000000010400788c */ /* 0x000fe2000bf05070 */
[----:B------:R-:W-:Y:S01]  /*0150*/  HFMA2 R13, -RZ, RZ, 0, 0 ;  /* 0x00000000ff0d7431 */ /* 0x000fe200000001ff */
[----:B------:R-:W-:-:S07]  /*0160*/  CS2R R14, SRZ ;  /* 0x00000000000e7805 */ /* 0x000fce000001ff00 */
[----:B0-----:R-:W-:Y:S05]  /*0170*/  BRA.U UP0, `(.L_x_1275) ;  /* 0x000007d500807547 */ /* 0x001fea000b800000 */
[----:B------:R-:W0:Y:S01]  /*0180*/  LDC.64 R4, c[0x0][0x3c8] ;  /* 0x0000f200ff047b82 */ /* 0x000e220000000a00 */
[----:B------:R-:W1:Y:S07]  /*0190*/  LDCU.64 UR4, c[0x0][0x438] ;  /* 0x00008700ff0477ac */ /* 0x000e6e0008000a00 */
[----:B------:R-:W2:Y:S08]  /*01a0*/  LDC R2, c[0x0][0x3d0] ;  /* 0x0000f400ff027b82 */ /* 0x000eb00000000800 */
[----:B------:R-:W3:Y:S01]  /*01b0*/  LDC R21, c[0x0][0x3d4] ;  /* 0x0000f500ff157b82 */ /* 0x000ee20000000800 */
[----:B0-----:R-:W-:-:S05]  /*01c0*/  IMAD.WIDE R4, R19, 0x4, R4 ;  /* 0x0000000413047825 */ /* 0x001fca00078e0204 */
[----:B------:R3:W4:Y:S01]  /*01d0*/  LDG.E.CONSTANT R3, desc[UR6][R4.64] ;  /* 0x0000000604037981 */ /* 0x000722000c1e9900 */
[----:B-1----:R-:W-:Y:S01]  /*01e0*/  UISETP.NE.U32.AND UP0, UPT, UR4, URZ, UPT ;  /* 0x000000ff0400728c */ /* 0x002fe2000bf05070 */
[----:B------:R-:W-:Y:S01]  /*01f0*/  BSSY.RECONVERGENT B0, `(.L_x_1275) ;  /* 0x0007d58000007945 */ /* 0x000fe20003800200 */
[----:B--2---:R-:W-:Y:S02]  /*0200*/  IABS R13, R2 ;  /* 0x00000002000d7213 */ /* 0x004fe40000000000 */
[----:B------:R-:W-:Y:S02]  /*0210*/  UISETP.NE.AND.EX UP0, UPT, UR5, URZ, UPT, UP0 ;  /* 0x000000ff0500728c */ /* 0x000fe4000bf05300 */
[----:B------:R-:W0:Y:S01]  /*0220*/  I2F.RP R7, R13 ;  /* 0x0000000d00077306 */ /* 0x000e220000209400 */
[-C--:B---3--:R-:W-:Y:S01]  /*0230*/  IABS R4, R21.reuse ;  /* 0x0000001500047213 */ /* 0x088fe20000000000 */
[----:B------:R-:W-:-:S05]  /*0240*/  IMAD R6, R2, R21, RZ ;  /* 0x0000001502067224 */ /* 0x000fca00078e02ff */
[-C--:B------:R-:W-:Y:S01]  /*0250*/  IABS R14, R6.reuse ;  /* 0x00000006000e7213 */ /* 0x080fe20000000000 */
[----:B0-----:R-:W0:Y:S02]  /*0260*/  MUFU.RCP R7, R7 ;  /* 0x0000000700077308 */ /* 0x001e240000001000 */
[----:B0-----:R-:W-:Y:S02]  /*0270*/  IADD3 R8, PT, PT, R7, 0xffffffe, RZ ;  /* 0x0ffffffe07087810 */ /* 0x001fe40007ffe0ff */
[----:B------:R-:W-:-:S04]  /*0280*/  IABS R7, R6 ;  /* 0x0000000600077213 */ /* 0x000fc80000000000 */
[----:B------:R0:W1:Y:S08]  /*0290*/  F2I.FTZ.U32.TRUNC.NTZ R9, R8 ;  /* 0x0000000800097305 */ /* 0x000070000021f000 */
[----:B------:R-:W2:Y:S01]  /*02a0*/  I2F.RP R12, R7 ;  /* 0x00000007000c7306 */ /* 0x000ea20000209400 */
[----:B0-----:R-:W-:Y:S02]  /*02b0*/  MOV R8, RZ ;  /* 0x000000ff00087202 */ /* 0x001fe40000000f00 */
[----:B-1----:R-:W-:-:S05]  /*02c0*/  IADD3 R0, PT, PT, RZ, -R9, RZ ;  /* 0x80000009ff007210 */ /* 0x002fca0007ffe0ff */
[----:B------:R-:W-:Y:S01]  /*02d0*/  IMAD R5, R0, R13, RZ ;  /* 0x0000000d00057224 */ /* 0x000fe200078e02ff */
[----:B------:R-:W-:Y:S01]  /*02e0*/  MOV R0, R4 ;  /* 0x0000000400007202 */ /* 0x000fe20000000f00 */
[----:B--2---:R-:W-:Y:S02]  /*02f0*/  MUFU.RCP R12, R12 ;  /* 0x0000000c000c7308 */ /* 0x004fe40000001000 */
[----:B------:R-:W-:-:S06]  /*0300*/  IMAD.HI.U32 R9, R9, R5, R8 ;  /* 0x0000000509097227 */ /* 0x000fcc00078e0008 */
[----:B------:R-:W0:Y:S08]  /*0310*/  I2F.RP R11, R0 ;  /* 0x00000000000b7306 */ /* 0x000e300000209400 */
[----:B0-----:R-:W0:Y:S02]  /*0320*/  MUFU.RCP R11, R11 ;  /* 0x0000000b000b7308 */ /* 0x001e240000001000 */
[----:B0-----:R-:W-:-:S06]  /*0330*/  IADD3 R5, PT, PT, R11, 0xffffffe, RZ ;  /* 0x0ffffffe0b057810 */ /* 0x001fcc0007ffe0ff */
[----:B------:R-:W-:Y:S01]  /*0340*/  F2I.FTZ.U32.TRUNC.NTZ R5, R5 ;  /* 0x0000000500057305 */ /* 0x000fe2000021f000 */
[----:B----4-:R-:W-:-:S05]  /*0350*/  IABS R10, R3 ;  /* 0x00000003000a7213 */ /* 0x010fca0000000000 */
[----:B------:R-:W-:Y:S01]  /*0360*/  IMAD.HI.U32 R4, R9, R10, RZ ;  /* 0x0000000a09047227 */ /* 0x000fe200078e00ff */
[----:B------:R-:W-:-:S04]  /*0370*/  IADD3 R9, PT, PT, R12, 0xffffffe, RZ ;  /* 0x0ffffffe0c097810 */ /* 0x000fc80007ffe0ff */
[----:B------:R-:W-:Y:S02]  /*0380*/  IADD3 R8, PT, PT, -R4, RZ, RZ ;  /* 0x000000ff04087210 */ /* 0x000fe40007ffe1ff */
[----:B------:R-:W0:Y:S03]  /*0390*/  F2I.FTZ.U32.TRUNC.NTZ R9, R9 ;  /* 0x0000000900097305 */ /* 0x000e26000021f000 */
[----:B------:R-:W-:-:S05]  /*03a0*/  IMAD R8, R13, R8, R10 ;  /* 0x000000080d087224 */ /* 0x000fca00078e020a */
[----:B------:R-:W-:Y:S02]  /*03b0*/  ISETP.GT.U32.AND P1, PT, R13, R8, PT ;  /* 0x000000080d00720c */ /* 0x000fe40003f24070 */
[----:B0-----:R-:W-:-:S11]  /*03c0*/  IADD3 R12, PT, PT, RZ, -R9, RZ ;  /* 0x80000009ff0c7210 */ /* 0x001fd60007ffe0ff */
[-C--:B------:R-:W-:Y:S02]  /*03d0*/  @!P1 IADD3 R8, PT, PT, R8, -R13.reuse, RZ ;  /* 0x8000000d08089210 */ /* 0x080fe40007ffe0ff */
[----:B------:R-:W-:Y:S02]  /*03e0*/  @!P1 IADD3 R4, PT, PT, R4, 0x1, RZ ;  /* 0x0000000104049810 */ /* 0x000fe40007ffe0ff */
[----:B------:R-:W-:Y:S02]  /*03f0*/  ISETP.GE.U32.AND P0, PT, R8, R13, PT ;  /* 0x0000000d0800720c */ /* 0x000fe40003f06070 */
[----:B------:R-:W-:Y:S02]  /*0400*/  LOP3.LUT R8, R3, R2, RZ, 0x3c, !PT ;  /* 0x0000000203087212 */ /* 0x000fe400078e3cff */
[----:B------:R-:W-:Y:S02]  /*0410*/  ISETP.NE.AND P1, PT, R2, RZ, PT ;  /* 0x000000ff0200720c */ /* 0x000fe40003f25270 */
[----:B------:R-:W-:-:S02]  /*0420*/  ISETP.GE.AND P2, PT, R8, RZ, PT ;  /* 0x000000ff0800720c */ /* 0x000fc40003f46270 */
[----:B------:R-:W-:-:S05]  /*0430*/  IADD3 R13, PT, PT, RZ, -R5, RZ ;  /* 0x80000005ff0d7210 */ /* 0x000fca0007ffe0ff */
[----:B------:R-:W-:Y:S01]  /*0440*/  @P0 IADD3 R4, PT, PT, R4, 0x1, RZ ;  /* 0x0000000104040810 */ /* 0x000fe20007ffe0ff */
[----:B------:R-:W-:-:S03]  /*0450*/  IMAD R13, R13, R0, RZ ;  /* 0x000000000d0d7224 */ /* 0x000fc600078e02ff */
[----:B------:R-:W-:Y:S02]  /*0460*/  MOV R11, R4 ;  /* 0x00000004000b7202 */ /* 0x000fe40000000f00 */
[----:B------:R-:W-:Y:S02]  /*0470*/  MOV R4, RZ ;  /* 0x000000ff00047202 */ /* 0x000fe40000000f00 */
[----:B------:R-:W-:Y:S02]  /*0480*/  @!P2 IADD3 R11, PT, PT, -R11, RZ, RZ ;  /* 0x000000ff0b0ba210 */ /* 0x000fe40007ffe1ff */
[----:B------:R-:W-:Y:S01]  /*0490*/  @!P1 LOP3.LUT R11, RZ, R2, RZ, 0x33, !PT ;  /* 0x00000002ff0b9212 */ /* 0x000fe200078e33ff */
[----:B------:R-:W-:-:S03]  /*04a0*/  IMAD.HI.U32 R4, R5, R13, R4 ;  /* 0x0000000d05047227 */ /* 0x000fc600078e0004 */
[----:B------:R-:W-:Y:S01]  /*04b0*/  IABS R8, R11 ;  /* 0x0000000b00087213 */ /* 0x000fe20000000000 */
[----:B------:R-:W-:Y:S01]  /*04c0*/  IMAD R13, R12, R7, RZ ;  /* 0x000000070c0d7224 */ /* 0x000fe200078e02ff */
[----:B------:R-:W-:Y:S02]  /*04d0*/  ISETP.GE.AND P3, PT, R11, RZ, PT ;  /* 0x000000ff0b00720c */ /* 0x000fe40003f66270 */
[----:B------:R-:W-:Y:S02]  /*04e0*/  MOV R5, R8 ;  /* 0x0000000800057202 */ /* 0x000fe40000000f00 */
[----:B------:R-:W-:-:S03]  /*04f0*/  MOV R8, RZ ;  /* 0x000000ff00087202 */ /* 0x000fc60000000f00 */
[----:B------:R-:W-:-:S04]  /*0500*/  IMAD.HI.U32 R4, R4, R5, RZ ;  /* 0x0000000504047227 */ /* 0x000fc800078e00ff */
[----:B------:R-:W-:Y:S01]  /*0510*/  IMAD.HI.U32 R9, R9, R13, R8 ;  /* 0x0000000d09097227 */ /* 0x000fe200078e0008 */
[----:B------:R-:W-:Y:S01]  /*0520*/  IADD3 R13, PT, PT, RZ, -R14, RZ ;  /* 0x8000000eff0d7210 */ /* 0x000fe20007ffe0ff */
[----:B------:R-:W0:Y:S01]  /*0530*/  LDC R8, c[0x3][0x64] ;  /* 0x00c01900ff087b82 */ /* 0x000e220000000800 */
[----:B------:R-:W-:-:S03]  /*0540*/  IADD3 R4, PT, PT, -R4, RZ, RZ ;  /* 0x000000ff04047210 */ /* 0x000fc60007ffe1ff */
[----:B------:R-:W-:-:S04]  /*0550*/  IMAD.HI.U32 R12, R9, R10, RZ ;  /* 0x0000000a090c7227 */ /* 0x000fc800078e00ff */
[----:B------:R-:W-:Y:S02]  /*0560*/  IMAD R10, R12, R13, R10 ;  /* 0x0000000d0c0a7224 */ /* 0x000fe400078e020a */
[C---:B------:R-:W-:Y:S01]  /*0570*/  IMAD R5, R0.reuse, R4, R5 ;  /* 0x0000000400057224 */ /* 0x040fe200078e0205 */
[----:B------:R-:W-:Y:S02]  /*0580*/  LOP3.LUT R4, R3, R6, RZ, 0x3c, !PT ;  /* 0x0000000603047212 */ /* 0x000fe400078e3cff */
[----:B------:R-:W-:Y:S02]  /*0590*/  ISETP.GT.U32.AND P1, PT, R7, R10, PT ;  /* 0x0000000a0700720c */ /* 0x000fe40003f24070 */
[----:B------:R-:W-:Y:S02]  /*05a0*/  ISETP.GT.U32.AND P0, PT, R0, R5, PT ;  /* 0x000000050000720c */ /* 0x000fe40003f04070 */
[----:B------:R-:W-:Y:S02]  /*05b0*/  ISETP.GE.AND P4, PT, R4, RZ, PT ;  /* 0x000000ff0400720c */ /* 0x000fe40003f86270 */
[----:B------:R-:W-:Y:S01]  /*05c0*/  SHF.R.S32.HI R4, RZ, 0x1f, R19 ;  /* 0x0000001fff047819 */ /* 0x000fe20000011413 */
[----:B0-----:R-:W-:-:S06]  /*05d0*/  FMUL R8, R8, R8 ;  /* 0x0000000808087220 */ /* 0x001fcc0000400000 */
[-C--:B------:R-:W-:Y:S02]  /*05e0*/  @!P1 IADD3 R10, PT, PT, R10, -R7.reuse, RZ ;  /* 0x800000070a0a9210 */ /* 0x080fe40007ffe0ff */
[----:B------:R-:W-:Y:S02]  /*05f0*/  @!P0 IADD3 R5, PT, PT, R5, -R0, RZ ;  /* 0x8000000005058210 */ /* 0x000fe40007ffe0ff */
[----:B------:R-:W-:Y:S02]  /*0600*/  ISETP.GE.U32.AND P0, PT, R10, R7, PT ;  /* 0x000000070a00720c */ /* 0x000fe40003f06070 */
[----:B------:R-:W-:Y:S02]  /*0610*/  ISETP.GT.U32.AND P2, PT, R0, R5, PT ;  /* 0x000000050000720c */ /* 0x000fe40003f44070 */
[----:B------:R-:W-:Y:S02]  /*0620*/  @!P1 IADD3 R12, PT, PT, R12, 0x1, RZ ;  /* 0x000000010c0c9810 */ /* 0x000fe40007ffe0ff */
[----:B------:R-:W-:-:S02]  /*0630*/  ISETP.NE.AND P1, PT, R6, RZ, PT ;  /* 0x000000ff0600720c */ /* 0x000fc40003f25270 */
[----:B------:R-:W-:-:S05]  /*0640*/  IADD3 R10, PT, PT, -R11, RZ, RZ ;  /* 0x000000ff0b0a7210 */ /* 0x000fca0007ffe1ff */
[----:B------:R-:W-:Y:S01]  /*0650*/  @P0 IADD3 R12, PT, PT, R12, 0x1, RZ ;  /* 0x000000010c0c0810 */ /* 0x000fe20007ffe0ff */
[----:B------:R-:W-:Y:S01]  /*0660*/  IMAD R10, R2, R10, R3 ;  /* 0x0000000a020a7224 */ /* 0x000fe200078e0203 */
[----:B------:R-:W-:Y:S02]  /*0670*/  ISETP.NE.AND P0, PT, R21, RZ, PT ;  /* 0x000000ff1500720c */ /* 0x000fe40003f05270 */
[----:B------:R-:W-:Y:S02]  /*0680*/  @!P2 IADD3 R5, PT, PT, R5, -R0, RZ ;  /* 0x800000000505a210 */ /* 0x000fe40007ffe0ff */
[----:B------:R-:W-:Y:S02]  /*0690*/  @!P4 IADD3 R12, PT, PT, -R12, RZ, RZ ;  /* 0x000000ff0c0cc210 */ /* 0x000fe40007ffe1ff */
[----:B------:R-:W-:Y:S02]  /*06a0*/  MOV R0, R5 ;  /* 0x0000000500007202 */ /* 0x000fe40000000f00 */
[----:B------:R-:W-:-:S02]  /*06b0*/  @!P1 LOP3.LUT R12, RZ, R6, RZ, 0x33, !PT ;  /* 0x00000006ff0c9212 */ /* 0x000fc400078e33ff */
[----:B------:R-:W-:-:S03]  /*06c0*/  @!P3 IADD3 R0, PT, PT, -R0, RZ, RZ ;  /* 0x000000ff0000b210 */ /* 0x000fc60007ffe1ff */
[----:B------:R-:W-:Y:S01]  /*06d0*/  @!P0 LOP3.LUT R0, RZ, R21, RZ, 0x33, !PT ;  /* 0x00000015ff008212 */ /* 0x000fe200078e33ff */
[----:B------:R-:W-:Y:S06]  /*06e0*/  BRA.U UP0, `(.L_x_1276) ;  /* 0x000003c100d87547 */ /* 0x000fec000b800000 */
[----:B------:R-:W0:Y:S01]  /*06f0*/  LDCU UR4, c[0x0][0x3d8] ;  /* 0x00007b00ff0477ac */ /* 0x000e220008000800 */
[----:B------:R-:W-:Y:S01]  /*0700*/  ISETP.GT.AND P6, PT, R21, -0x1, PT ;  /* 0xffffffff1500780c */ /* 0x000fe20003fc4270 */
[----:B------:R-:W-:Y:S01]  /*0710*/  BSSY.RECONVERGENT B4, `(.L_x_1277) ;  /* 0x0000249000047945 */ /* 0x000fe20003800200 */
[----:B------:R-:W-:Y:S01]  /*0720*/  ISETP.GT.AND P0, PT, R2, -0x1, PT ;  /* 0xffffffff0200780c */ /* 0x000fe20003f04270 */
[----:B------:R-:W1:Y:S01]  /*0730*/  LDCU UR5, c[0x3][0x68] ;  /* 0x00c00d00ff0577ac */ /* 0x000e620008000800 */
[----:B------:R-:W-:Y:S02]  /*0740*/  ISETP.GT.AND P6, PT, R0, RZ, P6 ;  /* 0x000000ff0000720c */ /* 0x000fe400037c4270 */
[----:B------:R-:W-:Y:S02]  /*0750*/  CS2R R14, SRZ ;  /* 0x00000000000e7805 */ /* 0x000fe4000001ff00 */
[----:B------:R-:W-:Y:S01]  /*0760*/  ISETP.GT.AND P0, PT, R10, RZ, P0 ;  /* 0x000000ff0a00720c */ /* 0x000fe20000704270 */
[----:B------:R-:W2:Y:S01]  /*0770*/  LDCU UR8, c[0x3][0x60] ;  /* 0x00c00c00ff0877ac */ /* 0x000ea20008000800 */
[----:B------:R-:W-:-:S02]  /*0780*/  IADD3 R3, PT, PT, R12, -0x1, RZ ;  /* 0xffffffff0c037810 */ /* 0x000fc40007ffe0ff */
[----:B------:R-:W-:Y:S01]  /*0790*/  PLOP3.LUT P1, PT, P0, P6, PT, 0x80, 0x8 ;  /* 0x000000000008781c */ /* 0x000fe2000072d070 */
[----:B------:R-:W3:Y:S01]  /*07a0*/  LDCU UR9, c[0x3][0x70] ;  /* 0x00c00e00ff0977ac */ /* 0x000ee20008000800 */
[----:B------:R-:W-:Y:S01]  /*07b0*/  MOV R13, RZ ;  /* 0x000000ff000d7202 */ /* 0x000fe20000000f00 */
[----:B------:R-:W-:Y:S01]  /*07c0*/  IMAD R21, R3, R21, R0 ;  /* 0x0000001503157224 */ /* 0x000fe200078e0200 */
[----:B------:R-:W-:Y:S02]  /*07d0*/  P2R R9, PR, RZ, 0x2 ;  /* 0x00000002ff097803 */ /* 0x000fe40000000000 */
[----:B------:R-:W-:Y:S02]  /*07e0*/  IADD3 R5, PT, PT, R10, -0x1, RZ ;  /* 0xffffffff0a057810 */ /* 0x000fe40007ffe0ff */
[----:B0-----:R-:W-:Y:S02]  /*07f0*/  ISETP.GT.AND P5, PT, R12, UR4, PT ;  /* 0x000000040c007c0c */ /* 0x001fe4000bfa4270 */
[----:B------:R-:W-:-:S02]  /*0800*/  IADD3 R20, PT, PT, R21, -0x1, RZ ;  /* 0xffffffff15147810 */ /* 0x000fc40007ffe0ff */
[----:B------:R-:W-:-:S04]  /*0810*/  ISETP.GT.AND P5, PT, R12, RZ, !P5 ;  /* 0x000000ff0c00720c */ /* 0x000fc80006fa4270 */
[----:B------:R-:W-:-:S13]  /*0820*/  PLOP3.LUT P0, PT, P1, P5, PT, 0x80, 0x8 ;  /* 0x000000000008781c */ /* 0x000fda0000f0b070 */
[----:B-123--:R-:W-:Y:S05]  /*0830*/  @!P0 BRA `(.L_x_1278) ;  /* 0x0000002000d88947 */ /* 0x00efea0003800000 */
[----:B------:R-:W0:Y:S01]  /*0840*/  LDC.64 R22, c[0x0][0x3b0] ;  /* 0x0000ec00ff167b82 */ /* 0x000e220000000a00 */
[----:B------:R-:W-:-:S07]  /*0850*/  IMAD R11, R20, R2, R5 ;  /* 0x00000002140b7224 */ /* 0x000fce00078e0205 */
[----:B------:R-:W1:Y:S01]  /*0860*/  LDC.64 R6, c[0x0][0x3b8] ;  /* 0x0000ee00ff067b82 */ /* 0x000e620000000a00 */
[----:B0-----:R-:W-:-:S06]  /*0870*/  IMAD.WIDE R2, R11, 0x4, R22 ;  /* 0x000000040b027825 */ /* 0x001fcc00078e0216 */
[----:B------:R-:W2:Y:S01]  /*0880*/  LDG.E.CONSTANT R3, desc[UR6][R2.64] ;  /* 0x0000000602037981 */ /* 0x000ea2000c1e9900 */
[----:B-1----:R-:W-:-:S06]  /*0890*/  IMAD.WIDE R6, R11, 0x4, R6 ;  /* 0x000000040b067825 */ /* 0x002fcc00078e0206 */
[----:B------:R-:W2:Y:S02]  /*08a0*/  LDG.E.CONSTANT R6, desc[UR6][R6.64] ;  /* 0x0000000606067981 */ /* 0x000ea4000c1e9900 */
[----:B--2---:R-:W-:-:S13]  /*08b0*/  ISETP.GE.AND P0, PT, R3, R6, PT ;  /* 0x000000060300720c */ /* 0x004fda0003f06270 */
[----:B------:R-:W-:Y:S05]  /*08c0*/  @P0 BRA `(.L_x_1278) ;  /* 0x0000002000b40947 */ /* 0x000fea0003800000 */
[----:B------:R-:W-:Y:S01]  /*08d0*/  IADD3 R2, PT, PT, -R3, R6, RZ ;  /* 0x0000000603027210 */ /* 0x000fe20007ffe1ff */
[----:B------:R-:W-:Y:S01]  /*08e0*/  BSSY.RECONVERGENT B3, `(.L_x_1279) ;  /* 0x00000f8000037945 */ /* 0x000fe20003800200 */
[----:B------:R-:W-:Y:S01]  /*08f0*/  HFMA2 R13, -RZ, RZ, 0, 0 ;  /* 0x00000000ff0d7431 */ /* 0x000fe200000001ff */
[----:B------:R-:W-:Y:S02]  /*0900*/  MOV R7, R3 ;  /* 0x0000000300077202 */ /* 0x000fe40000000f00 */
[----:B------:R-:W-:Y:S02]  /*0910*/  CS2R R14, SRZ ;  /* 0x00000000000e7805 */ /* 0x000fe4000001ff00 */
[----:B------:R-:W-:-:S13]  /*0920*/  LOP3.LUT P0, R2, R2, 0x3, RZ, 0xc0, !PT ;  /* 0x0000000302027812 */ /* 0x000fda000780c0ff */
[----:B------:R-:W-:Y:S05]  /*0930*/  @!P0 BRA `(.L_x_1280) ;  /* 0x0000000c00c88947 */ /* 0x000fea0003800000 */
[----:B------:R-:W0:Y:S02]  /*0940*/  LDC.64 R24, c[0x0][0x3c0] ;  /* 0x0000f000ff187b82 */ /* 0x000e240000000a00 */
[----:B0-----:R-:W-:-:S05]  /*0950*/  IMAD.WIDE R24, R3, 0x4, R24 ;  /* 0x0000000403187825 */ /* 0x001fca00078e0218 */
[----:B------:R-:W2:Y:S01]  /*0960*/  LDG.E.CONSTANT R7, desc[UR6][R24.64] ;  /* 0x0000000618077981 */ /* 0x000ea2000c1e9900 */
[----:B------:R-:W-:Y:S01]  /*0970*/  BSSY.RECONVERGENT B5, `(.L_x_1281) ;  /* 0x000004e000057945 */ /* 0x000fe20003800200 */
[----:B------:R-:W-:Y:S02]  /*0980*/  CS2R R14, SRZ ;  /* 0x00000000000e7805 */ /* 0x000fe4000001ff00 */
[----:B------:R-:W-:Y:S02]  /*0990*/  MOV R13, RZ ;  /* 0x000000ff000d7202 */ /* 0x000fe40000000f00 */
[----:B--2---:R-:W-:-:S13]  /*09a0*/  ISETP.NE.AND P0, PT, R19, R7, PT ;  /* 0x000000071300720c */ /* 0x004fda0003f05270 */
[----:B------:R-:W-:Y:S05]  /*09b0*/  @!P0 BRA `(.L_x_1282) ;  /* 0x0000000400248947 */ /* 0x000fea0003800000 */
[----:B------:R-:W-:-:S04]  /*09c0*/  IMAD.WIDE R30, R7, 0x4, R30 ;  /* 0x00000004071e7825 */ /* 0x000fc800078e021e */
[C---:B------:R-:W-:Y:S02]  /*09d0*/  IMAD.WIDE R32, R7.reuse, 0x4, R32 ;  /* 0x0000000407207825 */ /* 0x040fe400078e0220 */
[----:B------:R-:W2:Y:S02]  /*09e0*/  LDG.E.CONSTANT R31, desc[UR6][R30.64] ;  /* 0x000000061e1f7981 */ /* 0x000ea4000c1e9900 */
[----:B------:R-:W-:Y:S02]  /*09f0*/  IMAD.WIDE R34, R7, 0x4, R34 ;  /* 0x0000000407227825 */ /* 0x000fe400078e0222 */
[----:B------:R-:W3:Y:S04]  /*0a00*/  LDG.E.CONSTANT R32, desc[UR6][R32.64] ;  /* 0x0000000620207981 */ /* 0x000ee8000c1e9900 */
[----:B------:R-:W4:Y:S01]  /*0a10*/  LDG.E.CONSTANT R11, desc[UR6][R34.64] ;  /* 0x00000006220b7981 */ /* 0x000f22000c1e9900 */
[----:B------:R-:W-:-:S02]  /*0a20*/  HFMA2 R13, -RZ, RZ, 0, 0 ;  /* 0x00000000ff0d7431 */ /* 0x000fc400000001ff */
[----:B--2--5:R-:W-:Y:S01]  /*0a30*/  FADD R4, R16, -R31 ;  /* 0x8000001f10047221 */ /* 0x024fe20000000000 */
[----:B---3--:R-:W-:-:S03]  /*0a40*/  FADD R7, R17, -R32 ;  /* 0x8000002011077221 */ /* 0x008fc60000000000 */
[----:B------:R-:W-:Y:S01]  /*0a50*/  FMUL R14, R4, R4 ;  /* 0x00000004040e7220 */ /* 0x000fe20000400000 */
[----:B----4-:R-:W-:-:S03]  /*0a60*/  FADD R11, R18, -R11 ;  /* 0x8000000b120b7221 */ /* 0x010fc60000000000 */
[----:B------:R-:W-:-:S04]  /*0a70*/  FFMA R14, R7, R7, R14 ;  /* 0x00000007070e7223 */ /* 0x000fc8000000000e */
[----:B------:R-:W-:Y:S01]  /*0a80*/  FFMA R23, R11, R11, R14 ;  /* 0x0000000b0b177223 */ /* 0x000fe2000000000e */
[----:B------:R-:W-:-:S04]  /*0a90*/  CS2R R14, SRZ ;  /* 0x00000000000e7805 */ /* 0x000fc8000001ff00 */
        /* <DEDUP_REMOVED lines=10> */
[----:B-1----:R-:W-:Y:S05]  /*0b40*/  CALL.REL.NOINC `($__internal_15_$__cuda_sm20_sqrt_rn_f32_slowpath) ;  /* 0x00000808009c7944 */ /* 0x002fea0003c00000 */
[----:B------:R-:W-:Y:S01]  /*0b50*/  MOV R22, R37 ;  /* 0x0000002500167202 */ /* 0x000fe20000000f00 */
[----:B------:R-:W-:Y:S06]  /*0b60*/  BRA `(.L_x_1285) ;  /* 0x0000000000107947 */ /* 0x000fec0003800000 */
.L_x_1284:
[----:B-1----:R-:W-:Y:S01]  /*0b70*/  FMUL.FTZ R22, R23, R14 ;  /* 0x0000000e17167220 */ /* 0x002fe20000410000 */
[----:B------:R-:W-:-:S03]  /*0b80*/  FMUL.FTZ R14, R14, 0.5 ;  /* 0x3f0000000e0e7820 */ /* 0x000fc60000410000 */
[----:B------:R-:W-:-:S04]  /*0b90*/  FFMA R13, -R22, R22, R23 ;  /* 0x00000016160d7223 */ /* 0x000fc80000000117 */
[----:B------:R-:W-:-:S07]  /*0ba0*/  FFMA R22, R13, R14, R22 ;  /* 0x0000000e0d167223 */ /* 0x000fce0000000016 */
.L_x_1285:
[----:B------:R-:W-:Y:S05]  /*0bb0*/  BSYNC.RECONVERGENT B1 ;  /* 0x0000000000017941 */ /* 0x000fea0003800200 */
.L_x_1283:
        /* <DEDUP_REMOVED lines=14> */
[----:B------:R-:W-:Y:S02]  /*0ca0*/  MOV R32, 0xcd0 ;  /* 0x00000cd000207802 */ /* 0x000fe40000000f00 */
[----:B0-----:R-:W-:-:S07]  /*0cb0*/  MOV R35, UR4 ;  /* 0x0000000400237c02 */ /* 0x001fce0008000f00 */
[----:B------:R-:W-:Y:S05]  /*0cc0*/  CALL.REL.NOINC `($__internal_16_$__cuda_sm3x_div_rn_noftz_f32_slowpath) ;  /* 0x0000080800907944 */ /* 0x000fea0003c00000 */
.L_x_1287:
[----:B------:R-:W-:Y:S05]  /*0cd0*/  BSYNC.RECONVERGENT B6 ;  /* 0x0000000000067941 */ /* 0x000fea0003800200 */
.L_x_1286:
[----:B------:R-:W0:Y:S01]  /*0ce0*/  LDCU UR4, c[0x3][0x70] ;  /* 0x00c00e00ff0477ac */ /* 0x000e220008000800 */
[----:B------:R-:W-:Y:S01]  /*0cf0*/  FSETP.GT.AND P0, PT, R22, RZ, PT ;  /* 0x000000ff1600720b */ /* 0x000fe20003f04000 */
[----:B------:R-:W-:Y:S01]  /*0d00*/  HFMA2 R13, -RZ, RZ, 0, 0 ;  /* 0x00000000ff0d7431 */ /* 0x000fe200000001ff */
[----:B------:R-:W-:Y:S02]  /*0d10*/  CS2R R14, SRZ ;  /* 0x00000000000e7805 */ /* 0x000fe4000001ff00 */
[----:B0-----:R-:W-:-:S04]  /*0d20*/  FMNMX R35, R31, UR4, PT ;  /* 0x000000041f237c09 */ /* 0x001fc8000b800000 */
[----:B------:R-:W-:-:S13]  /*0d30*/  FSETP.EQU.OR P0, PT, |R35|, +INF , !P0 ;  /* 0x7f8000002300780b */ /* 0x000fda000470a600 */
        /* <DEDUP_REMOVED lines=12> */
[----:B------:R-:W-:Y:S05]  /*0e00*/  CALL.REL.NOINC `($__internal_16_$__cuda_sm3x_div_rn_noftz_f32_slowpath) ;  /* 0x0000080800407944 */ /* 0x000fea0003c00000 */
.L_x_1289:
[----:B------:R-:W-:Y:S05]  /*0e10*/  BSYNC.RECONVERGENT B6 ;  /* 0x0000000000067941 */ /* 0x000fea0003800200 */
.L_x_1288:
[-C--:B------:R-:W-:Y:S01]  /*0e20*/  FFMA R15, R11, R31.reuse, RZ ;  /* 0x0000001f0b0f7223 */ /* 0x080fe200000000ff */
[-C--:B------:R-:W-:Y:S01]  /*0e30*/  FFMA R14, R7, R31.reuse, RZ ;  /* 0x0000001f070e7223 */ /* 0x080fe200000000ff */
[----:B------:R-:W-:-:S07]  /*0e40*/  FFMA R13, R4, R31, RZ ;  /* 0x0000001f040d7223 */ /* 0x000fce00000000ff */
.L_x_1282:
[----:B------:R-:W-:Y:S05]  /*0e50*/  BSYNC.RECONVERGENT B5 ;  /* 0x0000000000057941 */ /* 0x000fea0003800200 */
.L_x_1281:
        /* <DEDUP_REMOVED lines=35> */
.L_x_1293:
[----:B-1----:R-:W-:Y:S01]  /*1090*/  FMUL.FTZ R11, R38, R23 ;  /* 0x00000017260b7220 */ /* 0x002fe20000410000 */
[----:B------:R-:W-:-:S03]  /*10a0*/  FMUL.FTZ R23, R23, 0.5 ;  /* 0x3f00000017177820 */ /* 0x000fc60000410000 */
[----:B------:R-:W-:-:S04]  /*10b0*/  FFMA R26, -R11, R11, R38 ;  /* 0x0000000b0b1a7223 */ /* 0x000fc80000000126 */
[----:B------:R-:W-:-:S07]  /*10c0*/  FFMA R11, R26, R23, R11 ;  /* 0x000000171a0b7223 */ /* 0x000fce000000000b */
.L_x_1294:
[----:B------:R-:W-:Y:S05]  /*10d0*/  BSYNC.RECONVERGENT B1 ;  /* 0x0000000000017941 */ /* 0x000fea0003800200 */
.L_x_1292:
        /* <DEDUP_REMOVED lines=17> */
.L_x_1296:
[----:B------:R-:W-:Y:S05]  /*11f0*/  BSYNC.RECONVERGENT B6 ;  /* 0x0000000000067941 */ /* 0x000fea0003800200 */
.L_x_1295:
[----:B------:R-:W0:Y:S01]  /*1200*/  LDCU UR4, c[0x3][0x70] ;  /* 0x00c00e00ff0477ac */ /* 0x000e220008000800 */
[----:B------:R-:W-:Y:S02]  /*1210*/  FSETP.GT.AND P0, PT, R11, RZ, PT ;  /* 0x000000ff0b00720b */ /* 0x000fe40003f04000 */
        /* <DEDUP_REMOVED lines=15> */
.L_x_1298:
[----:B------:R-:W-:Y:S05]  /*1310*/  BSYNC.RECONVERGENT B6 ;  /* 0x0000000000067941 */ /* 0x000fea0003800200 */
.L_x_1297:
[-C--:B------:R-:W-:Y:S01]  /*1320*/  FFMA R15, R22, R31.reuse, R15 ;  /* 0x0000001f160f7223 */ /* 0x080fe2000000000f */
[-C--:B------:R-:W-:Y:S01]  /*1330*/  FFMA R14, R7, R31.reuse, R14 ;  /* 0x0000001f070e7223 */ /* 0x080fe2000000000e */
[----:B------:R-:W-:-:S07]  /*1340*/  FFMA R13, R4, R31, R13 ;  /* 0x0000001f040d7223 */ /* 0x000fce000000000d */
.L_x_1291:
[----:B------:R-:W-:Y:S05]  /*1350*/  BSYNC.RECONVERGENT B5 ;  /* 0x0000000000057941 */ /* 0x000fea0003800200 */
.L_x_1290:
        /* <DEDUP_REMOVED lines=30> */
[----:B------:R-:W-:-:S07]  /*1540*/  MOV R32, 0x1560 ;  /* 0x0000156000207802 */ /* 0x000fce0000000f00 */
[----:B-1----:R-:W-:Y:S05]  /*1550*/  CALL.REL.NOINC `($__internal_15_$__cuda_sm20_sqrt_rn_f32_slowpath) ;  /* 0x0000080000187944 */ /* 0x002fea0003c00000 */
[----:B------:R-:W-:Y:S01]  /*1560*/  MOV R11, R37 ;  /* 0x00000025000b7202 */ /* 0x000fe20000000f00 */
[----:B------:R-:W-:Y:S06]  /*1570*/  BRA `(.L_x_1303) ;  /* 0x0000000000107947 */ /* 0x000fec0003800000 */
.L_x_1302:
[----:B-1----:R-:W-:Y:S01]  /*1580*/  FMUL.FTZ R11, R31, R22 ;  /* 0x000000161f0b7220 */ /* 0x002fe20000410000 */
[----:B------:R-:W-:-:S03]  /*1590*/  FMUL.FTZ R23, R22, 0.5 ;  /* 0x3f00000016177820 */ /* 0x000fc60000410000 */
[----:B------:R-:W-:-:S04]  /*15a0*/  FFMA R22, -R11, R11, R31 ;  /* 0x0000000b0b167223 */ /* 0x000fc8000000011f */
[----:B------:R-:W-:-:S07]  /*15b0*/  FFMA R11, R22, R23, R11 ;  /* 0x00000017160b7223 */ /* 0x000fce000000000b */
.L_x_1303:
[----:B------:R-:W-:Y:S05]  /*15c0*/  BSYNC.RECONVERGENT B1 ;  /* 0x0000000000017941 */ /* 0x000fea0003800200 */
.L_x_1301:
        /* <DEDUP_REMOVED lines=17> */
.L_x_1305:
[----:B------:R-:W-:Y:S05]  /*16e0*/  BSYNC.RECONVERGENT B6 ;  /* 0x0000000000067941 */ /* 0x000fea0003800200 */
.L_x_1304:
        /* <DEDUP_REMOVED lines=17> */
.L_x_1307:
[----:B------:R-:W-:Y:S05]  /*1800*/  BSYNC.RECONVERGENT B6 ;  /* 0x0000000000067941 */ /* 0x000fea0003800200 */
.L_x_1306:
[-C--:B------:R-:W-:Y:S01]  /*1810*/  FFMA R15, R4, R31.reuse, R15 ;  /* 0x0000001f040f7223 */ /* 0x080fe2000000000f */
[-C--:B------:R-:W-:Y:S01]  /*1820*/  FFMA R14, R7, R31.reuse, R14 ;  /* 0x0000001f070e7223 */ /* 0x080fe2000000000e */
[----:B------:R-:W-:-:S07]  /*1830*/  FFMA R13, R2, R31, R13 ;  /* 0x0000001f020d7223 */ /* 0x000fce000000000d */
.L_x_1300:
[----:B------:R-:W-:Y:S05]  /*1840*/  BSYNC.RECONVERGENT B5 ;  /* 0x0000000000057941 */ /* 0x000fea0003800200 */
.L_x_1299:
[----:B------:R-:W-:-:S07]  /*1850*/  IADD3 R7, PT, PT, R3, 0x3, RZ ;  /* 0x0000000303077810 */ /* 0x000fce0007ffe0ff */
.L_x_1280:
[----:B------:R-:W-:Y:S05]  /*1860*/  BSYNC.RECONVERGENT B3 ;  /* 0x0000000000037941 */ /* 0x000fea0003800200 */
.L_x_1279:
[----:B------:R-:W-:-:S04]  /*1870*/  IADD3 R2, PT, PT, R3, -R6, RZ ;  /* 0x8000000603027210 */ /* 0x000fc80007ffe0ff */
[----:B------:R-:W-:-:S13]  /*1880*/  ISETP.GT.U32.AND P0, PT, R2, -0x4, PT ;  /* 0xfffffffc0200780c */ /* 0x000fda0003f04070 */
[----:B------:R-:W-:Y:S05]  /*1890*/  @P0 BRA `(.L_x_1278) ;  /* 0x0000001000c00947 */ /* 0x000fea0003800000 */
[----:B------:R-:W0:Y:S01]  /*18a0*/  LDC.64 R24, c[0x0][0x3c0] ;  /* 0x0000f000ff187b82 */ /* 0x000e220000000a00 */
[----:B------:R-:W-:Y:S02]  /*18b0*/  IADD3 R6, PT, PT, -R6, R7, RZ ;  /* 0x0000000706067210 */ /* 0x000fe40007ffe1ff */
[----:B0-----:R-:W-:-:S04]  /*18c0*/  IADD3 R24, P0, PT, R24, 0x8, RZ ;  /* 0x0000000818187810 */ /* 0x001fc80007f1e0ff */
[----:B------:R-:W-:-:S09]  /*18d0*/  IADD3.X R25, PT, PT, RZ, R25, RZ, P0, !PT ;  /* 0x00000019ff197210 */ /* 0x000fd200007fe4ff */
.L_x_1344:
        /* <DEDUP_REMOVED lines=35> */
.L_x_1311:
[----:B-1----:R-:W-:Y:S01]  /*1b10*/  FMUL.FTZ R11, R38, R27 ;  /* 0x0000001b260b7220 */ /* 0x002fe20000410000 */
[----:B------:R-:W-:-:S03]  /*1b20*/  FMUL.FTZ R27, R27, 0.5 ;  /* 0x3f0000001b1b7820 */ /* 0x000fc60000410000 */
[----:B------:R-:W-:-:S04]  /*1b30*/  FFMA R26, -R11, R11, R38 ;  /* 0x0000000b0b1a7223 */ /* 0x000fc80000000126 */
[----:B------:R-:W-:-:S07]  /*1b40*/  FFMA R11, R26, R27, R11 ;  /* 0x0000001b1a0b7223 */ /* 0x000fce000000000b */
.L_x_1312:
[----:B------:R-:W-:Y:S05]  /*1b50*/  BSYNC.RECONVERGENT B1 ;  /* 0x0000000000017941 */ /* 0x000fea0003800200 */
.L_x_1310:
[----:B------:R-:W-:Y:S01]  /*1b60*/  FADD R34, R38, UR5 ;  /* 0x0000000526227e21 */ /* 0x000fe20008000000 */
[----:B------:R-:W-:Y:S01]  /*1b70*/  MOV R29, UR8 ;  /* 0x00000008001d7c02 */ /* 0x000fe20008000f00 */
[----:B------:R-:W-:Y:S02]  /*1b80*/  BSSY.RECONVERGENT B5, `(.L_x_1313) ;  /* 0x000000d000057945 */ /* 0x000fe40003800200 */
[----:B------:R-:W0:Y:S08]  /*1b90*/  MUFU.RCP R26, R34 ;  /* 0x00000022001a7308 */ /* 0x000e300000001000 */
[----:B------:R-:W1:Y:S01]  /*1ba0*/  FCHK P0, R29, R34 ;  /* 0x000000221d007302 */ /* 0x000e620000000000 */
[----:B0-----:R-:W-:-:S04]  /*1bb0*/  FFMA R27, -R34, R26, 1 ;  /* 0x3f800000221b7423 */ /* 0x001fc8000000011a */
[----:B------:R-:W-:-:S04]  /*1bc0*/  FFMA R26, R26, R27, R26 ;  /* 0x0000001b1a1a7223 */ /* 0x000fc8000000001a */
[----:B------:R-:W-:-:S04]  /*1bd0*/  FFMA R27, R26, UR8, RZ ;  /* 0x000000081a1b7c23 */ /* 0x000fc800080000ff */
[----:B------:R-:W-:-:S04]  /*1be0*/  FFMA R28, -R34, R27, UR8 ;  /* 0x00000008221c7e23 */ /* 0x000fc8000800011b */
[----:B------:R-:W-:Y:S01]  /*1bf0*/  FFMA R31, R26, R28, R27 ;  /* 0x0000001c1a1f7223 */ /* 0x000fe2000000001b */
[----:B-1----:R-:W-:Y:S06]  /*1c00*/  @!P0 BRA `(.L_x_1314) ;  /* 0x0000000000108947 */ /* 0x002fec0003800000 */
[----:B------:R-:W0:Y:S01]  /*1c10*/  LDCU UR4, c[0x3][0x60] ;  /* 0x00c00c00ff0477ac */ /* 0x000e220008000800 */
[----:B------:R-:W-:Y:S02]  /*1c20*/  MOV R32, 0x1c50 ;  /* 0x00001c5000207802 */ /* 0x000fe40000000f00 */
[----:B0-----:R-:W-:-:S07]  /*1c30*/  MOV R35, UR4 ;  /* 0x0000000400237c02 */ /* 0x001fce0008000f00 */
[----:B------:R-:W-:Y:S05]  /*1c40*/  CALL.REL.NOINC `($__internal_16_$__cuda_sm3x_div_rn_noftz_f32_slowpath) ;  /* 0x000007f800b07944 */ /* 0x000fea0003c00000 */
.L_x_1314:
[----:B------:R-:W-:Y:S05]  /*1c50*/  BSYNC.RECONVERGENT B5 ;  /* 0x0000000000057941 */ /* 0x000fea0003800200 */
.L_x_1313:
[----:B------:R-:W-:Y:S02]  /*1c60*/  FMNMX R35, R31, UR9, PT ;  /* 0x000000091f237c09 */ /* 0x000fe4000b800000 */
[----:B------:R-:W-:-:S04]  /*1c70*/  FSETP.GT.AND P0, PT, R11, RZ, PT ;  /* 0x000000ff0b00720b */ /* 0x000fc80003f04000 */
        /* <DEDUP_REMOVED lines=14> */
.L_x_1316:
[----:B------:R-:W-:Y:S05]  /*1d60*/  BSYNC.RECONVERGENT B5 ;  /* 0x0000000000057941 */ /* 0x000fea0003800200 */
.L_x_1315:
[-C--:B------:R-:W-:Y:S01]  /*1d70*/  FFMA R15, R4, R31.reuse, R15 ;  /* 0x0000001f040f7223 */ /* 0x080fe2000000000f */
[-C--:B------:R-:W-:Y:S01]  /*1d80*/  FFMA R14, R3, R31.reuse, R14 ;  /* 0x0000001f030e7223 */ /* 0x080fe2000000000e */
[----:B------:R-:W-:-:S07]  /*1d90*/  FFMA R13, R2, R31, R13 ;  /* 0x0000001f020d7223 */ /* 0x000fce000000000d */
.L_x_1309:
[----:B------:R-:W-:Y:S05]  /*1da0*/  BSYNC.RECONVERGENT B3 ;  /* 0x0000000000037941 */ /* 0x000fea0003800200 */
.L_x_1308:
        /* <DEDUP_REMOVED lines=32> */
.L_x_1320:
[----:B-1----:R-:W-:Y:S01]  /*1fb0*/  FMUL.FTZ R11, R38, R27 ;  /* 0x0000001b260b7220 */ /* 0x002fe20000410000 */
[----:B------:R-:W-:-:S03]  /*1fc0*/  FMUL.FTZ R27, R27, 0.5 ;  /* 0x3f0000001b1b7820 */ /* 0x000fc60000410000 */
[----:B------:R-:W-:-:S04]  /*1fd0*/  FFMA R26, -R11, R11, R38 ;  /* 0x0000000b0b1a7223 */ /* 0x000fc80000000126 */
[----:B------:R-:W-:-:S07]  /*1fe0*/  FFMA R11, R26, R27, R11 ;  /* 0x0000001b1a0b7223 */ /* 0x000fce000000000b */
.L_x_1321:
[----:B------:R-:W-:Y:S05]  /*1ff0*/  BSYNC.RECONVERGENT B1 ;  /* 0x0000000000017941 */ /* 0x000fea0003800200 */
.L_x_1319:
        /* <DEDUP_REMOVED lines=15> */
.L_x_1323:
[----:B------:R-:W-:Y:S05]  /*20f0*/  BSYNC.RECONVERGENT B5 ;  /* 0x0000000000057941 */ /* 0x000fea0003800200 */
.L_x_1322:
        /* <DEDUP_REMOVED lines=16> */
.L_x_1325:
[----:B------:R-:W-:Y:S05]  /*2200*/  BSYNC.RECONVERGENT B5 ;  /* 0x0000000000057941 */ /* 0x000fea0003800200 */
.L_x_1324:
[-C--:B------:R-:W-:Y:S01]  /*2210*/  FFMA R15, R4, R31.reuse, R15 ;  /* 0x0000001f040f7223 */ /* 0x080fe2000000000f */
[-C--:B------:R-:W-:Y:S01]  /*2220*/  FFMA R14, R3, R31.reuse, R14 ;  /* 0x0000001f030e7223 */ /* 0x080fe2000000000e */
[----:B------:R-:W-:-:S07]  /*2230*/  FFMA R13, R2, R31, R13 ;  /* 0x0000001f020d7223 */ /* 0x000fce000000000d */
.L_x_1318:
[----:B------:R-:W-:Y:S05]  /*2240*/  BSYNC.RECONVERGENT B3 ;  /* 0x0000000000037941 */ /* 0x000fea0003800200 */
.L_x_1317:
        /* <DEDUP_REMOVED lines=32> */
.L_x_1329:
[----:B-1----:R-:W-:Y:S01]  /*2450*/  FMUL.FTZ R11, R38, R27 ;  /* 0x0000001b260b7220 */ /* 0x002fe20000410000 */
[----:B------:R-:W-:-:S03]  /*2460*/  FMUL.FTZ R27, R27, 0.5 ;  /* 0x3f0000001b1b7820 */ /* 0x000fc60000410000 */
[----:B------:R-:W-:-:S04]  /*2470*/  FFMA R26, -R11, R11, R38 ;  /* 0x0000000b0b1a7223 */ /* 0x000fc80000000126 */
[----:B------:R-:W-:-:S07]  /*2480*/  FFMA R11, R26, R27, R11 ;  /* 0x0000001b1a0b7223 */ /* 0x000fce000000000b */
.L_x_1330:
[----:B------:R-:W-:Y:S05]  /*2490*/  BSYNC.RECONVERGENT B1 ;  /* 0x0000000000017941 */ /* 0x000fea0003800200 */
.L_x_1328:
        /* <DEDUP_REMOVED lines=15> */
.L_x_1332:
[----:B------:R-:W-:Y:S05]  /*2590*/  BSYNC.RECONVERGENT B5 ;  /* 0x0000000000057941 */ /* 0x000fea0003800200 */
.L_x_1331:
        /* <DEDUP_REMOVED lines=16> */
.L_x_1334:
[----:B------:R-:W-:Y:S05]  /*26a0*/  BSYNC.RECONVERGENT B5 ;  /* 0x0000000000057941 */ /* 0x000fea0003800200 */
.L_x_1333:
[-C--:B------:R-:W-:Y:S01]  /*26b0*/  FFMA R15, R4, R31.reuse, R15 ;  /* 0x0000001f040f7223 */ /* 0x080fe2000000000f */
[-C--:B------:R-:W-:Y:S01]  /*26c0*/  FFMA R14, R3, R31.reuse, R14 ;  /* 0x0000001f030e7223 */ /* 0x080fe2000000000e */
[----:B------:R-:W-:-:S07]  /*26d0*/  FFMA R13, R2, R31, R13 ;  /* 0x0000001f020d7223 */ /* 0x000fce000000000d */
.L_x_1327:
[----:B------:R-:W-:Y:S05]  /*26e0*/  BSYNC.RECONVERGENT B3 ;  /* 0x0000000000037941 */ /* 0x000fea0003800200 */
.L_x_1326:
        /* <DEDUP_REMOVED lines=31> */
.L_x_1338:
[----:B-1----:R-:W-:Y:S01]  /*28e0*/  FMUL.FTZ R11, R31, R22 ;  /* 0x000000161f0b7220 */ /* 0x002fe20000410000 */
[----:B------:R-:W-:-:S03]  /*28f0*/  FMUL.FTZ R23, R22, 0.5 ;  /* 0x3f00000016177820 */ /* 0x000fc60000410000 */
[----:B------:R-:W-:-:S04]  /*2900*/  FFMA R22, -R11, R11, R31 ;  /* 0x0000000b0b167223 */ /* 0x000fc8000000011f */
[----:B------:R-:W-:-:S07]  /*2910*/  FFMA R11, R22, R23, R11 ;  /* 0x00000017160b7223 */ /* 0x000fce000000000b */
.L_x_1339:
[----:B------:R-:W-:Y:S05]  /*2920*/  BSYNC.RECONVERGENT B1 ;  /* 0x0000000000017941 */ /* 0x000fea0003800200 */
.L_x_1337:
        /* <DEDUP_REMOVED lines=15> */
.L_x_1341:
[----:B------:R-:W-:Y:S05]  /*2a20*/  BSYNC.RECONVERGENT B5 ;  /* 0x0000000000057941 */ /* 0x000fea0003800200 */
.L_x_1340:
        /* <DEDUP_REMOVED lines=16> */
.L_x_1343:
[----:B------:R-:W-:Y:S05]  /*2b30*/  BSYNC.RECONVERGENT B5 ;  /* 0x0000000000057941 */ /* 0x000fea0003800200 */
.L_x_1342:
[-C--:B------:R-:W-:Y:S01]  /*2b40*/  FFMA R15, R4, R31.reuse, R15 ;  /* 0x0000001f040f7223 */ /* 0x080fe2000000000f */
[-C--:B------:R-:W-:Y:S01]  /*2b50*/  FFMA R14, R3, R31.reuse, R14 ;  /* 0x0000001f030e7223 */ /* 0x080fe2000000000e */
[----:B------:R-:W-:-:S07]  /*2b60*/  FFMA R13, R2, R31, R13 ;  /* 0x0000001f020d7223 */ /* 0x000fce000000000d */
.L_x_1336:
[----:B------:R-:W-:Y:S05]  /*2b70*/  BSYNC.RECONVERGENT B3 ;  /* 0x0000000000037941 */ /* 0x000fea0003800200 */
.L_x_1335:
[----:B------:R-:W-:Y:S01]  /*2b80*/  IADD3 R7, PT, PT, R7, 0x4, RZ ;  /* 0x0000000407077810 */ /* 0x000fe20007ffe0ff */
[----:B------:R-:W-:Y:S06]  /*2b90*/  @P2 BRA `(.L_x_1344) ;  /* 0xffffffec00502947 */ /* 0x000fec000383ffff */
.L_x_1278:
[----:B------:R-:W-:Y:S05]  /*2ba0*/  BSYNC.RECONVERGENT B4 ;  /* 0x0000000000047941 */ /* 0x000fea0003800200 */
.L_x_1277:
[----:B------:R-:W0:Y:S01]  /*2bb0*/  LDCU UR4, c[0x0][0x3d0] ;  /* 0x00007a00ff0477ac */ /* 0x000e220008000800 */
[----:B------:R-:W-:Y:S01]  /*2bc0*/  BSSY.RECONVERGENT B4, `(.L_x_1345) ;  /* 0x0000236000047945 */ /* 0x000fe20003800200 */
[----:B------:R-:W1:Y:S01]  /*2bd0*/  LDCU UR8, c[0x3][0x68] ;  /* 0x00c00d00ff0877ac */ /* 0x000e620008000800 */
[----:B------:R-:W2:Y:S01]  /*2be0*/  LDCU UR9, c[0x3][0x60] ;  /* 0x00c00c00ff0977ac */ /* 0x000ea20008000800 */
[----:B------:R-:W3:Y:S01]  /*2bf0*/  LDCU UR10, c[0x3][0x70] ;  /* 0x00c00e00ff0a77ac */ /* 0x000ee20008000800 */
[----:B0-----:R-:W-:-:S04]  /*2c00*/  LOP3.LUT R11, R10, UR4, RZ, 0xfc, !PT ;  /* 0x000000040a0b7c12 */ /* 0x001fc8000f8efcff */
[----:B------:R-:W-:-:S04]  /*2c10*/  ISETP.GT.AND P6, PT, R11, -0x1, P6 ;  /* 0xffffffff0b00780c */ /* 0x000fc800037c4270 */
[----:B------:R-:W-:-:S13]  /*2c20*/  PLOP3.LUT P0, PT, P6, P5, PT, 0x80, 0x8 ;  /* 0x000000000008781c */ /* 0x000fda000370b070 */
[----:B-123--:R-:W-:Y:S05]  /*2c30*/  @!P0 BRA `(.L_x_1346) ;  /* 0x0000002000b88947 */ /* 0x00efea0003800000 */
[----:B------:R-:W0:Y:S01]  /*2c40*/  LDC.64 R2, c[0x0][0x3b0] ;  /* 0x0000ec00ff027b82 */ /* 0x000e220000000a00 */
[----:B------:R-:W-:-:S07]  /*2c50*/  IMAD R23, R20, UR4, R10 ;  /* 0x0000000414177c24 */ /* 0x000fce000f8e020a */
        /* <DEDUP_REMOVED lines=46> */
.L_x_1352:
[----:B-1----:R-:W-:Y:S01]  /*2f40*/  FMUL.FTZ R23, R38, R27 ;  /* 0x0000001b26177220 */ /* 0x002fe20000410000 */
[----:B------:R-:W-:-:S03]  /*2f50*/  FMUL.FTZ R27, R27, 0.5 ;  /* 0x3f0000001b1b7820 */ /* 0x000fc60000410000 */
[----:B------:R-:W-:-:S04]  /*2f60*/  FFMA R26, -R23, R23, R38 ;  /* 0x00000017171a7223 */ /* 0x000fc80000000126 */
[----:B------:R-:W-:-:S07]  /*2f70*/  FFMA R23, R26, R27, R23 ;  /* 0x0000001b1a177223 */ /* 0x000fce0000000017 */
.L_x_1353:
[----:B------:R-:W-:Y:S05]  /*2f80*/  BSYNC.RECONVERGENT B1 ;  /* 0x0000000000017941 */ /* 0x000fea0003800200 */
.L_x_1351:
        /* <DEDUP_REMOVED lines=17> */
.L_x_1355:
[----:B------:R-:W-:Y:S05]  /*30a0*/  BSYNC.RECONVERGENT B6 ;  /* 0x0000000000067941 */ /* 0x000fea0003800200 */
.L_x_1354:
        /* <DEDUP_REMOVED lines=17> */
.L_x_1357:
[----:B------:R-:W-:Y:S05]  /*31c0*/  BSYNC.RECONVERGENT B6 ;  /* 0x0000000000067941 */ /* 0x000fea0003800200 */
.L_x_1356:
[-C--:B------:R-:W-:Y:S01]  /*31d0*/  FFMA R15, R22, R31.reuse, R15 ;  /* 0x0000001f160f7223 */ /* 0x080fe2000000000f */
[-C--:B------:R-:W-:Y:S01]  /*31e0*/  FFMA R14, R7, R31.reuse, R14 ;  /* 0x0000001f070e7223 */ /* 0x080fe2000000000e */
[----:B------:R-:W-:-:S07]  /*31f0*/  FFMA R13, R4, R31, R13 ;  /* 0x0000001f040d7223 */ /* 0x000fce000000000d */
.L_x_1350:
[----:B------:R-:W-:Y:S05]  /*3200*/  BSYNC.RECONVERGENT B5 ;  /* 0x0000000000057941 */ /* 0x000fea0003800200 */
.L_x_1349:
        /* <DEDUP_REMOVED lines=35> */
.L_x_1361:
[----:B-1----:R-:W-:Y:S01]  /*3440*/  FMUL.FTZ R23, R38, R27 ;  /* 0x0000001b26177220 */ /* 0x002fe20000410000 */
[----:B------:R-:W-:-:S03]  /*3450*/  FMUL.FTZ R27, R27, 0.5 ;  /* 0x3f0000001b1b7820 */ /* 0x000fc60000410000 */
[----:B------:R-:W-:-:S04]  /*3460*/  FFMA R26, -R23, R23, R38 ;  /* 0x00000017171a7223 */ /* 0x000fc80000000126 */
[----:B------:R-:W-:-:S07]  /*3470*/  FFMA R23, R26, R27, R23 ;  /* 0x0000001b1a177223 */ /* 0x000fce0000000017 */
.L_x_1362:
[----:B------:R-:W-:Y:S05]  /*3480*/  BSYNC.RECONVERGENT B1 ;  /* 0x0000000000017941 */ /* 0x000fea0003800200 */
.L_x_1360:
        /* <DEDUP_REMOVED lines=17> */
.L_x_1364:
[----:B------:R-:W-:Y:S05]  /*35a0*/  BSYNC.RECONVERGENT B6 ;  /* 0x0000000000067941 */ /* 0x000fea0003800200 */
.L_x_1363:
        /* <DEDUP_REMOVED lines=17> */
.L_x_1366:
[----:B------:R-:W-:Y:S05]  /*36c0*/  BSYNC.RECONVERGENT B6 ;  /* 0x0000000000067941 */ /* 0x000fea0003800200 */
.L_x_1365:
[-C--:B------:R-:W-:Y:S01]  /*36d0*/  FFMA R15, R22, R31.reuse, R15 ;  /* 0x0000001f160f7223 */ /* 0x080fe2000000000f */
[-C--:B------:R-:W-:Y:S01]  /*36e0*/  FFMA R14, R7, R31.reuse, R14 ;  /* 0x0000001f070e7223 */ /* 0x080fe2000000000e */
[----:B------:R-:W-:-:S07]  /*36f0*/  FFMA R13, R4, R31, R13 ;  /* 0x0000001f040d7223 */ /* 0x000fce000000000d */
.L_x_1359:
[----:B------:R-:W-:Y:S05]  /*3700*/  BSYNC.RECONVERGENT B5 ;  /* 0x0000000000057941 */ /* 0x000fea0003800200 */
.L_x_1358:
        /* <DEDUP_REMOVED lines=34> */
.L_x_1370:
[----:B-1----:R-:W-:Y:S01]  /*3930*/  FMUL.FTZ R22, R31, R24 ;  /* 0x000000181f167220 */ /* 0x002fe20000410000 */
[----:B------:R-:W-:-:S03]  /*3940*/  FMUL.FTZ R24, R24, 0.5 ;  /* 0x3f00000018187820 */ /* 0x000fc60000410000 */
[----:B------:R-:W-:-:S04]  /*3950*/  FFMA R23, -R22, R22, R31 ;  /* 0x0000001616177223 */ /* 0x000fc8000000011f */
[----:B------:R-:W-:-:S07]  /*3960*/  FFMA R22, R23, R24, R22 ;  /* 0x0000001817167223 */ /* 0x000fce0000000016 */
.L_x_1371:
[----:B------:R-:W-:Y:S05]  /*3970*/  BSYNC.RECONVERGENT B1 ;  /* 0x0000000000017941 */ /* 0x000fea0003800200 */
.L_x_1369:
        /* <DEDUP_REMOVED lines=17> */
.L_x_1373:
[----:B------:R-:W-:Y:S05]  /*3a90*/  BSYNC.RECONVERGENT B6 ;  /* 0x0000000000067941 */ /* 0x000fea0003800200 */
.L_x_1372:
        /* <DEDUP_REMOVED lines=17> */
.L_x_1375:
[----:B------:R-:W-:Y:S05]  /*3bb0*/  BSYNC.RECONVERGENT B6 ;  /* 0x0000000000067941 */ /* 0x000fea0003800200 */
.L_x_1374:
[-C--:B------:R-:W-:Y:S01]  /*3bc0*/  FFMA R15, R4, R31.reuse, R15 ;  /* 0x0000001f040f7223 */ /* 0x080fe2000000000f */
[-C--:B------:R-:W-:Y:S01]  /*3bd0*/  FFMA R14, R7, R31.reuse, R14 ;  /* 0x0000001f070e7223 */ /* 0x080fe2000000000e */
[----:B------:R-:W-:-:S07]  /*3be0*/  FFMA R13, R2, R31, R13 ;  /* 0x0000001f020d7223 */ /* 0x000fce000000000d */
.L_x_1368:
[----:B------:R-:W-:Y:S05]  /*3bf0*/  BSYNC.RECONVERGENT B5 ;  /* 0x0000000000057941 */ /* 0x000fea0003800200 */
.L_x_1367:
[----:B------:R-:W-:-:S07]  /*3c00*/  IADD3 R7, PT, PT, R3, 0x3, RZ ;  /* 0x0000000303077810 */ /* 0x000fce0007ffe0ff */
.L_x_1348:
[----:B------:R-:W-:Y:S05]  /*3c10*/  BSYNC.RECONVERGENT B3 ;  /* 0x0000000000037941 */ /* 0x000fea0003800200 */
.L_x_1347:
[----:B------:R-:W-:-:S04]  /*3c20*/  IADD3 R2, PT, PT, R3, -R6, RZ ;  /* 0x8000000603027210 */ /* 0x000fc80007ffe0ff */
[----:B------:R-:W-:-:S13]  /*3c30*/  ISETP.GT.U32.AND P0, PT, R2, -0x4, PT ;  /* 0xfffffffc0200780c */ /* 0x000fda0003f04070 */
[----:B------:R-:W-:Y:S05]  /*3c40*/  @P0 BRA `(.L_x_1346) ;  /* 0x0000001000b40947 */ /* 0x000fea0003800000 */
[----:B------:R-:W0:Y:S01]  /*3c50*/  LDC.64 R22, c[0x0][0x3c0] ;  /* 0x0000f000ff167b82 */ /* 0x000e220000000a00 */
[----:B------:R-:W-:Y:S02]  /*3c60*/  IADD3 R6, PT, PT, -R6, R7, RZ ;  /* 0x0000000706067210 */ /* 0x000fe40007ffe1ff */
[----:B0-----:R-:W-:-:S04]  /*3c70*/  IADD3 R22, P0, PT, R22, 0x8, RZ ;  /* 0x0000000816167810 */ /* 0x001fc80007f1e0ff */
[----:B------:R-:W-:-:S09]  /*3c80*/  IADD3.X R23, PT, PT, RZ, R23, RZ, P0, !PT ;  /* 0x00000017ff177210 */ /* 0x000fd200007fe4ff */
.L_x_1412:
        /* <DEDUP_REMOVED lines=34> */
.L_x_1379:
[----:B-1----:R-:W-:Y:S01]  /*3eb0*/  FMUL.FTZ R26, R31, R28 ;  /* 0x0000001c1f1a7220 */ /* 0x002fe20000410000 */
[----:B------:R-:W-:-:S03]  /*3ec0*/  FMUL.FTZ R28, R28, 0.5 ;  /* 0x3f0000001c1c7820 */ /* 0x000fc60000410000 */
[----:B------:R-:W-:-:S04]  /*3ed0*/  FFMA R27, -R26, R26, R31 ;  /* 0x0000001a1a1b7223 */ /* 0x000fc8000000011f */
[----:B------:R-:W-:-:S07]  /*3ee0*/  FFMA R26, R27, R28, R26 ;  /* 0x0000001c1b1a7223 */ /* 0x000fce000000001a */
.L_x_1380:
[----:B------:R-:W-:Y:S05]  /*3ef0*/  BSYNC.RECONVERGENT B1 ;  /* 0x0000000000017941 */ /* 0x000fea0003800200 */
.L_x_1378:
        /* <DEDUP_REMOVED lines=15> */
.L_x_1382:
[----:B------:R-:W-:Y:S05]  /*3ff0*/  BSYNC.RECONVERGENT B5 ;  /* 0x0000000000057941 */ /* 0x000fea0003800200 */
.L_x_1381:
        /* <DEDUP_REMOVED lines=16> */
.L_x_1384:
[----:B------:R-:W-:Y:S05]  /*4100*/  BSYNC.RECONVERGENT B5 ;  /* 0x0000000000057941 */ /* 0x000fea0003800200 */
.L_x_1383:
[-C--:B------:R-:W-:Y:S01]  /*4110*/  FFMA R15, R4, R31.reuse, R15 ;  /* 0x0000001f040f7223 */ /* 0x080fe2000000000f */
[-C--:B------:R-:W-:Y:S01]  /*4120*/  FFMA R14, R3, R31.reuse, R14 ;  /* 0x0000001f030e7223 */ /* 0x080fe2000000000e */
[----:B------:R-:W-:-:S07]  /*4130*/  FFMA R13, R2, R31, R13 ;  /* 0x0000001f020d7223 */ /* 0x000fce000000000d */
.L_x_1377:
[----:B------:R-:W-:Y:S05]  /*4140*/  BSYNC.RECONVERGENT B3 ;  /* 0x0000000000037941 */ /* 0x000fea0003800200 */
.L_x_1376:
        /* <DEDUP_REMOVED lines=31> */
.L_x_1388:
[----:B-1----:R-:W-:Y:S01]  /*4340*/  FMUL.FTZ R26, R31, R28 ;  /* 0x0000001c1f1a7220 */ /* 0x002fe20000410000 */
[----:B------:R-:W-:-:S03]  /*4350*/  FMUL.FTZ R28, R28, 0.5 ;  /* 0x3f0000001c1c7820 */ /* 0x000fc60000410000 */
[----:B------:R-:W-:-:S04]  /*4360*/  FFMA R27, -R26, R26, R31 ;  /* 0x0000001a1a1b7223 */ /* 0x000fc8000000011f */
[----:B------:R-:W-:-:S07]  /*4370*/  FFMA R26, R27, R28, R26 ;  /* 0x0000001c1b1a7223 */ /* 0x000fce000000001a */
.L_x_1389:
[----:B------:R-:W-:Y:S05]  /*4380*/  BSYNC.RECONVERGENT B1 ;  /* 0x0000000000017941 */ /* 0x000fea0003800200 */
.L_x_1387:
        /* <DEDUP_REMOVED lines=15> */
.L_x_1391:
[----:B------:R-:W-:Y:S05]  /*4480*/  BSYNC.RECONVERGENT B5 ;  /* 0x0000000000057941 */ /* 0x000fea0003800200 */
.L_x_1390:
        /* <DEDUP_REMOVED lines=16> */
.L_x_1393:
[----:B------:R-:W-:Y:S05]  /*4590*/  BSYNC.RECONVERGENT B5 ;  /* 0x0000000000057941 */ /* 0x000fea0003800200 */
.L_x_1392:
[-C--:B------:R-:W-:Y:S01]  /*45a0*/  FFMA R15, R4, R31.reuse, R15 ;  /* 0x0000001f040f7223 */ /* 0x080fe2000000000f */
[-C--:B------:R-:W-:Y:S01]  /*45b0*/  FFMA R14, R3, R31.reuse, R14 ;  /* 0x0000001f030e7223 */ /* 0x080fe2000000000e */
[----:B------:R-:W-:-:S07]  /*45c0*/  FFMA R13, R2, R31, R13 ;  /* 0x0000001f020d7223 */ /* 0x000fce000000000d */
.L_x_1386:
[----:B------:R-:W-:Y:S05]  /*45d0*/  BSYNC.RECONVERGENT B3 ;  /* 0x0000000000037941 */ /* 0x000fea0003800200 */
.L_x_1385:
        /* <DEDUP_REMOVED lines=31> */
.L_x_1397:
[----:B-1----:R-:W-:Y:S01]  /*47d0*/  FMUL.FTZ R26, R31, R28 ;  /* 0x0000001c1f1a7220 */ /* 0x002fe20000410000 */
[----:B------:R-:W-:-:S03]  /*47e0*/  FMUL.FTZ R28, R28, 0.5 ;  /* 0x3f0000001c1c7820 */ /* 0x000fc60000410000 */
[----:B------:R-:W-:-:S04]  /*47f0*/  FFMA R27, -R26, R26, R31 ;  /* 0x0000001a1a1b7223 */ /* 0x000fc8000000011f */
[----:B------:R-:W-:-:S07]  /*4800*/  FFMA R26, R27, R28, R26 ;  /* 0x0000001c1b1a7223 */ /* 0x000fce000000001a */
.L_x_1398:
[----:B------:R-:W-:Y:S05]  /*4810*/  BSYNC.RECONVERGENT B1 ;  /* 0x0000000000017941 */ /* 0x000fea0003800200 */
.L_x_1396:
        /* <DEDUP_REMOVED lines=15> */
.L_x_1400:
[----:B------:R-:W-:Y:S05]  /*4910*/  BSYNC.RECONVERGENT B5 ;  /* 0x0000000000057941 */ /* 0x000fea0003800200 */
.L_x_1399:
        /* <DEDUP_REMOVED lines=16> */
.L_x_1402:
[----:B------:R-:W-:Y:S05]  /*4a20*/  BSYNC.RECONVERGENT B5 ;  /* 0x0000000000057941 */ /* 0x000fea0003800200 */
.L_x_1401:
[-C--:B------:R-:W-:Y:S01]  /*4a30*/  FFMA R15, R4, R31.reuse, R15 ;  /* 0x0000001f040f7223 */ /* 0x080fe2000000000f */
[-C--:B------:R-:W-:Y:S01]  /*4a40*/  FFMA R14, R3, R31.reuse, R14 ;  /* 0x0000001f030e7223 */ /* 0x080fe2000000000e */
[----:B------:R-:W-:-:S07]  /*4a50*/  FFMA R13, R2, R31, R13 ;  /* 0x0000001f020d7223 */ /* 0x000fce000000000d */
.L_x_1395:
[----:B------:R-:W-:Y:S05]  /*4a60*/  BSYNC.RECONVERGENT B3 ;  /* 0x0000000000037941 */ /* 0x000fea0003800200 */
.L_x_1394:
        /* <DEDUP_REMOVED lines=31> */
.L_x_1406:
[----:B-1----:R-:W-:Y:S01]  /*4c60*/  FMUL.FTZ R24, R31, R26 ;  /* 0x0000001a1f187220 */ /* 0x002fe20000410000 */
[----:B------:R-:W-:-:S03]  /*4c70*/  FMUL.FTZ R26, R26, 0.5 ;  /* 0x3f0000001a1a7820 */ /* 0x000fc60000410000 */
[----:B------:R-:W-:-:S04]  /*4c80*/  FFMA R25, -R24, R24, R31 ;  /* 0x0000001818197223 */ /* 0x000fc8000000011f */
[----:B------:R-:W-:-:S07]  /*4c90*/  FFMA R24, R25, R26, R24 ;  /* 0x0000001a19187223 */ /* 0x000fce0000000018 */
.L_x_1407:
[----:B------:R-:W-:Y:S05]  /*4ca0*/  BSYNC.RECONVERGENT B1 ;  /* 0x0000000000017941 */ /* 0x000fea0003800200 */
.L_x_1405:
        /* <DEDUP_REMOVED lines=15> */
.L_x_1409:
[----:B------:R-:W-:Y:S05]  /*4da0*/  BSYNC.RECONVERGENT B5 ;  /* 0x0000000000057941 */ /* 0x000fea0003800200 */
.L_x_1408:
        /* <DEDUP_REMOVED lines=16> */
.L_x_1411:
[----:B------:R-:W-:Y:S05]  /*4eb0*/  BSYNC.RECONVERGENT B5 ;  /* 0x0000000000057941 */ /* 0x000fea0003800200 */
.L_x_1410:
[-C--:B------:R-:W-:Y:S01]  /*4ec0*/  FFMA R15, R4, R31.reuse, R15 ;  /* 0x0000001f040f7223 */ /* 0x080fe2000000000f */
[-C--:B------:R-:W-:Y:S01]  /*4ed0*/  FFMA R14, R3, R31.reuse, R14 ;  /* 0x0000001f030e7223 */ /* 0x080fe2000000000e */
[----:B------:R-:W-:-:S07]  /*4ee0*/  FFMA R13, R2, R31, R13 ;  /* 0x0000001f020d7223 */ /* 0x000fce000000000d */
.L_x_1404:
[----:B------:R-:W-:Y:S05]  /*4ef0*/  BSYNC.RECONVERGENT B3 ;  /* 0x0000000000037941 */ /* 0x000fea0003800200 */
.L_x_1403:
[----:B------:R-:W-:Y:S01]  /*4f00*/  IADD3 R7, PT, PT, R7, 0x4, RZ ;  /* 0x0000000407077810 */ /* 0x000fe20007ffe0ff */
[----:B------:R-:W-:Y:S06]  /*4f10*/  @P2 BRA `(.L_x_1412) ;  /* 0xffffffec005c2947 */ /* 0x000fec000383ffff */
.L_x_1346:
[----:B------:R-:W-:Y:S05]  /*4f20*/  BSYNC.RECONVERGENT B4 ;  /* 0x0000000000047941 */ /* 0x000fea0003800200 */
.L_x_1345:
[----:B------:R-:W0:Y:S01]  /*4f30*/  LDC.64 R6, c[0x0][0x3d0] ;  /* 0x0000f400ff067b82 */ /* 0x000e220000000a00 */
[----:B------:R-:W-:Y:S01]  /*4f40*/  IADD3 R3, PT, PT, R10, 0x1, RZ ;  /* 0x000000010a037810 */ /* 0x000fe20007ffe0ff */
[----:B------:R-:W1:Y:S01]  /*4f50*/  LDCU UR5, c[0x3][0x68] ;  /* 0x00c00d00ff0577ac */ /* 0x000e620008000800 */
[----:B------:R-:W-:Y:S01]  /*4f60*/  BSSY.RECONVERGENT B4, `(.L_x_1413) ;  /* 0x0000237000047945 */ /* 0x000fe20003800200 */
[----:B------:R-:W2:Y:S01]  /*4f70*/  LDCU UR8, c[0x3][0x60] ;  /* 0x00c00c00ff0877ac */ /* 0x000ea20008000800 */
[----:B------:R-:W3:Y:S01]  /*4f80*/  LDCU UR9, c[0x3][0x70] ;  /* 0x00c00e00ff0977ac */ /* 0x000ee20008000800 */
[----:B0-----:R-:W-:Y:S02]  /*4f90*/  ISETP.GT.AND P1, PT, R7, -0x1, PT ;  /* 0xffffffff0700780c */ /* 0x001fe40003f24270 */
[----:B------:R-:W-:Y:S02]  /*4fa0*/  ISETP.GE.AND P0, PT, R3, R6, PT ;  /* 0x000000060300720c */ /* 0x000fe40003f06270 */
[----:B------:R-:W-:-:S02]  /*4fb0*/  ISETP.GT.AND P1, PT, R0, RZ, P1 ;  /* 0x000000ff0000720c */ /* 0x000fc40000f24270 */
[----:B------:R-:W-:-:S04]  /*4fc0*/  ISETP.GT.AND P0, PT, R10, -0x2, !P0 ;  /* 0xfffffffe0a00780c */ /* 0x000fc80004704270 */
[----:B------:R-:W-:-:S04]  /*4fd0*/  PLOP3.LUT P2, PT, P0, P1, PT, 0x80, 0x8 ;  /* 0x000000000008781c */ /* 0x000fc80000743070 */
[----:B------:R-:W-:Y:S02]  /*4fe0*/  PLOP3.LUT P5, PT, P2, P5, PT, 0x80, 0x8 ;  /* 0x000000000008781c */ /* 0x000fe400017ab070 */
[----:B------:R-:W-:-:S11]  /*4ff0*/  P2R R7, PR, RZ, 0x4 ;  /* 0x00000004ff077803 */ /* 0x000fd60000000000 */
[----:B-123--:R-:W-:Y:S05]  /*5000*/  @!P5 BRA `(.L_x_1414) ;  /* 0x0000002000b0d947 */ /* 0x00efea0003800000 */
        /* <DEDUP_REMOVED lines=47> */
.L_x_1420:
[----:B-1----:R-:W-:Y:S01]  /*5300*/  FMUL.FTZ R24, R31, R28 ;  /* 0x0000001c1f187220 */ /* 0x002fe20000410000 */
[----:B------:R-:W-:-:S03]  /*5310*/  FMUL.FTZ R28, R28, 0.5 ;  /* 0x3f0000001c1c7820 */ /* 0x000fc60000410000 */
[----:B------:R-:W-:-:S04]  /*5320*/  FFMA R29, -R24, R24, R31 ;  /* 0x00000018181d7223 */ /* 0x000fc8000000011f */
[----:B------:R-:W-:-:S07]  /*5330*/  FFMA R24, R29, R28, R24 ;  /* 0x0000001c1d187223 */ /* 0x000fce0000000018 */
.L_x_1421:
[----:B------:R-:W-:Y:S05]  /*5340*/  BSYNC.RECONVERGENT B1 ;  /* 0x0000000000017941 */ /* 0x000fea0003800200 */
.L_x_1419:
        /* <DEDUP_REMOVED lines=17> */
.L_x_1423:
[----:B------:R-:W-:Y:S05]  /*5460*/  BSYNC.RECONVERGENT B6 ;  /* 0x0000000000067941 */ /* 0x000fea0003800200 */
.L_x_1422:
        /* <DEDUP_REMOVED lines=17> */
.L_x_1425:
[----:B------:R-:W-:Y:S05]  /*5580*/  BSYNC.RECONVERGENT B6 ;  /* 0x0000000000067941 */ /* 0x000fea0003800200 */
.L_x_1424:
[-C--:B------:R-:W-:Y:S01]  /*5590*/  FFMA R15, R22, R31.reuse, R15 ;  /* 0x0000001f160f7223 */ /* 0x080fe2000000000f */
[-C--:B------:R-:W-:Y:S01]  /*55a0*/  FFMA R14, R25, R31.reuse, R14 ;  /* 0x0000001f190e7223 */ /* 0x080fe2000000000e */
[----:B------:R-:W-:-:S07]  /*55b0*/  FFMA R13, R6, R31, R13 ;  /* 0x0000001f060d7223 */ /* 0x000fce000000000d */
.L_x_1418:
[----:B------:R-:W-:Y:S05]  /*55c0*/  BSYNC.RECONVERGENT B5 ;  /* 0x0000000000057941 */ /* 0x000fea0003800200 */
.L_x_1417:
        /* <DEDUP_REMOVED lines=34> */
.L_x_1429:
[----:B-1----:R-:W-:Y:S01]  /*57f0*/  FMUL.FTZ R24, R31, R28 ;  /* 0x0000001c1f187220 */ /* 0x002fe20000410000 */
[----:B------:R-:W-:-:S03]  /*5800*/  FMUL.FTZ R28, R28, 0.5 ;  /* 0x3f0000001c1c7820 */ /* 0x000fc60000410000 */
[----:B------:R-:W-:-:S04]  /*5810*/  FFMA R29, -R24, R24, R31 ;  /* 0x00000018181d7223 */ /* 0x000fc8000000011f */
[----:B------:R-:W-:-:S07]  /*5820*/  FFMA R24, R29, R28, R24 ;  /* 0x0000001c1d187223 */ /* 0x000fce0000000018 */
.L_x_1430:
[----:B------:R-:W-:Y:S05]  /*5830*/  BSYNC.RECONVERGENT B1 ;  /* 0x0000000000017941 */ /* 0x000fea0003800200 */
.L_x_1428:
        /* <DEDUP_REMOVED lines=17> */
.L_x_1432:
[----:B------:R-:W-:Y:S05]  /*5950*/  BSYNC.RECONVERGENT B6 ;  /* 0x0000000000067941 */ /* 0x000fea0003800200 */
.L_x_1431:
        /* <DEDUP_REMOVED lines=17> */
.L_x_1434:
[----:B------:R-:W-:Y:S05]  /*5a70*/  BSYNC.RECONVERGENT B6 ;  /* 0x0000000000067941 */ /* 0x000fea0003800200 */
.L_x_1433:
[-C--:B------:R-:W-:Y:S01]  /*5a80*/  FFMA R15, R22, R31.reuse, R15 ;  /* 0x0000001f160f7223 */ /* 0x080fe2000000000f */
[-C--:B------:R-:W-:Y:S01]  /*5a90*/  FFMA R14, R25, R31.reuse, R14 ;  /* 0x0000001f190e7223 */ /* 0x080fe2000000000e */
[----:B------:R-:W-:-:S07]  /*5aa0*/  FFMA R13, R6, R31, R13 ;  /* 0x0000001f060d7223 */ /* 0x000fce000000000d */
.L_x_1427:
[----:B------:R-:W-:Y:S05]  /*5ab0*/  BSYNC.RECONVERGENT B5 ;  /* 0x0000000000057941 */ /* 0x000fea0003800200 */
.L_x_1426:
        /* <DEDUP_REMOVED lines=34> */
.L_x_1438:
[----:B-1----:R-:W-:Y:S01]  /*5ce0*/  FMUL.FTZ R22, R31, R24 ;  /* 0x000000181f167220 */ /* 0x002fe20000410000 */
[----:B------:R-:W-:-:S03]  /*5cf0*/  FMUL.FTZ R24, R24, 0.5 ;  /* 0x3f00000018187820 */ /* 0x000fc60000410000 */
[----:B------:R-:W-:-:S04]  /*5d00*/  FFMA R27, -R22, R22, R31 ;  /* 0x00000016161b7223 */ /* 0x000fc8000000011f */
[----:B------:R-:W-:-:S07]  /*5d10*/  FFMA R22, R27, R24, R22 ;  /* 0x000000181b167223 */ /* 0x000fce0000000016 */
.L_x_1439:
[----:B------:R-:W-:Y:S05]  /*5d20*/  BSYNC.RECONVERGENT B1 ;  /* 0x0000000000017941 */ /* 0x000fea0003800200 */
.L_x_1437:
        /* <DEDUP_REMOVED lines=17> */
.L_x_1441:
[----:B------:R-:W-:Y:S05]  /*5e40*/  BSYNC.RECONVERGENT B6 ;  /* 0x0000000000067941 */ /* 0x000fea0003800200 */
.L_x_1440:
        /* <DEDUP_REMOVED lines=17> */
.L_x_1443:
[----:B------:R-:W-:Y:S05]  /*5f60*/  BSYNC.RECONVERGENT B6 ;  /* 0x0000000000067941 */ /* 0x000fea0003800200 */
.L_x_1442:
[-C--:B------:R-:W-:Y:S01]  /*5f70*/  FFMA R15, R6, R31.reuse, R15 ;  /* 0x0000001f060f7223 */ /* 0x080fe2000000000f */
[-C--:B------:R-:W-:Y:S01]  /*5f80*/  FFMA R14, R25, R31.reuse, R14 ;  /* 0x0000001f190e7223 */ /* 0x080fe2000000000e */
[----:B------:R-:W-:-:S07]  /*5f90*/  FFMA R13, R2, R31, R13 ;  /* 0x0000001f020d7223 */ /* 0x000fce000000000d */
.L_x_1436:
[----:B------:R-:W-:Y:S05]  /*5fa0*/  BSYNC.RECONVERGENT B5 ;  /* 0x0000000000057941 */ /* 0x000fea0003800200 */
.L_x_1435:
[----:B------:R-:W-:-:S07]  /*5fb0*/  IADD3 R22, PT, PT, R4, 0x3, RZ ;  /* 0x0000000304167810 */ /* 0x000fce0007ffe0ff */
.L_x_1416:
[----:B------:R-:W-:Y:S05]  /*5fc0*/  BSYNC.RECONVERGENT B3 ;  /* 0x0000000000037941 */ /* 0x000fea0003800200 */
.L_x_1415:
[----:B------:R-:W-:-:S04]  /*5fd0*/  IADD3 R2, PT, PT, R4, -R23, RZ ;  /* 0x8000001704027210 */ /* 0x000fc80007ffe0ff */
[----:B------:R-:W-:-:S13]  /*5fe0*/  ISETP.GT.U32.AND P0, PT, R2, -0x4, PT ;  /* 0xfffffffc0200780c */ /* 0x000fda0003f04070 */
[----:B------:R-:W-:Y:S05]  /*5ff0*/  @P0 BRA `(.L_x_1414) ;  /* 0x0000001000b40947 */ /* 0x000fea0003800000 */
[----:B------:R-:W0:Y:S01]  /*6000*/  LDC.64 R24, c[0x0][0x3c0] ;  /* 0x0000f000ff187b82 */ /* 0x000e220000000a00 */
[----:B------:R-:W-:Y:S02]  /*6010*/  IADD3 R6, PT, PT, -R23, R22, RZ ;  /* 0x0000001617067210 */ /* 0x000fe40007ffe1ff */
[----:B0-----:R-:W-:-:S04]  /*6020*/  IADD3 R24, P0, PT, R24, 0x8, RZ ;  /* 0x0000000818187810 */ /* 0x001fc80007f1e0ff */
[----:B------:R-:W-:-:S09]  /*6030*/  IADD3.X R25, PT, PT, RZ, R25, RZ, P0, !PT ;  /* 0x00000019ff197210 */ /* 0x000fd200007fe4ff */
.L_x_1480:
        /* <DEDUP_REMOVED lines=34> */
.L_x_1447:
[----:B-1----:R-:W-:Y:S01]  /*6260*/  FMUL.FTZ R28, R31, R30 ;  /* 0x0000001e1f1c7220 */ /* 0x002fe20000410000 */
[----:B------:R-:W-:-:S03]  /*6270*/  FMUL.FTZ R30, R30, 0.5 ;  /* 0x3f0000001e1e7820 */ /* 0x000fc60000410000 */
[----:B------:R-:W-:-:S04]  /*6280*/  FFMA R29, -R28, R28, R31 ;  /* 0x0000001c1c1d7223 */ /* 0x000fc8000000011f */
[----:B------:R-:W-:-:S07]  /*6290*/  FFMA R28, R29, R30, R28 ;  /* 0x0000001e1d1c7223 */ /* 0x000fce000000001c */
.L_x_1448:
[----:B------:R-:W-:Y:S05]  /*62a0*/  BSYNC.RECONVERGENT B1 ;  /* 0x0000000000017941 */ /* 0x000fea0003800200 */
.L_x_1446:
        /* <DEDUP_REMOVED lines=15> */
.L_x_1450:
[----:B------:R-:W-:Y:S05]  /*63a0*/  BSYNC.RECONVERGENT B5 ;  /* 0x0000000000057941 */ /* 0x000fea0003800200 */
.L_x_1449:
        /* <DEDUP_REMOVED lines=16> */
.L_x_1452:
[----:B------:R-:W-:Y:S05]  /*64b0*/  BSYNC.RECONVERGENT B5 ;  /* 0x0000000000057941 */ /* 0x000fea0003800200 */
.L_x_1451:
[-C--:B------:R-:W-:Y:S01]  /*64c0*/  FFMA R15, R4, R31.reuse, R15 ;  /* 0x0000001f040f7223 */ /* 0x080fe2000000000f */
[-C--:B------:R-:W-:Y:S01]  /*64d0*/  FFMA R14, R23, R31.reuse, R14 ;  /* 0x0000001f170e7223 */ /* 0x080fe2000000000e */
[----:B------:R-:W-:-:S07]  /*64e0*/  FFMA R13, R2, R31, R13 ;  /* 0x0000001f020d7223 */ /* 0x000fce000000000d */
.L_x_1445:
[----:B------:R-:W-:Y:S05]  /*64f0*/  BSYNC.RECONVERGENT B3 ;  /* 0x0000000000037941 */ /* 0x000fea0003800200 */
.L_x_1444:
        /* <DEDUP_REMOVED lines=31> */
.L_x_1456:
[----:B-1----:R-:W-:Y:S01]  /*66f0*/  FMUL.FTZ R28, R31, R30 ;  /* 0x0000001e1f1c7220 */ /* 0x002fe20000410000 */
[----:B------:R-:W-:-:S03]  /*6700*/  FMUL.FTZ R30, R30, 0.5 ;  /* 0x3f0000001e1e7820 */ /* 0x000fc60000410000 */
[----:B------:R-:W-:-:S04]  /*6710*/  FFMA R29, -R28, R28, R31 ;  /* 0x0000001c1c1d7223 */ /* 0x000fc8000000011f */
[----:B------:R-:W-:-:S07]  /*6720*/  FFMA R28, R29, R30, R28 ;  /* 0x0000001e1d1c7223 */ /* 0x000fce000000001c */
.L_x_1457:
[----:B------:R-:W-:Y:S05]  /*6730*/  BSYNC.RECONVERGENT B1 ;  /* 0x0000000000017941 */ /* 0x000fea0003800200 */
.L_x_1455:
        /* <DEDUP_REMOVED lines=15> */
.L_x_1459:
[----:B------:R-:W-:Y:S05]  /*6830*/  BSYNC.RECONVERGENT B5 ;  /* 0x0000000000057941 */ /* 0x000fea0003800200 */
.L_x_1458:
        /* <DEDUP_REMOVED lines=16> */
.L_x_1461:
[----:B------:R-:W-:Y:S05]  /*6940*/  BSYNC.RECONVERGENT B5 ;  /* 0x0000000000057941 */ /* 0x000fea0003800200 */
.L_x_1460:
[-C--:B------:R-:W-:Y:S01]  /*6950*/  FFMA R15, R4, R31.reuse, R15 ;  /* 0x0000001f040f7223 */ /* 0x080fe2000000000f */
[-C--:B------:R-:W-:Y:S01]  /*6960*/  FFMA R14, R23, R31.reuse, R14 ;  /* 0x0000001f170e7223 */ /* 0x080fe2000000000e */
[----:B------:R-:W-:-:S07]  /*6970*/  FFMA R13, R2, R31, R13 ;  /* 0x0000001f020d7223 */ /* 0x000fce000000000d */
.L_x_1454:
[----:B------:R-:W-:Y:S05]  /*6980*/  BSYNC.RECONVERGENT B3 ;  /* 0x0000000000037941 */ /* 0x000fea0003800200 */
.L_x_1453:
        /* <DEDUP_REMOVED lines=31> */
.L_x_1465:
[----:B-1----:R-:W-:Y:S01]  /*6b80*/  FMUL.FTZ R28, R31, R30 ;  /* 0x0000001e1f1c7220 */ /* 0x002fe20000410000 */
[----:B------:R-:W-:-:S03]  /*6b90*/  FMUL.FTZ R30, R30, 0.5 ;  /* 0x3f0000001e1e7820 */ /* 0x000fc60000410000 */
[----:B------:R-:W-:-:S04]  /*6ba0*/  FFMA R29, -R28, R28, R31 ;  /* 0x0000001c1c1d7223 */ /* 0x000fc8000000011f */
[----:B------:R-:W-:-:S07]  /*6bb0*/  FFMA R28, R29, R30, R28 ;  /* 0x0000001e1d1c7223 */ /* 0x000fce000000001c */
.L_x_1466:
[----:B------:R-:W-:Y:S05]  /*6bc0*/  BSYNC.RECONVERGENT B1 ;  /* 0x0000000000017941 */ /* 0x000fea0003800200 */
.L_x_1464:
        /* <DEDUP_REMOVED lines=15> */
.L_x_1468:
[----:B------:R-:W-:Y:S05]  /*6cc0*/  BSYNC.RECONVERGENT B5 ;  /* 0x0000000000057941 */ /* 0x000fea0003800200 */
.L_x_1467:
        /* <DEDUP_REMOVED lines=16> */
.L_x_1470:
[----:B------:R-:W-:Y:S05]  /*6dd0*/  BSYNC.RECONVERGENT B5 ;  /* 0x0000000000057941 */ /* 0x000fea0003800200 */
.L_x_1469:
[-C--:B------:R-:W-:Y:S01]  /*6de0*/  FFMA R15, R4, R31.reuse, R15 ;  /* 0x0000001f040f7223 */ /* 0x080fe2000000000f */
[-C--:B------:R-:W-:Y:S01]  /*6df0*/  FFMA R14, R23, R31.reuse, R14 ;  /* 0x0000001f170e7223 */ /* 0x080fe2000000000e */
[----:B------:R-:W-:-:S07]  /*6e00*/  FFMA R13, R2, R31, R13 ;  /* 0x0000001f020d7223 */ /* 0x000fce000000000d */
.L_x_1463:
[----:B------:R-:W-:Y:S05]  /*6e10*/  BSYNC.RECONVERGENT B3 ;  /* 0x0000000000037941 */ /* 0x000fea0003800200 */
.L_x_1462:
        /* <DEDUP_REMOVED lines=31> */
.L_x_1474:
[----:B-1----:R-:W-:Y:S01]  /*7010*/  FMUL.FTZ R26, R31, R28 ;  /* 0x0000001c1f1a7220 */ /* 0x002fe20000410000 */
[----:B------:R-:W-:-:S03]  /*7020*/  FMUL.FTZ R28, R28, 0.5 ;  /* 0x3f0000001c1c7820 */ /* 0x000fc60000410000 */
[----:B------:R-:W-:-:S04]  /*7030*/  FFMA R27, -R26, R26, R31 ;  /* 0x0000001a1a1b7223 */ /* 0x000fc8000000011f */
[----:B------:R-:W-:-:S07]  /*7040*/  FFMA R26, R27, R28, R26 ;  /* 0x0000001c1b1a7223 */ /* 0x000fce000000001a */
.L_x_1475:
[----:B------:R-:W-:Y:S05]  /*7050*/  BSYNC.RECONVERGENT B1 ;  /* 0x0000000000017941 */ /* 0x000fea0003800200 */
.L_x_1473:
        /* <DEDUP_REMOVED lines=15> */
.L_x_1477:
[----:B------:R-:W-:Y:S05]  /*7150*/  BSYNC.RECONVERGENT B5 ;  /* 0x0000000000057941 */ /* 0x000fea0003800200 */
.L_x_1476:
        /* <DEDUP_REMOVED lines=16> */
.L_x_1479:
[----:B------:R-:W-:Y:S05]  /*7260*/  BSYNC.RECONVERGENT B5 ;  /* 0x0000000000057941 */ /* 0x000fea0003800200 */
.L_x_1478:
[-C--:B------:R-:W-:Y:S01]  /*7270*/  FFMA R15, R4, R31.reuse, R15 ;  /* 0x0000001f040f7223 */ /* 0x080fe2000000000f */
[-C--:B------:R-:W-:Y:S01]  /*7280*/  FFMA R14, R23, R31.reuse, R14 ;  /* 0x0000001f170e7223 */ /* 0x080fe2000000000e */
[----:B------:R-:W-:-:S07]  /*7290*/  FFMA R13, R2, R31, R13 ;  /* 0x0000001f020d7223 */ /* 0x000fce000000000d */
.L_x_1472:
[----:B------:R-:W-:Y:S05]  /*72a0*/  BSYNC.RECONVERGENT B3 ;  /* 0x0000000000037941 */ /* 0x000fea0003800200 */
.L_x_1471:
[----:B------:R-:W-:Y:S01]  /*72b0*/  IADD3 R22, PT, PT, R22, 0x4, RZ ;  /* 0x0000000416167810 */ /* 0x000fe20007ffe0ff */
[----:B------:R-:W-:Y:S06]  /*72c0*/  @P2 BRA `(.L_x_1480) ;  /* 0xffffffec005c2947 */ /* 0x000fec000383ffff */
.L_x_1414:
[----:B------:R-:W-:Y:S05]  /*72d0*/  BSYNC.RECONVERGENT B4 ;  /* 0x0000000000047941 */ /* 0x000fea0003800200 */
.L_x_1413:
[----:B------:R-:W0:Y:S01]  /*72e0*/  LDC.64 R22, c[0x0][0x3d0] ;  /* 0x0000f400ff167b82 */ /* 0x000e220000000a00 */
[----:B------:R-:W1:Y:S01]  /*72f0*/  LDCU UR4, c[0x0][0x3d8] ;  /* 0x00007b00ff0477ac */ /* 0x000e620008000800 */
[----:B------:R-:W-:Y:S01]  /*7300*/  BSSY.RECONVERGENT B4, `(.L_x_1481) ;  /* 0x000023d000047945 */ /* 0x000fe20003800200 */
[----:B------:R-:W2:Y:S01]  /*7310*/  LDCU UR5, c[0x3][0x68] ;  /* 0x00c00d00ff0577ac */ /* 0x000ea20008000800 */
[----:B------:R-:W3:Y:S01]  /*7320*/  LDCU UR8, c[0x3][0x60] ;  /* 0x00c00c00ff0877ac */ /* 0x000ee20008000800 */
[----:B------:R-:W4:Y:S01]  /*7330*/  LDCU UR9, c[0x3][0x70] ;  /* 0x00c00e00ff0977ac */ /* 0x000f220008000800 */
[----:B-1----:R-:W-:-:S04]  /*7340*/  ISETP.GT.AND P1, PT, R12, UR4, PT ;  /* 0x000000040c007c0c */ /* 0x002fc8000bf24270 */
[----:B------:R-:W-:Y:S02]  /*7350*/  ISETP.GT.AND P1, PT, R12, RZ, !P1 ;  /* 0x000000ff0c00720c */ /* 0x000fe40004f24270 */
[----:B0-----:R-:W-:Y:S02]  /*7360*/  ISETP.GT.AND P0, PT, R22, -0x1, PT ;  /* 0xffffffff1600780c */ /* 0x001fe40003f04270 */
[----:B------:R-:W-:Y:S02]  /*7370*/  LOP3.LUT R4, R0, R23, RZ, 0xfc, !PT ;  /* 0x0000001700047212 */ /* 0x000fe400078efcff */
[----:B------:R-:W-:-:S04]  /*7380*/  ISETP.GT.AND P0, PT, R10, RZ, P0 ;  /* 0x000000ff0a00720c */ /* 0x000fc80000704270 */
[----:B------:R-:W-:-:S04]  /*7390*/  ISETP.GT.AND P2, PT, R4, -0x1, P0 ;  /* 0xffffffff0400780c */ /* 0x000fc80000744270 */
[----:B------:R-:W-:Y:S02]  /*73a0*/  PLOP3.LUT P0, PT, P2, P1, PT, 0x80, 0x8 ;  /* 0x000000000008781c */ /* 0x000fe40001703070 */
[----:B------:R-:W-:-:S11]  /*73b0*/  P2R R6, PR, RZ, 0x4 ;  /* 0x00000004ff067803 */ /* 0x000fd60000000000 */
[----:B--234-:R-:W-:Y:S05]  /*73c0*/  @!P0 BRA `(.L_x_1482) ;  /* 0x0000002000c08947 */ /* 0x01cfea0003800000 */
        /* <DEDUP_REMOVED lines=43> */
[----:B-1----:R-:W-:-:S07]  /*7680*/  MOV R32, 0x76a0 ;  /* 0x000076a000207802 */ /* 0x002fce0000000f00 */
[----:B------:R-:W-:Y:S05]  /*7690*/  CALL.REL.NOINC `($__internal_15_$__cuda_sm20_sqrt_rn_f32_slowpath) ;  /* 0x0000079c00c87944 */ /* 0x000fea0003c00000 */
[----:B------:R-:W-:Y:S01]  /*76a0*/  MOV R27, R37 ;  /* 0x00000025001b7202 */ /* 0x000fe20000000f00 */
[----:B------:R-:W-:Y:S06]  /*76b0*/  BRA `(.L_x_1489) ;  /* 0x0000000000107947 */ /* 0x000fec0003800000 */
.L_x_1488:
[----:B-1----:R-:W-:Y:S01]  /*76c0*/  FMUL.FTZ R30, R31, R32 ;  /* 0x000000201f1e7220 */ /* 0x002fe20000410000 */
[----:B------:R-:W-:-:S03]  /*76d0*/  FMUL.FTZ R32, R32, 0.5 ;  /* 0x3f00000020207820 */ /* 0x000fc60000410000 */
[----:B------:R-:W-:-:S04]  /*76e0*/  FFMA R27, -R30, R30, R31 ;  /* 0x0000001e1e1b7223 */ /* 0x000fc8000000011f */
[----:B------:R-:W-:-:S07]  /*76f0*/  FFMA R27, R27, R32, R30 ;  /* 0x000000201b1b7223 */ /* 0x000fce000000001e */
.L_x_1489:
[----:B------:R-:W-:Y:S05]  /*7700*/  BSYNC.RECONVERGENT B1 ;  /* 0x0000000000017941 */ /* 0x000fea0003800200 */
.L_x_1487:
        /* <DEDUP_REMOVED lines=17> */
.L_x_1491:
[----:B------:R-:W-:Y:S05]  /*7820*/  BSYNC.RECONVERGENT B6 ;  /* 0x0000000000067941 */ /* 0x000fea0003800200 */
.L_x_1490:
        /* <DEDUP_REMOVED lines=17> */
.L_x_1493:
[----:B------:R-:W-:Y:S05]  /*7940*/  BSYNC.RECONVERGENT B6 ;  /* 0x0000000000067941 */ /* 0x000fea0003800200 */
.L_x_1492:
[-C--:B------:R-:W-:Y:S01]  /*7950*/  FFMA R15, R26, R31.reuse, R15 ;  /* 0x0000001f1a0f7223 */ /* 0x080fe2000000000f */
[-C--:B------:R-:W-:Y:S01]  /*7960*/  FFMA R14, R23, R31.reuse, R14 ;  /* 0x0000001f170e7223 */ /* 0x080fe2000000000e */
[----:B------:R-:W-:-:S07]  /*7970*/  FFMA R13, R2, R31, R13 ;  /* 0x0000001f020d7223 */ /* 0x000fce000000000d */
.L_x_1486:
[----:B------:R-:W-:Y:S05]  /*7980*/  BSYNC.RECONVERGENT B5 ;  /* 0x0000000000057941 */ /* 0x000fea0003800200 */
.L_x_1485:
        /* <DEDUP_REMOVED lines=34> */
.L_x_1497:
[----:B-1----:R-:W-:Y:S01]  /*7bb0*/  FMUL.FTZ R30, R31, R32 ;  /* 0x000000201f1e7220 */ /* 0x002fe20000410000 */
[----:B------:R-:W-:-:S03]  /*7bc0*/  FMUL.FTZ R32, R32, 0.5 ;  /* 0x3f00000020207820 */ /* 0x000fc60000410000 */
[----:B------:R-:W-:-:S04]  /*7bd0*/  FFMA R27, -R30, R30, R31 ;  /* 0x0000001e1e1b7223 */ /* 0x000fc8000000011f */
[----:B------:R-:W-:-:S07]  /*7be0*/  FFMA R27, R27, R32, R30 ;  /* 0x000000201b1b7223 */ /* 0x000fce000000001e */
.L_x_1498:
[----:B------:R-:W-:Y:S05]  /*7bf0*/  BSYNC.RECONVERGENT B1 ;  /* 0x0000000000017941 */ /* 0x000fea0003800200 */
.L_x_1496:
        /* <DEDUP_REMOVED lines=17> */
.L_x_1500:
[----:B------:R-:W-:Y:S05]  /*7d10*/  BSYNC.RECONVERGENT B6 ;  /* 0x0000000000067941 */ /* 0x000fea0003800200 */
.L_x_1499:
        /* <DEDUP_REMOVED lines=17> */
.L_x_1502:
[----:B------:R-:W-:Y:S05]  /*7e30*/  BSYNC.RECONVERGENT B6 ;  /* 0x0000000000067941 */ /* 0x000fea0003800200 */
.L_x_1501:
[-C--:B------:R-:W-:Y:S01]  /*7e40*/  FFMA R15, R26, R31.reuse, R15 ;  /* 0x0000001f1a0f7223 */ /* 0x080fe2000000000f */
[-C--:B------:R-:W-:Y:S01]  /*7e50*/  FFMA R14, R23, R31.reuse, R14 ;  /* 0x0000001f170e7223 */ /* 0x080fe2000000000e */
[----:B------:R-:W-:-:S07]  /*7e60*/  FFMA R13, R2, R31, R13 ;  /* 0x0000001f020d7223 */ /* 0x000fce000000000d */
.L_x_1495:
[----:B------:R-:W-:Y:S05]  /*7e70*/  BSYNC.RECONVERGENT B5 ;  /* 0x0000000000057941 */ /* 0x000fea0003800200 */
.L_x_1494:
        /* <DEDUP_REMOVED lines=34> */
.L_x_1506:
[----:B-1----:R-:W-:Y:S01]  /*80a0*/  FMUL.FTZ R26, R31, R28 ;  /* 0x0000001c1f1a7220 */ /* 0x002fe20000410000 */
[----:B------:R-:W-:-:S03]  /*80b0*/  FMUL.FTZ R28, R28, 0.5 ;  /* 0x3f0000001c1c7820 */ /* 0x000fc60000410000 */
[----:B------:R-:W-:-:S04]  /*80c0*/  FFMA R27, -R26, R26, R31 ;  /* 0x0000001a1a1b7223 */ /* 0x000fc8000000011f */
[----:B------:R-:W-:-:S07]  /*80d0*/  FFMA R26, R27, R28, R26 ;  /* 0x0000001c1b1a7223 */ /* 0x000fce000000001a */
.L_x_1507:
[----:B------:R-:W-:Y:S05]  /*80e0*/  BSYNC.RECONVERGENT B1 ;  /* 0x0000000000017941 */ /* 0x000fea0003800200 */
.L_x_1505:
        /* <DEDUP_REMOVED lines=17> */
.L_x_1509:
[----:B------:R-:W-:Y:S05]  /*8200*/  BSYNC.RECONVERGENT B6 ;  /* 0x0000000000067941 */ /* 0x000fea0003800200 */
.L_x_1508:
        /* <DEDUP_REMOVED lines=17> */
.L_x_1511:
[----:B------:R-:W-:Y:S05]  /*8320*/  BSYNC.RECONVERGENT B6 ;  /* 0x0000000000067941 */ /* 0x000fea0003800200 */
.L_x_1510:
[-C--:B------:R-:W-:Y:S01]  /*8330*/  FFMA R15, R22, R31.reuse, R15 ;  /* 0x0000001f160f7223 */ /* 0x080fe2000000000f */
[-C--:B------:R-:W-:Y:S01]  /*8340*/  FFMA R14, R23, R31.reuse, R14 ;  /* 0x0000001f170e7223 */ /* 0x080fe2000000000e */
[----:B------:R-:W-:-:S07]  /*8350*/  FFMA R13, R2, R31, R13 ;  /* 0x0000001f020d7223 */ /* 0x000fce000000000d */
.L_x_1504:
[----:B------:R-:W-:Y:S05]  /*8360*/  BSYNC.RECONVERGENT B5 ;  /* 0x0000000000057941 */ /* 0x000fea0003800200 */
.L_x_1503:
[----:B------:R-:W-:-:S07]  /*8370*/  IADD3 R2, PT, PT, R24, 0x3, RZ ;  /* 0x0000000318027810 */ /* 0x000fce0007ffe0ff */
.L_x_1484:
[----:B------:R-:W-:Y:S05]  /*8380*/  BSYNC.RECONVERGENT B3 ;  /* 0x0000000000037941 */ /* 0x000fea0003800200 */
.L_x_1483:
[----:B------:R-:W-:-:S04]  /*8390*/  IADD3 R22, PT, PT, R24, -R25, RZ ;  /* 0x8000001918167210 */ /* 0x000fc80007ffe0ff */
[----:B------:R-:W-:-:S13]  /*83a0*/  ISETP.GT.U32.AND P0, PT, R22, -0x4, PT ;  /* 0xfffffffc1600780c */ /* 0x000fda0003f04070 */
[----:B------:R-:W-:Y:S05]  /*83b0*/  @P0 BRA `(.L_x_1482) ;  /* 0x0000001000c40947 */ /* 0x000fea0003800000 */
[----:B------:R-:W0:Y:S02]  /*83c0*/  LDC.64 R22, c[0x0][0x3c0] ;  /* 0x0000f000ff167b82 */ /* 0x000e240000000a00 */
[----:B0-----:R-:W-:Y:S02]  /*83d0*/  IADD3 R28, P0, PT, R22, 0x8, RZ ;  /* 0x00000008161c7810 */ /* 0x001fe40007f1e0ff */
[----:B------:R-:W-:Y:S02]  /*83e0*/  IADD3 R22, PT, PT, -R25, R2, RZ ;  /* 0x0000000219167210 */ /* 0x000fe40007ffe1ff */
[----:B------:R-:W-:-:S09]  /*83f0*/  IADD3.X R29, PT, PT, RZ, R23, RZ, P0, !PT ;  /* 0x00000017ff1d7210 */ /* 0x000fd200007fe4ff */
.L_x_1548:
        /* <DEDUP_REMOVED lines=32> */
[----:B------:R-:W-:Y:S05]  /*8600*/  CALL.REL.NOINC `($__internal_15_$__cuda_sm20_sqrt_rn_f32_slowpath) ;  /* 0x0000078c00ec7944 */ /* 0x000fea0003c00000 */
[----:B------:R-:W-:Y:S01]  /*8610*/  MOV R25, R37 ;  /* 0x0000002500197202 */ /* 0x000fe20000000f00 */
[----:B------:R-:W-:Y:S06]  /*8620*/  BRA `(.L_x_1516) ;  /* 0x0000000000107947 */ /* 0x000fec0003800000 */
.L_x_1515:
[----:B-1----:R-:W-:Y:S01]  /*8630*/  FMUL.FTZ R30, R27, R32 ;  /* 0x000000201b1e7220 */ /* 0x002fe20000410000 */
[----:B------:R-:W-:-:S03]  /*8640*/  FMUL.FTZ R31, R32, 0.5 ;  /* 0x3f000000201f7820 */ /* 0x000fc60000410000 */
[----:B------:R-:W-:-:S04]  /*8650*/  FFMA R25, -R30, R30, R27 ;  /* 0x0000001e1e197223 */ /* 0x000fc8000000011b */
[----:B------:R-:W-:-:S07]  /*8660*/  FFMA R25, R25, R31, R30 ;  /* 0x0000001f19197223 */ /* 0x000fce000000001e */
.L_x_1516:
[----:B------:R-:W-:Y:S05]  /*8670*/  BSYNC.RECONVERGENT B1 ;  /* 0x0000000000017941 */ /* 0x000fea0003800200 */
.L_x_1514:
        /* <DEDUP_REMOVED lines=15> */
.L_x_1518:
[----:B------:R-:W-:Y:S05]  /*8770*/  BSYNC.RECONVERGENT B5 ;  /* 0x0000000000057941 */ /* 0x000fea0003800200 */
.L_x_1517:
        /* <DEDUP_REMOVED lines=16> */
.L_x_1520:
[----:B------:R-:W-:Y:S05]  /*8880*/  BSYNC.RECONVERGENT B5 ;  /* 0x0000000000057941 */ /* 0x000fea0003800200 */
.L_x_1519:
[-C--:B------:R-:W-:Y:S01]  /*8890*/  FFMA R15, R26, R31.reuse, R15 ;  /* 0x0000001f1a0f7223 */ /* 0x080fe2000000000f */
[-C--:B------:R-:W-:Y:S01]  /*88a0*/  FFMA R14, R23, R31.reuse, R14 ;  /* 0x0000001f170e7223 */ /* 0x080fe2000000000e */
[----:B------:R-:W-:-:S07]  /*88b0*/  FFMA R13, R24, R31, R13 ;  /* 0x0000001f180d7223 */ /* 0x000fce000000000d */
.L_x_1513:
[----:B------:R-:W-:Y:S05]  /*88c0*/  BSYNC.RECONVERGENT B3 ;  /* 0x0000000000037941 */ /* 0x000fea0003800200 */
.L_x_1512:
        /* <DEDUP_REMOVED lines=32> */
.L_x_1524:
[----:B-1----:R-:W-:Y:S01]  /*8ad0*/  FMUL.FTZ R30, R27, R32 ;  /* 0x000000201b1e7220 */ /* 0x002fe20000410000 */
[----:B------:R-:W-:-:S03]  /*8ae0*/  FMUL.FTZ R31, R32, 0.5 ;  /* 0x3f000000201f7820 */ /* 0x000fc60000410000 */
[----:B------:R-:W-:-:S04]  /*8af0*/  FFMA R25, -R30, R30, R27 ;  /* 0x0000001e1e197223 */ /* 0x000fc8000000011b */
[----:B------:R-:W-:-:S07]  /*8b00*/  FFMA R25, R25, R31, R30 ;  /* 0x0000001f19197223 */ /* 0x000fce000000001e */
.L_x_1525:
[----:B------:R-:W-:Y:S05]  /*8b10*/  BSYNC.RECONVERGENT B1 ;  /* 0x0000000000017941 */ /* 0x000fea0003800200 */
.L_x_1523:
        /* <DEDUP_REMOVED lines=15> */
.L_x_1527:
[----:B------:R-:W-:Y:S05]  /*8c10*/  BSYNC.RECONVERGENT B5 ;  /* 0x0000000000057941 */ /* 0x000fea0003800200 */
.L_x_1526:
        /* <DEDUP_REMOVED lines=16> */
.L_x_1529:
[----:B------:R-:W-:Y:S05]  /*8d20*/  BSYNC.RECONVERGENT B5 ;  /* 0x0000000000057941 */ /* 0x000fea0003800200 */
.L_x_1528:
[-C--:B------:R-:W-:Y:S01]  /*8d30*/  FFMA R15, R26, R31.reuse, R15 ;  /* 0x0000001f1a0f7223 */ /* 0x080fe2000000000f */
[-C--:B------:R-:W-:Y:S01]  /*8d40*/  FFMA R14, R23, R31.reuse, R14 ;  /* 0x0000001f170e7223 */ /* 0x080fe2000000000e */
[----:B------:R-:W-:-:S07]  /*8d50*/  FFMA R13, R24, R31, R13 ;  /* 0x0000001f180d7223 */ /* 0x000fce000000000d */
.L_x_1522:
[----:B------:R-:W-:Y:S05]  /*8d60*/  BSYNC.RECONVERGENT B3 ;  /* 0x0000000000037941 */ /* 0x000fea0003800200 */
.L_x_1521:
        /* <DEDUP_REMOVED lines=32> */
.L_x_1533:
[----:B-1----:R-:W-:Y:S01]  /*8f70*/  FMUL.FTZ R30, R27, R32 ;  /* 0x000000201b1e7220 */ /* 0x002fe20000410000 */
[----:B------:R-:W-:-:S03]  /*8f80*/  FMUL.FTZ R31, R32, 0.5 ;  /* 0x3f000000201f7820 */ /* 0x000fc60000410000 */
[----:B------:R-:W-:-:S04]  /*8f90*/  FFMA R25, -R30, R30, R27 ;  /* 0x0000001e1e197223 */ /* 0x000fc8000000011b */
[----:B------:R-:W-:-:S07]  /*8fa0*/  FFMA R25, R25, R31, R30 ;  /* 0x0000001f19197223 */ /* 0x000fce000000001e */
.L_x_1534:
[----:B------:R-:W-:Y:S05]  /*8fb0*/  BSYNC.RECONVERGENT B1 ;  /* 0x0000000000017941 */ /* 0x000fea0003800200 */
.L_x_1532:
        /* <DEDUP_REMOVED lines=15> */
.L_x_1536:
[----:B------:R-:W-:Y:S05]  /*90b0*/  BSYNC.RECONVERGENT B5 ;  /* 0x0000000000057941 */ /* 0x000fea0003800200 */
.L_x_1535:
        /* <DEDUP_REMOVED lines=16> */
.L_x_1538:
[----:B------:R-:W-:Y:S05]  /*91c0*/  BSYNC.RECONVERGENT B5 ;  /* 0x0000000000057941 */ /* 0x000fea0003800200 */
.L_x_1537:
[-C--:B------:R-:W-:Y:S01]  /*91d0*/  FFMA R15, R26, R31.reuse, R15 ;  /* 0x0000001f1a0f7223 */ /* 0x080fe2000000000f */
[-C--:B------:R-:W-:Y:S01]  /*91e0*/  FFMA R14, R23, R31.reuse, R14 ;  /* 0x0000001f170e7223 */ /* 0x080fe2000000000e */
[----:B------:R-:W-:-:S07]  /*91f0*/  FFMA R13, R24, R31, R13 ;  /* 0x0000001f180d7223 */ /* 0x000fce000000000d */
.L_x_1531:
[----:B------:R-:W-:Y:S05]  /*9200*/  BSYNC.RECONVERGENT B3 ;  /* 0x0000000000037941 */ /* 0x000fea0003800200 */
.L_x_1530:
        /* <DEDUP_REMOVED lines=32> */
.L_x_1542:
[----:B-1----:R-:W-:Y:S01]  /*9410*/  FMUL.FTZ R30, R27, R32 ;  /* 0x000000201b1e7220 */ /* 0x002fe20000410000 */
[----:B------:R-:W-:-:S03]  /*9420*/  FMUL.FTZ R31, R32, 0.5 ;  /* 0x3f000000201f7820 */ /* 0x000fc60000410000 */
[----:B------:R-:W-:-:S04]  /*9430*/  FFMA R25, -R30, R30, R27 ;  /* 0x0000001e1e197223 */ /* 0x000fc8000000011b */
[----:B------:R-:W-:-:S07]  /*9440*/  FFMA R25, R25, R31, R30 ;  /* 0x0000001f19197223 */ /* 0x000fce000000001e */
.L_x_1543:
[----:B------:R-:W-:Y:S05]  /*9450*/  BSYNC.RECONVERGENT B1 ;  /* 0x0000000000017941 */ /* 0x000fea0003800200 */
.L_x_1541:
        /* <DEDUP_REMOVED lines=15> */
.L_x_1545:
[----:B------:R-:W-:Y:S05]  /*9550*/  BSYNC.RECONVERGENT B5 ;  /* 0x0000000000057941 */ /* 0x000fea0003800200 */
.L_x_1544:
        /* <DEDUP_REMOVED lines=16> */
.L_x_1547:
[----:B------:R-:W-:Y:S05]  /*9660*/  BSYNC.RECONVERGENT B5 ;  /* 0x0000000000057941 */ /* 0x000fea0003800200 */
.L_x_1546:
[-C--:B------:R-:W-:Y:S01]  /*9670*/  FFMA R15, R26, R31.reuse, R15 ;  /* 0x0000001f1a0f7223 */ /* 0x080fe2000000000f */
[-C--:B------:R-:W-:Y:S01]  /*9680*/  FFMA R14, R23, R31.reuse, R14 ;  /* 0x0000001f170e7223 */ /* 0x080fe2000000000e */
[----:B------:R-:W-:-:S07]  /*9690*/  FFMA R13, R24, R31, R13 ;  /* 0x0000001f180d7223 */ /* 0x000fce000000000d */
.L_x_1540:
[----:B------:R-:W-:Y:S05]  /*96a0*/  BSYNC.RECONVERGENT B3 ;  /* 0x0000000000037941 */ /* 0x000fea0003800200 */
.L_x_1539:
[----:B------:R-:W-:Y:S01]  /*96b0*/  IADD3 R2, PT, PT, R2, 0x4, RZ ;  /* 0x0000000402027810 */ /* 0x000fe20007ffe0ff */
[----:B------:R-:W-:Y:S06]  /*96c0*/  @P2 BRA `(.L_x_1548) ;  /* 0xffffffec004c2947 */ /* 0x000fec000383ffff */
.L_x_1482:
[----:B------:R-:W-:Y:S05]  /*96d0*/  BSYNC.RECONVERGENT B4 ;  /* 0x0000000000047941 */ /* 0x000fea0003800200 */
.L_x_1481:
[----:B------:R-:W0:Y:S01]  /*96e0*/  LDCU UR4, c[0x0][0x3d8] ;  /* 0x00007b00ff0477ac */ /* 0x000e220008000800 */
[----:B------:R-:W-:Y:S01]  /*96f0*/  LOP3.LUT R2, R11, R4, RZ, 0xfc, !PT ;  /* 0x000000040b027212 */ /* 0x000fe200078efcff */
[----:B------:R-:W-:Y:S01]  /*9700*/  BSSY.RECONVERGENT B4, `(.L_x_1549) ;  /* 0x0000238000047945 */ /* 0x000fe20003800200 */
[----:B------:R-:W1:Y:S02]  /*9710*/  LDCU UR5, c[0x3][0x68] ;  /* 0x00c00d00ff0577ac */ /* 0x000e640008000800 */
[----:B------:R-:W-:Y:S01]  /*9720*/  ISETP.GE.AND P0, PT, R2, RZ, PT ;  /* 0x000000ff0200720c */ /* 0x000fe20003f06270 */
[----:B------:R-:W2:Y:S03]  /*9730*/  LDCU UR8, c[0x3][0x60] ;  /* 0x00c00c00ff0877ac */ /* 0x000ea60008000800 */
[C---:B------:R-:W-:Y:S01]  /*9740*/  ISETP.LT.OR P0, PT, R12.reuse, 0x1, !P0 ;  /* 0x000000010c00780c */ /* 0x040fe20004701670 */
[----:B------:R-:W3:Y:S03]  /*9750*/  LDCU UR9, c[0x3][0x70] ;  /* 0x00c00e00ff0977ac */ /* 0x000ee60008000800 */
[----:B0-----:R-:W-:-:S13]  /*9760*/  ISETP.GT.OR P0, PT, R12, UR4, P0 ;  /* 0x000000040c007c0c */ /* 0x001fda0008704670 */
[----:B-123--:R-:W-:Y:S05]  /*9770*/  @P0 BRA `(.L_x_1550) ;  /* 0x0000002000c00947 */ /* 0x00efea0003800000 */
        /* <DEDUP_REMOVED lines=49> */
.L_x_1556:
[----:B-1----:R-:W-:Y:S01]  /*9a90*/  FMUL.FTZ R30, R29, R32 ;  /* 0x000000201d1e7220 */ /* 0x002fe20000410000 */
[----:B------:R-:W-:-:S03]  /*9aa0*/  FMUL.FTZ R31, R32, 0.5 ;  /* 0x3f000000201f7820 */ /* 0x000fc60000410000 */
[----:B------:R-:W-:-:S04]  /*9ab0*/  FFMA R27, -R30, R30, R29 ;  /* 0x0000001e1e1b7223 */ /* 0x000fc8000000011d */
[----:B------:R-:W-:-:S07]  /*9ac0*/  FFMA R27, R27, R31, R30 ;  /* 0x0000001f1b1b7223 */ /* 0x000fce000000001e */
.L_x_1557:
[----:B------:R-:W-:Y:S05]  /*9ad0*/  BSYNC.RECONVERGENT B1 ;  /* 0x0000000000017941 */ /* 0x000fea0003800200 */
.L_x_1555:
        /* <DEDUP_REMOVED lines=17> */
.L_x_1559:
[----:B------:R-:W-:Y:S05]  /*9bf0*/  BSYNC.RECONVERGENT B6 ;  /* 0x0000000000067941 */ /* 0x000fea0003800200 */
.L_x_1558:
        /* <DEDUP_REMOVED lines=17> */
.L_x_1561:
[----:B------:R-:W-:Y:S05]  /*9d10*/  BSYNC.RECONVERGENT B6 ;  /* 0x0000000000067941 */ /* 0x000fea0003800200 */
.L_x_1560:
[-C--:B------:R-:W-:Y:S01]  /*9d20*/  FFMA R15, R28, R31.reuse, R15 ;  /* 0x0000001f1c0f7223 */ /* 0x080fe2000000000f */
[-C--:B------:R-:W-:Y:S01]  /*9d30*/  FFMA R14, R23, R31.reuse, R14 ;  /* 0x0000001f170e7223 */ /* 0x080fe2000000000e */
[----:B------:R-:W-:-:S07]  /*9d40*/  FFMA R13, R24, R31, R13 ;  /* 0x0000001f180d7223 */ /* 0x000fce000000000d */
.L_x_1554:
[----:B------:R-:W-:Y:S05]  /*9d50*/  BSYNC.RECONVERGENT B5 ;  /* 0x0000000000057941 */ /* 0x000fea0003800200 */
.L_x_1553:
        /* <DEDUP_REMOVED lines=35> */
.L_x_1565:
[----:B-1----:R-:W-:Y:S01]  /*9f90*/  FMUL.FTZ R30, R29, R32 ;  /* 0x000000201d1e7220 */ /* 0x002fe20000410000 */
[----:B------:R-:W-:-:S03]  /*9fa0*/  FMUL.FTZ R31, R32, 0.5 ;  /* 0x3f000000201f7820 */ /* 0x000fc60000410000 */
[----:B------:R-:W-:-:S04]  /*9fb0*/  FFMA R27, -R30, R30, R29 ;  /* 0x0000001e1e1b7223 */ /* 0x000fc8000000011d */
[----:B------:R-:W-:-:S07]  /*9fc0*/  FFMA R27, R27, R31, R30 ;  /* 0x0000001f1b1b7223 */ /* 0x000fce000000001e */
.L_x_1566:
[----:B------:R-:W-:Y:S05]  /*9fd0*/  BSYNC.RECONVERGENT B1 ;  /* 0x0000000000017941 */ /* 0x000fea0003800200 */
.L_x_1564:
        /* <DEDUP_REMOVED lines=17> */
.L_x_1568:
[----:B------:R-:W-:Y:S05]  /*a0f0*/  BSYNC.RECONVERGENT B6 ;  /* 0x0000000000067941 */ /* 0x000fea0003800200 */
.L_x_1567:
        /* <DEDUP_REMOVED lines=17> */
.L_x_1570:
[----:B------:R-:W-:Y:S05]  /*a210*/  BSYNC.RECONVERGENT B6 ;  /* 0x0000000000067941 */ /* 0x000fea0003800200 */
.L_x_1569:
[-C--:B------:R-:W-:Y:S01]  /*a220*/  FFMA R15, R28, R31.reuse, R15 ;  /* 0x0000001f1c0f7223 */ /* 0x080fe2000000000f */
[-C--:B------:R-:W-:Y:S01]  /*a230*/  FFMA R14, R23, R31.reuse, R14 ;  /* 0x0000001f170e7223 */ /* 0x080fe2000000000e */
[----:B------:R-:W-:-:S07]  /*a240*/  FFMA R13, R24, R31, R13 ;  /* 0x0000001f180d7223 */ /* 0x000fce000000000d */
.L_x_1563:
[----:B------:R-:W-:Y:S05]  /*a250*/  BSYNC.RECONVERGENT B5 ;  /* 0x0000000000057941 */ /* 0x000fea0003800200 */
.L_x_1562:
        /* <DEDUP_REMOVED lines=34> */
.L_x_1574:
[----:B-1----:R-:W-:Y:S01]  /*a480*/  FMUL.FTZ R28, R31, R30 ;  /* 0x0000001e1f1c7220 */ /* 0x002fe20000410000 */
[----:B------:R-:W-:-:S03]  /*a490*/  FMUL.FTZ R29, R30, 0.5 ;  /* 0x3f0000001e1d7820 */ /* 0x000fc60000410000 */
[----:B------:R-:W-:-:S04]  /*a4a0*/  FFMA R27, -R28, R28, R31 ;  /* 0x0000001c1c1b7223 */ /* 0x000fc8000000011f */
[----:B------:R-:W-:-:S07]  /*a4b0*/  FFMA R27, R27, R29, R28 ;  /* 0x0000001d1b1b7223 */ /* 0x000fce000000001c */
.L_x_1575:
[----:B------:R-:W-:Y:S05]  /*a4c0*/  BSYNC.RECONVERGENT B1 ;  /* 0x0000000000017941 */ /* 0x000fea0003800200 */
.L_x_1573:
        /* <DEDUP_REMOVED lines=17> */
.L_x_1577:
[----:B------:R-:W-:Y:S05]  /*a5e0*/  BSYNC.RECONVERGENT B6 ;  /* 0x0000000000067941 */ /* 0x000fea0003800200 */
.L_x_1576:
        /* <DEDUP_REMOVED lines=17> */
.L_x_1579:
[----:B------:R-:W-:Y:S05]  /*a700*/  BSYNC.RECONVERGENT B6 ;  /* 0x0000000000067941 */ /* 0x000fea0003800200 */
.L_x_1578:
[-C--:B------:R-:W-:Y:S01]  /*a710*/  FFMA R15, R24, R31.reuse, R15 ;  /* 0x0000001f180f7223 */ /* 0x080fe2000000000f */
[-C--:B------:R-:W-:Y:S01]  /*a720*/  FFMA R14, R23, R31.reuse, R14 ;  /* 0x0000001f170e7223 */ /* 0x080fe2000000000e */
[----:B------:R-:W-:-:S07]  /*a730*/  FFMA R13, R22, R31, R13 ;  /* 0x0000001f160d7223 */ /* 0x000fce000000000d */
.L_x_1572:
[----:B------:R-:W-:Y:S05]  /*a740*/  BSYNC.RECONVERGENT B5 ;  /* 0x0000000000057941 */ /* 0x000fea0003800200 */
.L_x_1571:
[----:B------:R-:W-:-:S07]  /*a750*/  IADD3 R24, PT, PT, R26, 0x3, RZ ;  /* 0x000000031a187810 */ /* 0x000fce0007ffe0ff */
.L_x_1552:
[----:B------:R-:W-:Y:S05]  /*a760*/  BSYNC.RECONVERGENT B3 ;  /* 0x0000000000037941 */ /* 0x000fea0003800200 */
.L_x_1551:
[----:B------:R-:W-:-:S04]  /*a770*/  IADD3 R22, PT, PT, R26, -R25, RZ ;  /* 0x800000191a167210 */ /* 0x000fc80007ffe0ff */
[----:B------:R-:W-:-:S13]  /*a780*/  ISETP.GT.U32.AND P0, PT, R22, -0x4, PT ;  /* 0xfffffffc1600780c */ /* 0x000fda0003f04070 */
[----:B------:R-:W-:Y:S05]  /*a790*/  @P0 BRA `(.L_x_1550) ;  /* 0x0000001000b80947 */ /* 0x000fea0003800000 */
[----:B------:R-:W0:Y:S02]  /*a7a0*/  LDC.64 R22, c[0x0][0x3c0] ;  /* 0x0000f000ff167b82 */ /* 0x000e240000000a00 */
[----:B0-----:R-:W-:Y:S02]  /*a7b0*/  IADD3 R40, P0, PT, R22, 0x8, RZ ;  /* 0x0000000816287810 */ /* 0x001fe40007f1e0ff */
[----:B------:R-:W-:Y:S02]  /*a7c0*/  IADD3 R22, PT, PT, -R25, R24, RZ ;  /* 0x0000001819167210 */ /* 0x000fe40007ffe1ff */
[----:B------:R-:W-:-:S09]  /*a7d0*/  IADD3.X R41, PT, PT, RZ, R23, RZ, P0, !PT ;  /* 0x00000017ff297210 */ /* 0x000fd200007fe4ff */
.L_x_1616:
        /* <DEDUP_REMOVED lines=34> */
.L_x_1583:
[----:B-1----:R-:W-:Y:S01]  /*aa00*/  FMUL.FTZ R30, R31, R32 ;  /* 0x000000201f1e7220 */ /* 0x002fe20000410000 */
[----:B------:R-:W-:-:S03]  /*aa10*/  FMUL.FTZ R27, R32, 0.5 ;  /* 0x3f000000201b7820 */ /* 0x000fc60000410000 */
[----:B------:R-:W-:-:S04]  /*aa20*/  FFMA R25, -R30, R30, R31 ;  /* 0x0000001e1e197223 */ /* 0x000fc8000000011f */
[----:B------:R-:W-:-:S07]  /*aa30*/  FFMA R25, R25, R27, R30 ;  /* 0x0000001b19197223 */ /* 0x000fce000000001e */
.L_x_1584:
[----:B------:R-:W-:Y:S05]  /*aa40*/  BSYNC.RECONVERGENT B1 ;  /* 0x0000000000017941 */ /* 0x000fea0003800200 */
.L_x_1582:
        /* <DEDUP_REMOVED lines=15> */
.L_x_1586:
[----:B------:R-:W-:Y:S05]  /*ab40*/  BSYNC.RECONVERGENT B5 ;  /* 0x0000000000057941 */ /* 0x000fea0003800200 */
.L_x_1585:
        /* <DEDUP_REMOVED lines=16> */
.L_x_1588:
[----:B------:R-:W-:Y:S05]  /*ac50*/  BSYNC.RECONVERGENT B5 ;  /* 0x0000000000057941 */ /* 0x000fea0003800200 */
.L_x_1587:
[-C--:B------:R-:W-:Y:S01]  /*ac60*/  FFMA R15, R28, R31.reuse, R15 ;  /* 0x0000001f1c0f7223 */ /* 0x080fe2000000000f */
[-C--:B------:R-:W-:Y:S01]  /*ac70*/  FFMA R14, R23, R31.reuse, R14 ;  /* 0x0000001f170e7223 */ /* 0x080fe2000000000e */
[----:B------:R-:W-:-:S07]  /*ac80*/  FFMA R13, R26, R31, R13 ;  /* 0x0000001f1a0d7223 */ /* 0x000fce000000000d */
.L_x_1581:
[----:B------:R-:W-:Y:S05]  /*ac90*/  BSYNC.RECONVERGENT B3 ;  /* 0x0000000000037941 */ /* 0x000fea0003800200 */
.L_x_1580:
        /* <DEDUP_REMOVED lines=31> */
.L_x_1592:
[----:B-1----:R-:W-:Y:S01]  /*ae90*/  FMUL.FTZ R30, R31, R32 ;  /* 0x000000201f1e7220 */ /* 0x002fe20000410000 */
[----:B------:R-:W-:-:S03]  /*aea0*/  FMUL.FTZ R27, R32, 0.5 ;  /* 0x3f000000201b7820 */ /* 0x000fc60000410000 */
[----:B------:R-:W-:-:S04]  /*aeb0*/  FFMA R25, -R30, R30, R31 ;  /* 0x0000001e1e197223 */ /* 0x000fc8000000011f */
[----:B------:R-:W-:-:S07]  /*aec0*/  FFMA R25, R25, R27, R30 ;  /* 0x0000001b19197223 */ /* 0x000fce000000001e */
.L_x_1593:
[----:B------:R-:W-:Y:S05]  /*aed0*/  BSYNC.RECONVERGENT B1 ;  /* 0x0000000000017941 */ /* 0x000fea0003800200 */
.L_x_1591:
        /* <DEDUP_REMOVED lines=15> */
.L_x_1595:
[----:B------:R-:W-:Y:S05]  /*afd0*/  BSYNC.RECONVERGENT B5 ;  /* 0x0000000000057941 */ /* 0x000fea0003800200 */
.L_x_1594:
        /* <DEDUP_REMOVED lines=16> */
.L_x_1597:
[----:B------:R-:W-:Y:S05]  /*b0e0*/  BSYNC.RECONVERGENT B5 ;  /* 0x0000000000057941 */ /* 0x000fea0003800200 */
.L_x_1596:
[-C--:B------:R-:W-:Y:S01]  /*b0f0*/  FFMA R15, R28, R31.reuse, R15 ;  /* 0x0000001f1c0f7223 */ /* 0x080fe2000000000f */
[-C--:B------:R-:W-:Y:S01]  /*b100*/  FFMA R14, R23, R31.reuse, R14 ;  /* 0x0000001f170e7223 */ /* 0x080fe2000000000e */
[----:B------:R-:W-:-:S07]  /*b110*/  FFMA R13, R26, R31, R13 ;  /* 0x0000001f1a0d7223 */ /* 0x000fce000000000d */
.L_x_1590:
[----:B------:R-:W-:Y:S05]  /*b120*/  BSYNC.RECONVERGENT B3 ;  /* 0x0000000000037941 */ /* 0x000fea0003800200 */
.L_x_1589:
        /* <DEDUP_REMOVED lines=31> */
.L_x_1601:
[----:B-1----:R-:W-:Y:S01]  /*b320*/  FMUL.FTZ R30, R31, R32 ;  /* 0x000000201f1e7220 */ /* 0x002fe20000410000 */
[----:B------:R-:W-:-:S03]  /*b330*/  FMUL.FTZ R27, R32, 0.5 ;  /* 0x3f000000201b7820 */ /* 0x000fc60000410000 */
[----:B------:R-:W-:-:S04]  /*b340*/  FFMA R25, -R30, R30, R31 ;  /* 0x0000001e1e197223 */ /* 0x000fc8000000011f */
[----:B------:R-:W-:-:S07]  /*b350*/  FFMA R25, R25, R27, R30 ;  /* 0x0000001b19197223 */ /* 0x000fce000000001e */
.L_x_1602:
[----:B------:R-:W-:Y:S05]  /*b360*/  BSYNC.RECONVERGENT B1 ;  /* 0x0000000000017941 */ /* 0x000fea0003800200 */
.L_x_1600:
        /* <DEDUP_REMOVED lines=15> */
.L_x_1604:
[----:B------:R-:W-:Y:S05]  /*b460*/  BSYNC.RECONVERGENT B5 ;  /* 0x0000000000057941 */ /* 0x000fea0003800200 */
.L_x_1603:
        /* <DEDUP_REMOVED lines=16> */
.L_x_1606:
[----:B------:R-:W-:Y:S05]  /*b570*/  BSYNC.RECONVERGENT B5 ;  /* 0x0000000000057941 */ /* 0x000fea0003800200 */
.L_x_1605:
[-C--:B------:R-:W-:Y:S01]  /*b580*/  FFMA R15, R28, R31.reuse, R15 ;  /* 0x0000001f1c0f7223 */ /* 0x080fe2000000000f */
[-C--:B------:R-:W-:Y:S01]  /*b590*/  FFMA R14, R23, R31.reuse, R14 ;  /* 0x0000001f170e7223 */ /* 0x080fe2000000000e */
[----:B------:R-:W-:-:S07]  /*b5a0*/  FFMA R13, R26, R31, R13 ;  /* 0x0000001f1a0d7223 */ /* 0x000fce000000000d */
.L_x_1599:
[----:B------:R-:W-:Y:S05]  /*b5b0*/  BSYNC.RECONVERGENT B3 ;  /* 0x0000000000037941 */ /* 0x000fea0003800200 */
.L_x_1598:
        /* <DEDUP_REMOVED lines=32> */
.L_x_1610:
[----:B-1----:R-:W-:Y:S01]  /*b7c0*/  FMUL.FTZ R30, R27, R32 ;  /* 0x000000201b1e7220 */ /* 0x002fe20000410000 */
[----:B------:R-:W-:-:S03]  /*b7d0*/  FMUL.FTZ R29, R32, 0.5 ;  /* 0x3f000000201d7820 */ /* 0x000fc60000410000 */
[----:B------:R-:W-:-:S04]  /*b7e0*/  FFMA R25, -R30, R30, R27 ;  /* 0x0000001e1e197223 */ /* 0x000fc8000000011b */
[----:B------:R-:W-:-:S07]  /*b7f0*/  FFMA R25, R25, R29, R30 ;  /* 0x0000001d19197223 */ /* 0x000fce000000001e */
.L_x_1611:
[----:B------:R-:W-:Y:S05]  /*b800*/  BSYNC.RECONVERGENT B1 ;  /* 0x0000000000017941 */ /* 0x000fea0003800200 */
.L_x_1609:
        /* <DEDUP_REMOVED lines=15> */
.L_x_1613:
[----:B------:R-:W-:Y:S05]  /*b900*/  BSYNC.RECONVERGENT B5 ;  /* 0x0000000000057941 */ /* 0x000fea0003800200 */
.L_x_1612:
        /* <DEDUP_REMOVED lines=16> */
.L_x_1615:
[----:B------:R-:W-:Y:S05]  /*ba10*/  BSYNC.RECONVERGENT B5 ;  /* 0x0000000000057941 */ /* 0x000fea0003800200 */
.L_x_1614:
[-C--:B------:R-:W-:Y:S01]  /*ba20*/  FFMA R15, R28, R31.reuse, R15 ;  /* 0x0000001f1c0f7223 */ /* 0x080fe2000000000f */
[-C--:B------:R-:W-:Y:S01]  /*ba30*/  FFMA R14, R23, R31.reuse, R14 ;  /* 0x0000001f170e7223 */ /* 0x080fe2000000000e */
[----:B------:R-:W-:-:S07]  /*ba40*/  FFMA R13, R26, R31, R13 ;  /* 0x0000001f1a0d7223 */ /* 0x000fce000000000d */
.L_x_1608:
[----:B------:R-:W-:Y:S05]  /*ba50*/  BSYNC.RECONVERGENT B3 ;  /* 0x0000000000037941 */ /* 0x000fea0003800200 */
.L_x_1607:
[----:B------:R-:W-:Y:S01]  /*ba60*/  IADD3 R24, PT, PT, R24, 0x4, RZ ;  /* 0x0000000418187810 */ /* 0x000fe20007ffe0ff */
[----:B------:R-:W-:Y:S06]  /*ba70*/  @P2 BRA `(.L_x_1616) ;  /* 0xffffffec00582947 */ /* 0x000fec000383ffff */
.L_x_1550:
[----:B------:R-:W-:Y:S05]  /*ba80*/  BSYNC.RECONVERGENT B4 ;  /* 0x0000000000047941 */ /* 0x000fea0003800200 */
.L_x_1549:
[----:B------:R-:W0:Y:S01]  /*ba90*/  LDCU UR5, c[0x0][0x3d8] ;  /* 0x00007b00ff0577ac */ /* 0x000e220008000800 */
[----:B------:R-:W-:Y:S01]  /*baa0*/  ISETP.GT.AND P0, PT, R4, -0x1, PT ;  /* 0xffffffff0400780c */ /* 0x000fe20003f04270 */
[----:B------:R-:W-:Y:S01]  /*bab0*/  BSSY.RECONVERGENT B4, `(.L_x_1617) ;  /* 0x000023b000047945 */ /* 0x000fe20003800200 */
[----:B------:R-:W1:Y:S02]  /*bac0*/  LDCU UR4, c[0x0][0x3d0] ;  /* 0x00007a00ff0477ac */ /* 0x000e640008000800 */
[----:B------:R-:W-:Y:S01]  /*bad0*/  ISETP.GT.AND P0, PT, R10, -0x2, P0 ;  /* 0xfffffffe0a00780c */ /* 0x000fe20000704270 */
[----:B------:R-:W2:Y:S01]  /*bae0*/  LDCU UR8, c[0x3][0x68] ;  /* 0x00c00d00ff0877ac */ /* 0x000ea20008000800 */
[----:B------:R-:W3:Y:S01]  /*baf0*/  LDCU UR9, c[0x3][0x60] ;  /* 0x00c00c00ff0977ac */ /* 0x000ee20008000800 */
[----:B------:R-:W4:Y:S01]  /*bb00*/  LDCU UR10, c[0x3][0x70] ;  /* 0x00c00e00ff0a77ac */ /* 0x000f220008000800 */
[----:B0-----:R-:W-:Y:S02]  /*bb10*/  ISETP.GT.AND P1, PT, R12, UR5, PT ;  /* 0x000000050c007c0c */ /* 0x001fe4000bf24270 */
[----:B-1----:R-:W-:-:S02]  /*bb20*/  ISETP.LT.AND P2, PT, R3, UR4, P0 ;  /* 0x0000000403007c0c */ /* 0x002fc40008741270 */
[----:B------:R-:W-:Y:S02]  /*bb30*/  ISETP.GT.AND P0, PT, R12, RZ, !P1 ;  /* 0x000000ff0c00720c */ /* 0x000fe40004f04270 */
[----:B------:R-:W-:Y:S02]  /*bb40*/  P2R R4, PR, RZ, 0x4 ;  /* 0x00000004ff047803 */ /* 0x000fe40000000000 */
[----:B------:R-:W-:-:S13]  /*bb50*/  PLOP3.LUT P0, PT, P2, P0, PT, 0x80, 0x8 ;  /* 0x000000000008781c */ /* 0x000fda0001701070 */
[----:B--234-:R-:W-:Y:S05]  /*bb60*/  @!P0 BRA `(.L_x_1618) ;  /* 0x0000002000bc8947 */ /* 0x01cfea0003800000 */
[----:B------:R-:W0:Y:S01]  /*bb70*/  LDC.64 R26, c[0x0][0x3b0] ;  /* 0x0000ec00ff1a7b82 */ /* 0x000e220000000a00 */
[----:B------:R-:W-:-:S07]  /*bb80*/  IMAD R25, R21, UR4, R3 ;  /* 0x0000000415197c24 */ /* 0x000fce000f8e0203 */
        /* <DEDUP_REMOVED lines=46> */
.L_x_1624:
[----:B-1----:R-:W-:Y:S01]  /*be70*/  FMUL.FTZ R30, R29, R32 ;  /* 0x000000201d1e7220 */ /* 0x002fe20000410000 */
[----:B------:R-:W-:-:S03]  /*be80*/  FMUL.FTZ R31, R32, 0.5 ;  /* 0x3f000000201f7820 */ /* 0x000fc60000410000 */
[----:B------:R-:W-:-:S04]  /*be90*/  FFMA R27, -R30, R30, R29 ;  /* 0x0000001e1e1b7223 */ /* 0x000fc8000000011d */
[----:B------:R-:W-:-:S07]  /*bea0*/  FFMA R27, R27, R31, R30 ;  /* 0x0000001f1b1b7223 */ /* 0x000fce000000001e */
.L_x_1625:
[----:B------:R-:W-:Y:S05]  /*beb0*/  BSYNC.RECONVERGENT B1 ;  /* 0x0000000000017941 */ /* 0x000fea0003800200 */
.L_x_1623:
        /* <DEDUP_REMOVED lines=17> */
.L_x_1627:
[----:B------:R-:W-:Y:S05]  /*bfd0*/  BSYNC.RECONVERGENT B6 ;  /* 0x0000000000067941 */ /* 0x000fea0003800200 */
.L_x_1626:
        /* <DEDUP_REMOVED lines=17> */
.L_x_1629:
[----:B------:R-:W-:Y:S05]  /*c0f0*/  BSYNC.RECONVERGENT B6 ;  /* 0x0000000000067941 */ /* 0x000fea0003800200 */
.L_x_1628:
[-C--:B------:R-:W-:Y:S01]  /*c100*/  FFMA R15, R28, R31.reuse, R15 ;  /* 0x0000001f1c0f7223 */ /* 0x080fe2000000000f */
[-C--:B------:R-:W-:Y:S01]  /*c110*/  FFMA R14, R23, R31.reuse, R14 ;  /* 0x0000001f170e7223 */ /* 0x080fe2000000000e */
[----:B------:R-:W-:-:S07]  /*c120*/  FFMA R13, R24, R31, R13 ;  /* 0x0000001f180d7223 */ /* 0x000fce000000000d */
.L_x_1622:
[----:B------:R-:W-:Y:S05]  /*c130*/  BSYNC.RECONVERGENT B5 ;  /* 0x0000000000057941 */ /* 0x000fea0003800200 */
.L_x_1621:
        /* <DEDUP_REMOVED lines=35> */
.L_x_1633:
[----:B-1----:R-:W-:Y:S01]  /*c370*/  FMUL.FTZ R30, R29, R32 ;  /* 0x000000201d1e7220 */ /* 0x002fe20000410000 */
[----:B------:R-:W-:-:S03]  /*c380*/  FMUL.FTZ R31, R32, 0.5 ;  /* 0x3f000000201f7820 */ /* 0x000fc60000410000 */
[----:B------:R-:W-:-:S04]  /*c390*/  FFMA R27, -R30, R30, R29 ;  /* 0x0000001e1e1b7223 */ /* 0x000fc8000000011d */
[----:B------:R-:W-:-:S07]  /*c3a0*/  FFMA R27, R27, R31, R30 ;  /* 0x0000001f1b1b7223 */ /* 0x000fce000000001e */
.L_x_1634:
[----:B------:R-:W-:Y:S05]  /*c3b0*/  BSYNC.RECONVERGENT B1 ;  /* 0x0000000000017941 */ /* 0x000fea0003800200 */
.L_x_1632:
        /* <DEDUP_REMOVED lines=17> */
.L_x_1636:
[----:B------:R-:W-:Y:S05]  /*c4d0*/  BSYNC.RECONVERGENT B6 ;  /* 0x0000000000067941 */ /* 0x000fea0003800200 */
.L_x_1635:
        /* <DEDUP_REMOVED lines=17> */
.L_x_1638:
[----:B------:R-:W-:Y:S05]  /*c5f0*/  BSYNC.RECONVERGENT B6 ;  /* 0x0000000000067941 */ /* 0x000fea0003800200 */
.L_x_1637:
[-C--:B------:R-:W-:Y:S01]  /*c600*/  FFMA R15, R28, R31.reuse, R15 ;  /* 0x0000001f1c0f7223 */ /* 0x080fe2000000000f */
[-C--:B------:R-:W-:Y:S01]  /*c610*/  FFMA R14, R23, R31.reuse, R14 ;  /* 0x0000001f170e7223 */ /* 0x080fe2000000000e */
[----:B------:R-:W-:-:S07]  /*c620*/  FFMA R13, R24, R31, R13 ;  /* 0x0000001f180d7223 */ /* 0x000fce000000000d */
.L_x_1631:
[----:B------:R-:W-:Y:S05]  /*c630*/  BSYNC.RECONVERGENT B5 ;  /* 0x0000000000057941 */ /* 0x000fea0003800200 */
.L_x_1630:
        /* <DEDUP_REMOVED lines=34> */
.L_x_1642:
[----:B-1----:R-:W-:Y:S01]  /*c860*/  FMUL.FTZ R28, R31, R30 ;  /* 0x0000001e1f1c7220 */ /* 0x002fe20000410000 */
[----:B------:R-:W-:-:S03]  /*c870*/  FMUL.FTZ R29, R30, 0.5 ;  /* 0x3f0000001e1d7820 */ /* 0x000fc60000410000 */
[----:B------:R-:W-:-:S04]  /*c880*/  FFMA R27, -R28, R28, R31 ;  /* 0x0000001c1c1b7223 */ /* 0x000fc8000000011f */
[----:B------:R-:W-:-:S07]  /*c890*/  FFMA R27, R27, R29, R28 ;  /* 0x0000001d1b1b7223 */ /* 0x000fce000000001c */
.L_x_1643:
[----:B------:R-:W-:Y:S05]  /*c8a0*/  BSYNC.RECONVERGENT B1 ;  /* 0x0000000000017941 */ /* 0x000fea0003800200 */
.L_x_1641:
        /* <DEDUP_REMOVED lines=17> */
.L_x_1645:
[----:B------:R-:W-:Y:S05]  /*c9c0*/  BSYNC.RECONVERGENT B6 ;  /* 0x0000000000067941 */ /* 0x000fea0003800200 */
.L_x_1644:
        /* <DEDUP_REMOVED lines=17> */
.L_x_1647:
[----:B------:R-:W-:Y:S05]  /*cae0*/  BSYNC.RECONVERGENT B6 ;  /* 0x0000000000067941 */ /* 0x000fea0003800200 */
.L_x_1646:
[-C--:B------:R-:W-:Y:S01]  /*caf0*/  FFMA R15, R24, R31.reuse, R15 ;  /* 0x0000001f180f7223 */ /* 0x080fe2000000000f */
[-C--:B------:R-:W-:Y:S01]  /*cb00*/  FFMA R14, R23, R31.reuse, R14 ;  /* 0x0000001f170e7223 */ /* 0x080fe2000000000e */
[----:B------:R-:W-:-:S07]  /*cb10*/  FFMA R13, R22, R31, R13 ;  /* 0x0000001f160d7223 */ /* 0x000fce000000000d */
.L_x_1640:
[----:B------:R-:W-:Y:S05]  /*cb20*/  BSYNC.RECONVERGENT B5 ;  /* 0x0000000000057941 */ /* 0x000fea0003800200 */
.L_x_1639:
[----:B------:R-:W-:-:S07]  /*cb30*/  IADD3 R24, PT, PT, R26, 0x3, RZ ;  /* 0x000000031a187810 */ /* 0x000fce0007ffe0ff */
.L_x_1620:
[----:B------:R-:W-:Y:S05]  /*cb40*/  BSYNC.RECONVERGENT B3 ;  /* 0x0000000000037941 */ /* 0x000fea0003800200 */
.L_x_1619:
[----:B------:R-:W-:-:S04]  /*cb50*/  IADD3 R22, PT, PT, R26, -R25, RZ ;  /* 0x800000191a167210 */ /* 0x000fc80007ffe0ff */
[----:B------:R-:W-:-:S13]  /*cb60*/  ISETP.GT.U32.AND P0, PT, R22, -0x4, PT ;  /* 0xfffffffc1600780c */ /* 0x000fda0003f04070 */
[----:B------:R-:W-:Y:S05]  /*cb70*/  @P0 BRA `(.L_x_1618) ;  /* 0x0000001000b80947 */ /* 0x000fea0003800000 */
[----:B------:R-:W0:Y:S02]  /*cb80*/  LDC.64 R22, c[0x0][0x3c0] ;  /* 0x0000f000ff167b82 */ /* 0x000e240000000a00 */
[----:B0-----:R-:W-:Y:S02]  /*cb90*/  IADD3 R40, P0, PT, R22, 0x8, RZ ;  /* 0x0000000816287810 */ /* 0x001fe40007f1e0ff */
[----:B------:R-:W-:Y:S02]  /*cba0*/  IADD3 R22, PT, PT, -R25, R24, RZ ;  /* 0x0000001819167210 */ /* 0x000fe40007ffe1ff */
[----:B------:R-:W-:-:S09]  /*cbb0*/  IADD3.X R41, PT, PT, RZ, R23, RZ, P0, !PT ;  /* 0x00000017ff297210 */ /* 0x000fd200007fe4ff */
.L_x_1684:
        /* <DEDUP_REMOVED lines=34> */
.L_x_1651:
[----:B-1----:R-:W-:Y:S01]  /*cde0*/  FMUL.FTZ R30, R31, R32 ;  /* 0x000000201f1e7220 */ /* 0x002fe20000410000 */
[----:B------:R-:W-:-:S03]  /*cdf0*/  FMUL.FTZ R27, R32, 0.5 ;  /* 0x3f000000201b7820 */ /* 0x000fc60000410000 */
[----:B------:R-:W-:-:S04]  /*ce00*/  FFMA R25, -R30, R30, R31 ;  /* 0x0000001e1e197223 */ /* 0x000fc8000000011f */
[----:B------:R-:W-:-:S07]  /*ce10*/  FFMA R25, R25, R27, R30 ;  /* 0x0000001b19197223 */ /* 0x000fce000000001e */
.L_x_1652:
[----:B------:R-:W-:Y:S05]  /*ce20*/  BSYNC.RECONVERGENT B1 ;  /* 0x0000000000017941 */ /* 0x000fea0003800200 */
.L_x_1650:
        /* <DEDUP_REMOVED lines=15> */
.L_x_1654:
[----:B------:R-:W-:Y:S05]  /*cf20*/  BSYNC.RECONVERGENT B5 ;  /* 0x0000000000057941 */ /* 0x000fea0003800200 */
.L_x_1653:
        /* <DEDUP_REMOVED lines=16> */
.L_x_1656:
[----:B------:R-:W-:Y:S05]  /*d030*/  BSYNC.RECONVERGENT B5 ;  /* 0x0000000000057941 */ /* 0x000fea0003800200 */
.L_x_1655:
[-C--:B------:R-:W-:Y:S01]  /*d040*/  FFMA R15, R28, R31.reuse, R15 ;  /* 0x0000001f1c0f7223 */ /* 0x080fe2000000000f */
[-C--:B------:R-:W-:Y:S01]  /*d050*/  FFMA R14, R23, R31.reuse, R14 ;  /* 0x0000001f170e7223 */ /* 0x080fe2000000000e */
[----:B------:R-:W-:-:S07]  /*d060*/  FFMA R13, R26, R31, R13 ;  /* 0x0000001f1a0d7223 */ /* 0x000fce000000000d */
.L_x_1649:
[----:B------:R-:W-:Y:S05]  /*d070*/  BSYNC.RECONVERGENT B3 ;  /* 0x0000000000037941 */ /* 0x000fea0003800200 */
.L_x_1648:
        /* <DEDUP_REMOVED lines=31> */
.L_x_1660:
[----:B-1----:R-:W-:Y:S01]  /*d270*/  FMUL.FTZ R30, R31, R32 ;  /* 0x000000201f1e7220 */ /* 0x002fe20000410000 */
[----:B------:R-:W-:-:S03]  /*d280*/  FMUL.FTZ R27, R32, 0.5 ;  /* 0x3f000000201b7820 */ /* 0x000fc60000410000 */
[----:B------:R-:W-:-:S04]  /*d290*/  FFMA R25, -R30, R30, R31 ;  /* 0x0000001e1e197223 */ /* 0x000fc8000000011f */
[----:B------:R-:W-:-:S07]  /*d2a0*/  FFMA R25, R25, R27, R30 ;  /* 0x0000001b19197223 */ /* 0x000fce000000001e */
.L_x_1661:
[----:B------:R-:W-:Y:S05]  /*d2b0*/  BSYNC.RECONVERGENT B1 ;  /* 0x0000000000017941 */ /* 0x000fea0003800200 */
.L_x_1659:
        /* <DEDUP_REMOVED lines=15> */
.L_x_1663:
[----:B------:R-:W-:Y:S05]  /*d3b0*/  BSYNC.RECONVERGENT B5 ;  /* 0x0000000000057941 */ /* 0x000fea0003800200 */
.L_x_1662:
        /* <DEDUP_REMOVED lines=16> */
.L_x_1665:
[----:B------:R-:W-:Y:S05]  /*d4c0*/  BSYNC.RECONVERGENT B5 ;  /* 0x0000000000057941 */ /* 0x000fea0003800200 */
.L_x_1664:
[-C--:B------:R-:W-:Y:S01]  /*d4d0*/  FFMA R15, R28, R31.reuse, R15 ;  /* 0x0000001f1c0f7223 */ /* 0x080fe2000000000f */
[-C--:B------:R-:W-:Y:S01]  /*d4e0*/  FFMA R14, R23, R31.reuse, R14 ;  /* 0x0000001f170e7223 */ /* 0x080fe2000000000e */
[----:B------:R-:W-:-:S07]  /*d4f0*/  FFMA R13, R26, R31, R13 ;  /* 0x0000001f1a0d7223 */ /* 0x000fce000000000d */
.L_x_1658:
[----:B------:R-:W-:Y:S05]  /*d500*/  BSYNC.RECONVERGENT B3 ;  /* 0x0000000000037941 */ /* 0x000fea0003800200 */
.L_x_1657:
        /* <DEDUP_REMOVED lines=31> */
.L_x_1669:
[----:B-1----:R-:W-:Y:S01]  /*d700*/  FMUL.FTZ R30, R31, R32 ;  /* 0x000000201f1e7220 */ /* 0x002fe20000410000 */
[----:B------:R-:W-:-:S03]  /*d710*/  FMUL.FTZ R27, R32, 0.5 ;  /* 0x3f000000201b7820 */ /* 0x000fc60000410000 */
[----:B------:R-:W-:-:S04]  /*d720*/  FFMA R25, -R30, R30, R31 ;  /* 0x0000001e1e197223 */ /* 0x000fc8000000011f */
[----:B------:R-:W-:-:S07]  /*d730*/  FFMA R25, R25, R27, R30 ;  /* 0x0000001b19197223 */ /* 0x000fce000000001e */
.L_x_1670:
[----:B------:R-:W-:Y:S05]  /*d740*/  BSYNC.RECONVERGENT B1 ;  /* 0x0000000000017941 */ /* 0x000fea0003800200 */
.L_x_1668:
        /* <DEDUP_REMOVED lines=15> */
.L_x_1672:
[----:B------:R-:W-:Y:S05]  /*d840*/  BSYNC.RECONVERGENT B5 ;  /* 0x0000000000057941 */ /* 0x000fea0003800200 */
.L_x_1671:
        /* <DEDUP_REMOVED lines=16> */
.L_x_1674:
[----:B------:R-:W-:Y:S05]  /*d950*/  BSYNC.RECONVERGENT B5 ;  /* 0x0000000000057941 */ /* 0x000fea0003800200 */
.L_x_1673:
[-C--:B------:R-:W-:Y:S01]  /*d960*/  FFMA R15, R28, R31.reuse, R15 ;  /* 0x0000001f1c0f7223 */ /* 0x080fe2000000000f */
[-C--:B------:R-:W-:Y:S01]  /*d970*/  FFMA R14, R23, R31.reuse, R14 ;  /* 0x0000001f170e7223 */ /* 0x080fe2000000000e */
[----:B------:R-:W-:-:S07]  /*d980*/  FFMA R13, R26, R31, R13 ;  /* 0x0000001f1a0d7223 */ /* 0x000fce000000000d */
.L_x_1667:
[----:B------:R-:W-:Y:S05]  /*d990*/  BSYNC.RECONVERGENT B3 ;  /* 0x0000000000037941 */ /* 0x000fea0003800200 */
.L_x_1666:
        /* <DEDUP_REMOVED lines=32> */
.L_x_1678:
[----:B-1----:R-:W-:Y:S01]  /*dba0*/  FMUL.FTZ R30, R27, R32 ;  /* 0x000000201b1e7220 */ /* 0x002fe20000410000 */
[----:B------:R-:W-:-:S03]  /*dbb0*/  FMUL.FTZ R29, R32, 0.5 ;  /* 0x3f000000201d7820 */ /* 0x000fc60000410000 */
[----:B------:R-:W-:-:S04]  /*dbc0*/  FFMA R25, -R30, R30, R27 ;  /* 0x0000001e1e197223 */ /* 0x000fc8000000011b */
[----:B------:R-:W-:-:S07]  /*dbd0*/  FFMA R25, R25, R29, R30 ;  /* 0x0000001d19197223 */ /* 0x000fce000000001e */
.L_x_1679:
[----:B------:R-:W-:Y:S05]  /*dbe0*/  BSYNC.RECONVERGENT B1 ;  /* 0x0000000000017941 */ /* 0x000fea0003800200 */
.L_x_1677:
        /* <DEDUP_REMOVED lines=15> */
.L_x_1681:
[----:B------:R-:W-:Y:S05]  /*dce0*/  BSYNC.RECONVERGENT B5 ;  /* 0x0000000000057941 */ /* 0x000fea0003800200 */
.L_x_1680:
        /* <DEDUP_REMOVED lines=16> */
.L_x_1683:
[----:B------:R-:W-:Y:S05]  /*ddf0*/  BSYNC.RECONVERGENT B5 ;  /* 0x0000000000057941 */ /* 0x000fea0003800200 */
.L_x_1682:
[-C--:B------:R-:W-:Y:S01]  /*de00*/  FFMA R15, R28, R31.reuse, R15 ;  /* 0x0000001f1c0f7223 */ /* 0x080fe2000000000f */
[-C--:B------:R-:W-:Y:S01]  /*de10*/  FFMA R14, R23, R31.reuse, R14 ;  /* 0x0000001f170e7223 */ /* 0x080fe2000000000e */
[----:B------:R-:W-:-:S07]  /*de20*/  FFMA R13, R26, R31, R13 ;  /* 0x0000001f1a0d7223 */ /* 0x000fce000000000d */
.L_x_1676:
[----:B------:R-:W-:Y:S05]  /*de30*/  BSYNC.RECONVERGENT B3 ;  /* 0x0000000000037941 */ /* 0x000fea0003800200 */
.L_x_1675:
[----:B------:R-:W-:Y:S01]  /*de40*/  IADD3 R24, PT, PT, R24, 0x4, RZ ;  /* 0x0000000418187810 */ /* 0x000fe20007ffe0ff */
[----:B------:R-:W-:Y:S06]  /*de50*/  @P2 BRA `(.L_x_1684) ;  /* 0xffffffec00582947 */ /* 0x000fec000383ffff */
.L_x_1618:
[----:B------:R-:W-:Y:S05]  /*de60*/  BSYNC.RECONVERGENT B4 ;  /* 0x0000000000047941 */ /* 0x000fea0003800200 */
.L_x_1617:
[----:B------:R-:W0:Y:S01]  /*de70*/  LDC.64 R22, c[0x0][0x3d0] ;  /* 0x0000f400ff167b82 */ /* 0x000e220000000a00 */
[----:B------:R-:W1:Y:S01]  /*de80*/  LDCU UR4, c[0x0][0x3d8] ;  /* 0x00007b00ff0477ac */ /* 0x000e620008000800 */
[----:B------:R-:W-:Y:S01]  /*de90*/  IADD3 R24, PT, PT, R0, 0x1, RZ ;  /* 0x0000000100187810 */ /* 0x000fe20007ffe0ff */
[----:B------:R-:W-:Y:S01]  /*dea0*/  BSSY.RECONVERGENT B4, `(.L_x_1685) ;  /* 0x000023c000047945 */ /* 0x000fe20003800200 */
[----:B------:R-:W2:Y:S01]  /*deb0*/  LDCU UR5, c[0x3][0x68] ;  /* 0x00c00d00ff0577ac */ /* 0x000ea20008000800 */
[----:B------:R-:W3:Y:S01]  /*dec0*/  LDCU UR8, c[0x3][0x60] ;  /* 0x00c00c00ff0877ac */ /* 0x000ee20008000800 */
[----:B------:R-:W4:Y:S01]  /*ded0*/  LDCU UR9, c[0x3][0x70] ;  /* 0x00c00e00ff0977ac */ /* 0x000f220008000800 */
[----:B-1----:R-:W-:-:S04]  /*dee0*/  ISETP.GT.AND P0, PT, R12, UR4, PT ;  /* 0x000000040c007c0c */ /* 0x002fc8000bf04270 */
[----:B------:R-:W-:Y:S02]  /*def0*/  ISETP.GT.AND P0, PT, R12, RZ, !P0 ;  /* 0x000000ff0c00720c */ /* 0x000fe40004704270 */
[----:B0-----:R-:W-:Y:S02]  /*df00*/  ISETP.GE.AND P5, PT, R24, R23, PT ;  /* 0x000000171800720c */ /* 0x001fe40003fa6270 */
[----:B------:R-:W-:Y:S02]  /*df10*/  ISETP.GT.AND P1, PT, R22, -0x1, PT ;  /* 0xffffffff1600780c */ /* 0x000fe40003f24270 */
[----:B------:R-:W-:Y:S02]  /*df20*/  ISETP.GT.AND P5, PT, R0, -0x2, !P5 ;  /* 0xfffffffe0000780c */ /* 0x000fe40006fa4270 */
[----:B------:R-:W-:Y:S02]  /*df30*/  ISETP.GT.AND P1, PT, R10, RZ, P1 ;  /* 0x000000ff0a00720c */ /* 0x000fe40000f24270 */
[----:B------:R-:W-:-:S02]  /*df40*/  IADD3 R0, PT, PT, R21, 0x1, RZ ;  /* 0x0000000115007810 */ /* 0x000fc40007ffe0ff */
[----:B------:R-:W-:-:S04]  /*df50*/  PLOP3.LUT P2, PT, P1, P5, PT, 0x80, 0x8 ;  /* 0x000000000008781c */ /* 0x000fc80000f4b070 */
[----:B------:R-:W-:Y:S02]  /*df60*/  PLOP3.LUT P0, PT, P2, P0, PT, 0x80, 0x8 ;  /* 0x000000000008781c */ /* 0x000fe40001701070 */
[----:B------:R-:W-:-:S11]  /*df70*/  P2R R24, PR, RZ, 0x4 ;  /* 0x00000004ff187803 */ /* 0x000fd60000000000 */
[----:B--234-:R-:W-:Y:S05]  /*df80*/  @!P0 BRA `(.L_x_1686) ;  /* 0x0000002000b48947 */ /* 0x01cfea0003800000 */
        /* <DEDUP_REMOVED lines=47> */
.L_x_1692:
[----:B-1----:R-:W-:Y:S01]  /*e280*/  FMUL.FTZ R32, R31, R34 ;  /* 0x000000221f207220 */ /* 0x002fe20000410000 */
[----:B------:R-:W-:-:S03]  /*e290*/  FMUL.FTZ R27, R34, 0.5 ;  /* 0x3f000000221b7820 */ /* 0x000fc60000410000 */
[----:B------:R-:W-:-:S04]  /*e2a0*/  FFMA R25, -R32, R32, R31 ;  /* 0x0000002020197223 */ /* 0x000fc8000000011f */
[----:B------:R-:W-:-:S07]  /*e2b0*/  FFMA R25, R25, R27, R32 ;  /* 0x0000001b19197223 */ /* 0x000fce0000000020 */
.L_x_1693:
[----:B------:R-:W-:Y:S05]  /*e2c0*/  BSYNC.RECONVERGENT B1 ;  /* 0x0000000000017941 */ /* 0x000fea0003800200 */
.L_x_1691:
        /* <DEDUP_REMOVED lines=17> */
.L_x_1695:
[----:B------:R-:W-:Y:S05]  /*e3e0*/  BSYNC.RECONVERGENT B6 ;  /* 0x0000000000067941 */ /* 0x000fea0003800200 */
.L_x_1694:
        /* <DEDUP_REMOVED lines=17> */
.L_x_1697:
[----:B------:R-:W-:Y:S05]  /*e500*/  BSYNC.RECONVERGENT B6 ;  /* 0x0000000000067941 */ /* 0x000fea0003800200 */
.L_x_1696:
[-C--:B------:R-:W-:Y:S01]  /*e510*/  FFMA R15, R30, R31.reuse, R15 ;  /* 0x0000001f1e0f7223 */ /* 0x080fe2000000000f */
[-C--:B------:R-:W-:Y:S01]  /*e520*/  FFMA R14, R21, R31.reuse, R14 ;  /* 0x0000001f150e7223 */ /* 0x080fe2000000000e */
[----:B------:R-:W-:-:S07]  /*e530*/  FFMA R13, R28, R31, R13 ;  /* 0x0000001f1c0d7223 */ /* 0x000fce000000000d */
.L_x_1690:
[----:B------:R-:W-:Y:S05]  /*e540*/  BSYNC.RECONVERGENT B5 ;  /* 0x0000000000057941 */ /* 0x000fea0003800200 */
.L_x_1689:
        /* <DEDUP_REMOVED lines=34> */
.L_x_1701:
[----:B-1----:R-:W-:Y:S01]  /*e770*/  FMUL.FTZ R32, R31, R34 ;  /* 0x000000221f207220 */ /* 0x002fe20000410000 */
[----:B------:R-:W-:-:S03]  /*e780*/  FMUL.FTZ R27, R34, 0.5 ;  /* 0x3f000000221b7820 */ /* 0x000fc60000410000 */
[----:B------:R-:W-:-:S04]  /*e790*/  FFMA R25, -R32, R32, R31 ;  /* 0x0000002020197223 */ /* 0x000fc8000000011f */
[----:B------:R-:W-:-:S07]  /*e7a0*/  FFMA R25, R25, R27, R32 ;  /* 0x0000001b19197223 */ /* 0x000fce0000000020 */
.L_x_1702:
[----:B------:R-:W-:Y:S05]  /*e7b0*/  BSYNC.RECONVERGENT B1 ;  /* 0x0000000000017941 */ /* 0x000fea0003800200 */
.L_x_1700:
        /* <DEDUP_REMOVED lines=17> */
.L_x_1704:
[----:B------:R-:W-:Y:S05]  /*e8d0*/  BSYNC.RECONVERGENT B6 ;  /* 0x0000000000067941 */ /* 0x000fea0003800200 */
.L_x_1703:
        /* <DEDUP_REMOVED lines=17> */
.L_x_1706:
[----:B------:R-:W-:Y:S05]  /*e9f0*/  BSYNC.RECONVERGENT B6 ;  /* 0x0000000000067941 */ /* 0x000fea0003800200 */
.L_x_1705:
[-C--:B------:R-:W-:Y:S01]  /*ea00*/  FFMA R15, R30, R31.reuse, R15 ;  /* 0x0000001f1e0f7223 */ /* 0x080fe2000000000f */
[-C--:B------:R-:W-:Y:S01]  /*ea10*/  FFMA R14, R21, R31.reuse, R14 ;  /* 0x0000001f150e7223 */ /* 0x080fe2000000000e */
[----:B------:R-:W-:-:S07]  /*ea20*/  FFMA R13, R28, R31, R13 ;  /* 0x0000001f1c0d7223 */ /* 0x000fce000000000d */
.L_x_1699:
[----:B------:R-:W-:Y:S05]  /*ea30*/  BSYNC.RECONVERGENT B5 ;  /* 0x0000000000057941 */ /* 0x000fea0003800200 */
.L_x_1698:
        /* <DEDUP_REMOVED lines=35> */
.L_x_1710:
[----:B-1----:R-:W-:Y:S01]  /*ec70*/  FMUL.FTZ R30, R27, R32 ;  /* 0x000000201b1e7220 */ /* 0x002fe20000410000 */
[----:B------:R-:W-:-:S03]  /*ec80*/  FMUL.FTZ R29, R32, 0.5 ;  /* 0x3f000000201d7820 */ /* 0x000fc60000410000 */
[----:B------:R-:W-:-:S04]  /*ec90*/  FFMA R25, -R30, R30, R27 ;  /* 0x0000001e1e197223 */ /* 0x000fc8000000011b */
[----:B------:R-:W-:-:S07]  /*eca0*/  FFMA R25, R25, R29, R30 ;  /* 0x0000001d19197223 */ /* 0x000fce000000001e */
.L_x_1711:
[----:B------:R-:W-:Y:S05]  /*ecb0*/  BSYNC.RECONVERGENT B1 ;  /* 0x0000000000017941 */ /* 0x000fea0003800200 */
.L_x_1709:
        /* <DEDUP_REMOVED lines=17> */
.L_x_1713:
[----:B------:R-:W-:Y:S05]  /*edd0*/  BSYNC.RECONVERGENT B6 ;  /* 0x0000000000067941 */ /* 0x000fea0003800200 */
.L_x_1712:
        /* <DEDUP_REMOVED lines=17> */
.L_x_1715:
[----:B------:R-:W-:Y:S05]  /*eef0*/  BSYNC.RECONVERGENT B6 ;  /* 0x0000000000067941 */ /* 0x000fea0003800200 */
.L_x_1714:
[-C--:B------:R-:W-:Y:S01]  /*ef00*/  FFMA R15, R28, R31.reuse, R15 ;  /* 0x0000001f1c0f7223 */ /* 0x080fe2000000000f */
[-C--:B------:R-:W-:Y:S01]  /*ef10*/  FFMA R14, R21, R31.reuse, R14 ;  /* 0x0000001f150e7223 */ /* 0x080fe2000000000e */
[----:B------:R-:W-:-:S07]  /*ef20*/  FFMA R13, R22, R31, R13 ;  /* 0x0000001f160d7223 */ /* 0x000fce000000000d */
.L_x_1708:
[----:B------:R-:W-:Y:S05]  /*ef30*/  BSYNC.RECONVERGENT B5 ;  /* 0x0000000000057941 */ /* 0x000fea0003800200 */
.L_x_1707:
[----:B------:R-:W-:-:S07]  /*ef40*/  IADD3 R21, PT, PT, R23, 0x3, RZ ;  /* 0x0000000317157810 */ /* 0x000fce0007ffe0ff */
.L_x_1688:
[----:B------:R-:W-:Y:S05]  /*ef50*/  BSYNC.RECONVERGENT B3 ;  /* 0x0000000000037941 */ /* 0x000fea0003800200 */
.L_x_1687:
[----:B------:R-:W-:-:S04]  /*ef60*/  IADD3 R22, PT, PT, R23, -R26, RZ ;  /* 0x8000001a17167210 */ /* 0x000fc80007ffe0ff */
[----:B------:R-:W-:-:S13]  /*ef70*/  ISETP.GT.U32.AND P0, PT, R22, -0x4, PT ;  /* 0xfffffffc1600780c */ /* 0x000fda0003f04070 */
[----:B------:R-:W-:Y:S05]  /*ef80*/  @P0 BRA `(.L_x_1686) ;  /* 0x0000001000b40947 */ /* 0x000fea0003800000 */
[----:B------:R-:W0:Y:S01]  /*ef90*/  LDC.64 R22, c[0x0][0x3c0] ;  /* 0x0000f000ff167b82 */ /* 0x000e220000000a00 */
[----:B------:R-:W-:Y:S02]  /*efa0*/  IADD3 R25, PT, PT, -R26, R21, RZ ;  /* 0x000000151a197210 */ /* 0x000fe40007ffe1ff */
[----:B0-----:R-:W-:-:S04]  /*efb0*/  IADD3 R28, P0, PT, R22, 0x8, RZ ;  /* 0x00000008161c7810 */ /* 0x001fc80007f1e0ff */
[----:B------:R-:W-:-:S09]  /*efc0*/  IADD3.X R29, PT, PT, RZ, R23, RZ, P0, !PT ;  /* 0x00000017ff1d7210 */ /* 0x000fd200007fe4ff */
.L_x_1752:
        /* <DEDUP_REMOVED lines=34> */
.L_x_1719:
[----:B-1----:R-:W-:Y:S01]  /*f1f0*/  FMUL.FTZ R30, R31, R32 ;  /* 0x000000201f1e7220 */ /* 0x002fe20000410000 */
[----:B------:R-:W-:-:S03]  /*f200*/  FMUL.FTZ R32, R32, 0.5 ;  /* 0x3f00000020207820 */ /* 0x000fc60000410000 */
[----:B------:R-:W-:-:S04]  /*f210*/  FFMA R27, -R30, R30, R31 ;  /* 0x0000001e1e1b7223 */ /* 0x000fc8000000011f */
[----:B------:R-:W-:-:S07]  /*f220*/  FFMA R27, R27, R32, R30 ;  /* 0x000000201b1b7223 */ /* 0x000fce000000001e */
.L_x_1720:
[----:B------:R-:W-:Y:S05]  /*f230*/  BSYNC.RECONVERGENT B1 ;  /* 0x0000000000017941 */ /* 0x000fea0003800200 */
.L_x_1718:
        /* <DEDUP_REMOVED lines=15> */
.L_x_1722:
[----:B------:R-:W-:Y:S05]  /*f330*/  BSYNC.RECONVERGENT B5 ;  /* 0x0000000000057941 */ /* 0x000fea0003800200 */
.L_x_1721:
        /* <DEDUP_REMOVED lines=16> */
.L_x_1724:
[----:B------:R-:W-:Y:S05]  /*f440*/  BSYNC.RECONVERGENT B5 ;  /* 0x0000000000057941 */ /* 0x000fea0003800200 */
.L_x_1723:
[-C--:B------:R-:W-:Y:S01]  /*f450*/  FFMA R15, R26, R31.reuse, R15 ;  /* 0x0000001f1a0f7223 */ /* 0x080fe2000000000f */
[-C--:B------:R-:W-:Y:S01]  /*f460*/  FFMA R14, R23, R31.reuse, R14 ;  /* 0x0000001f170e7223 */ /* 0x080fe2000000000e */
[----:B------:R-:W-:-:S07]  /*f470*/  FFMA R13, R22, R31, R13 ;  /* 0x0000001f160d7223 */ /* 0x000fce000000000d */
.L_x_1717:
[----:B------:R-:W-:Y:S05]  /*f480*/  BSYNC.RECONVERGENT B3 ;  /* 0x0000000000037941 */ /* 0x000fea0003800200 */
.L_x_1716:
        /* <DEDUP_REMOVED lines=31> */
.L_x_1728:
[----:B-1----:R-:W-:Y:S01]  /*f680*/  FMUL.FTZ R30, R31, R32 ;  /* 0x000000201f1e7220 */ /* 0x002fe20000410000 */
[----:B------:R-:W-:-:S03]  /*f690*/  FMUL.FTZ R32, R32, 0.5 ;  /* 0x3f00000020207820 */ /* 0x000fc60000410000 */
[----:B------:R-:W-:-:S04]  /*f6a0*/  FFMA R27, -R30, R30, R31 ;  /* 0x0000001e1e1b7223 */ /* 0x000fc8000000011f */
[----:B------:R-:W-:-:S07]  /*f6b0*/  FFMA R27, R27, R32, R30 ;  /* 0x000000201b1b7223 */ /* 0x000fce000000001e */
.L_x_1729:
[----:B------:R-:W-:Y:S05]  /*f6c0*/  BSYNC.RECONVERGENT B1 ;  /* 0x0000000000017941 */ /* 0x000fea0003800200 */
.L_x_1727:
        /* <DEDUP_REMOVED lines=15> */
.L_x_1731:
[----:B------:R-:W-:Y:S05]  /*f7c0*/  BSYNC.RECONVERGENT B5 ;  /* 0x0000000000057941 */ /* 0x000fea0003800200 */
.L_x_1730:
        /* <DEDUP_REMOVED lines=16> */
.L_x_1733:
[----:B------:R-:W-:Y:S05]  /*f8d0*/  BSYNC.RECONVERGENT B5 ;  /* 0x0000000000057941 */ /* 0x000fea0003800200 */
.L_x_1732:
[-C--:B------:R-:W-:Y:S01]  /*f8e0*/  FFMA R15, R26, R31.reuse, R15 ;  /* 0x0000001f1a0f7223 */ /* 0x080fe2000000000f */
[-C--:B------:R-:W-:Y:S01]  /*f8f0*/  FFMA R14, R23, R31.reuse, R14 ;  /* 0x0000001f170e7223 */ /* 0x080fe2000000000e */
[----:B------:R-:W-:-:S07]  /*f900*/  FFMA R13, R22, R31, R13 ;  /* 0x0000001f160d7223 */ /* 0x000fce000000000d */
.L_x_1726:
[----:B------:R-:W-:Y:S05]  /*f910*/  BSYNC.RECONVERGENT B3 ;  /* 0x0000000000037941 */ /* 0x000fea0003800200 */
.L_x_1725:
        /* <DEDUP_REMOVED lines=31> */
.L_x_1737:
[----:B-1----:R-:W-:Y:S01]  /*fb10*/  FMUL.FTZ R30, R31, R32 ;  /* 0x000000201f1e7220 */ /* 0x002fe20000410000 */
[----:B------:R-:W-:-:S03]  /*fb20*/  FMUL.FTZ R32, R32, 0.5 ;  /* 0x3f00000020207820 */ /* 0x000fc60000410000 */
[----:B------:R-:W-:-:S04]  /*fb30*/  FFMA R27, -R30, R30, R31 ;  /* 0x0000001e1e1b7223 */ /* 0x000fc8000000011f */
[----:B------:R-:W-:-:S07]  /*fb40*/  FFMA R27, R27, R32, R30 ;  /* 0x000000201b1b7223 */ /* 0x000fce000000001e */
.L_x_1738:
[----:B------:R-:W-:Y:S05]  /*fb50*/  BSYNC.RECONVERGENT B1 ;  /* 0x0000000000017941 */ /* 0x000fea0003800200 */
.L_x_1736:
        /* <DEDUP_REMOVED lines=15> */
.L_x_1740:
[----:B------:R-:W-:Y:S05]  /*fc50*/  BSYNC.RECONVERGENT B5 ;  /* 0x0000000000057941 */ /* 0x000fea0003800200 */
.L_x_1739:
        /* <DEDUP_REMOVED lines=16> */
.L_x_1742:
[----:B------:R-:W-:Y:S05]  /*fd60*/  BSYNC.RECONVERGENT B5 ;  /* 0x0000000000057941 */ /* 0x000fea0003800200 */
.L_x_1741:
[-C--:B------:R-:W-:Y:S01]  /*fd70*/  FFMA R15, R26, R31.reuse, R15 ;  /* 0x0000001f1a0f7223 */ /* 0x080fe2000000000f */
[-C--:B------:R-:W-:Y:S01]  /*fd80*/  FFMA R14, R23, R31.reuse, R14 ;  /* 0x0000001f170e7223 */ /* 0x080fe2000000000e */
[----:B------:R-:W-:-:S07]  /*fd90*/  FFMA R13, R22, R31, R13 ;  /* 0x0000001f160d7223 */ /* 0x000fce000000000d */
.L_x_1735:
[----:B------:R-:W-:Y:S05]  /*fda0*/  BSYNC.RECONVERGENT B3 ;  /* 0x0000000000037941 */ /* 0x000fea0003800200 */
.L_x_1734:
        /* <DEDUP_REMOVED lines=31> */
.L_x_1746:
[----:B-1----:R-:W-:Y:S01]  /*ffa0*/  FMUL.FTZ R30, R31, R32 ;  /* 0x000000201f1e7220 */ /* 0x002fe20000410000 */
[----:B------:R-:W-:-:S03]  /*ffb0*/  FMUL.FTZ R32, R32, 0.5 ;  /* 0x3f00000020207820 */ /* 0x000fc60000410000 */
[----:B------:R-:W-:-:S04]  /*ffc0*/  FFMA R27, -R30, R30, R31 ;  /* 0x0000001e1e1b7223 */ /* 0x000fc8000000011f */
[----:B------:R-:W-:-:S07]  /*ffd0*/  FFMA R27, R27, R32, R30 ;  /* 0x000000201b1b7223 */ /* 0x000fce000000001e */
.L_x_1747:
[----:B------:R-:W-:Y:S05]  /*ffe0*/  BSYNC.RECONVERGENT B1 ;  /* 0x0000000000017941 */ /* 0x000fea0003800200 */
.L_x_1745:
        /* <DEDUP_REMOVED lines=15> */
.L_x_1749:
[----:B------:R-:W-:Y:S05]  /*100e0*/  BSYNC.RECONVERGENT B5 ;  /* 0x0000000000057941 */ /* 0x000fea0003800200 */
.L_x_1748:
        /* <DEDUP_REMOVED lines=16> */
.L_x_1751:
[----:B------:R-:W-:Y:S05]  /*101f0*/  BSYNC.RECONVERGENT B5 ;  /* 0x0000000000057941 */ /* 0x000fea0003800200 */
.L_x_1750:
[-C--:B------:R-:W-:Y:S01]  /*10200*/  FFMA R15, R26, R31.reuse, R15 ;  /* 0x0000001f1a0f7223 */ /* 0x080fe2000000000f */
[-C--:B------:R-:W-:Y:S01]  /*10210*/  FFMA R14, R23, R31.reuse, R14 ;  /* 0x0000001f170e7223 */ /* 0x080fe2000000000e */
[----:B------:R-:W-:-:S07]  /*10220*/  FFMA R13, R22, R31, R13 ;  /* 0x0000001f160d7223 */ /* 0x000fce000000000d */
.L_x_1744:
[----:B------:R-:W-:Y:S05]  /*10230*/  BSYNC.RECONVERGENT B3 ;  /* 0x0000000000037941 */ /* 0x000fea0003800200 */
.L_x_1743:
[----:B------:R-:W-:Y:S01]  /*10240*/  IADD3 R21, PT, PT, R21, 0x4, RZ ;  /* 0x0000000415157810 */ /* 0x000fe20007ffe0ff */
[----:B------:R-:W-:Y:S06]  /*10250*/  @P2 BRA `(.L_x_1752) ;  /* 0xffffffec005c2947 */ /* 0x000fec000383ffff */
.L_x_1686:
[----:B------:R-:W-:Y:S05]  /*10260*/  BSYNC.RECONVERGENT B4 ;  /* 0x0000000000047941 */ /* 0x000fea0003800200 */
.L_x_1685:
[----:B------:R-:W0:Y:S01]  /*10270*/  LDCU UR4, c[0x0][0x3d8] ;  /* 0x00007b00ff0477ac */ /* 0x000e220008000800 */
[----:B------:R-:W-:Y:S01]  /*10280*/  ISETP.GT.AND P1, PT, R11, -0x1, P5 ;  /* 0xffffffff0b00780c */ /* 0x000fe20002f24270 */
[----:B------:R-:W-:Y:S01]  /*10290*/  BSSY.RECONVERGENT B4, `(.L_x_1753) ;  /* 0x0000237000047945 */ /* 0x000fe20003800200 */
[----:B------:R-:W1:Y:S02]  /*102a0*/  LDCU UR5, c[0x3][0x68] ;  /* 0x00c00d00ff0577ac */ /* 0x000e640008000800 */
[----:B------:R-:W-:Y:S01]  /*102b0*/  P2R R21, PR, RZ, 0x2 ;  /* 0x00000002ff157803 */ /* 0x000fe20000000000 */
[----:B------:R-:W2:Y:S01]  /*102c0*/  LDCU UR8, c[0x3][0x60] ;  /* 0x00c00c00ff0877ac */ /* 0x000ea20008000800 */
[----:B------:R-:W3:Y:S01]  /*102d0*/  LDCU UR9, c[0x3][0x70] ;  /* 0x00c00e00ff0977ac */ /* 0x000ee20008000800 */
[----:B0-----:R-:W-:-:S04]  /*102e0*/  ISETP.GT.AND P0, PT, R12, UR4, PT ;  /* 0x000000040c007c0c */ /* 0x001fc8000bf04270 */
[----:B------:R-:W-:-:S04]  /*102f0*/  ISETP.GT.AND P0, PT, R12, RZ, !P0 ;  /* 0x000000ff0c00720c */ /* 0x000fc80004704270 */
[----:B------:R-:W-:-:S13]  /*10300*/  PLOP3.LUT P0, PT, P1, P0, PT, 0x80, 0x8 ;  /* 0x000000000008781c */ /* 0x000fda0000f01070 */
[----:B-123--:R-:W-:Y:S05]  /*10310*/  @!P0 BRA `(.L_x_1754) ;  /* 0x0000002000b88947 */ /* 0x00efea0003800000 */
[----:B------:R-:W0:Y:S01]  /*10320*/  LDC.64 R22, c[0x0][0x3b0] ;  /* 0x0000ec00ff167b82 */ /* 0x000e220000000a00 */
[----:B------:R-:W1:Y:S07]  /*10330*/  LDCU UR4, c[0x0][0x3d0] ;  /* 0x00007a00ff0477ac */ /* 0x000e6e0008000800 */
[----:B------:R-:W2:Y:S01]  /*10340*/  LDC.64 R26, c[0x0][0x3b8] ;  /* 0x0000ee00ff1a7b82 */ /* 0x000ea20000000a00 */
[----:B-1----:R-:W-:-:S04]  /*10350*/  IMAD R11, R0, UR4, R10 ;  /* 0x00000004000b7c24 */ /* 0x002fc8000f8e020a */
[----:B0-----:R-:W-:-:S06]  /*10360*/  IMAD.WIDE R22, R11, 0x4, R22 ;  /* 0x000000040b167825 */ /* 0x001fcc00078e0216 */
[----:B------:R-:W3:Y:S01]  /*10370*/  LDG.E.CONSTANT R23, desc[UR6][R22.64] ;  /* 0x0000000616177981 */ /* 0x000ee2000c1e9900 */
[----:B--2---:R-:W-:-:S06]  /*10380*/  IMAD.WIDE R26, R11, 0x4, R26 ;  /* 0x000000040b1a7825 */ /* 0x004fcc00078e021a */
        /* <DEDUP_REMOVED lines=41> */
.L_x_1760:
[----:B-1----:R-:W-:Y:S01]  /*10620*/  FMUL.FTZ R32, R31, R34 ;  /* 0x000000221f207220 */ /* 0x002fe20000410000 */
[----:B------:R-:W-:-:S03]  /*10630*/  FMUL.FTZ R27, R34, 0.5 ;  /* 0x3f000000221b7820 */ /* 0x000fc60000410000 */
[----:B------:R-:W-:-:S04]  /*10640*/  FFMA R25, -R32, R32, R31 ;  /* 0x0000002020197223 */ /* 0x000fc8000000011f */
[----:B------:R-:W-:-:S07]  /*10650*/  FFMA R25, R25, R27, R32 ;  /* 0x0000001b19197223 */ /* 0x000fce0000000020 */
.L_x_1761:
[----:B------:R-:W-:Y:S05]  /*10660*/  BSYNC.RECONVERGENT B1 ;  /* 0x0000000000017941 */ /* 0x000fea0003800200 */
.L_x_1759:
        /* <DEDUP_REMOVED lines=17> */
.L_x_1763:
[----:B------:R-:W-:Y:S05]  /*10780*/  BSYNC.RECONVERGENT B6 ;  /* 0x0000000000067941 */ /* 0x000fea0003800200 */
.L_x_1762:
        /* <DEDUP_REMOVED lines=17> */
.L_x_1765:
[----:B------:R-:W-:Y:S05]  /*108a0*/  BSYNC.RECONVERGENT B6 ;  /* 0x0000000000067941 */ /* 0x000fea0003800200 */
.L_x_1764:
[-C--:B------:R-:W-:Y:S01]  /*108b0*/  FFMA R15, R30, R31.reuse, R15 ;  /* 0x0000001f1e0f7223 */ /* 0x080fe2000000000f */
[-C--:B------:R-:W-:Y:S01]  /*108c0*/  FFMA R14, R11, R31.reuse, R14 ;  /* 0x0000001f0b0e7223 */ /* 0x080fe2000000000e */
[----:B------:R-:W-:-:S07]  /*108d0*/  FFMA R13, R28, R31, R13 ;  /* 0x0000001f1c0d7223 */ /* 0x000fce000000000d */
.L_x_1758:
[----:B------:R-:W-:Y:S05]  /*108e0*/  BSYNC.RECONVERGENT B5 ;  /* 0x0000000000057941 */ /* 0x000fea0003800200 */
.L_x_1757:
        /* <DEDUP_REMOVED lines=34> */
.L_x_1769:
[----:B-1----:R-:W-:Y:S01]  /*10b10*/  FMUL.FTZ R32, R31, R34 ;  /* 0x000000221f207220 */ /* 0x002fe20000410000 */
[----:B------:R-:W-:-:S03]  /*10b20*/  FMUL.FTZ R27, R34, 0.5 ;  /* 0x3f000000221b7820 */ /* 0x000fc60000410000 */
[----:B------:R-:W-:-:S04]  /*10b30*/  FFMA R25, -R32, R32, R31 ;  /* 0x0000002020197223 */ /* 0x000fc8000000011f */
[----:B------:R-:W-:-:S07]  /*10b40*/  FFMA R25, R25, R27, R32 ;  /* 0x0000001b19197223 */ /* 0x000fce0000000020 */
.L_x_1770:
[----:B------:R-:W-:Y:S05]  /*10b50*/  BSYNC.RECONVERGENT B1 ;  /* 0x0000000000017941 */ /* 0x000fea0003800200 */
.L_x_1768:
        /* <DEDUP_REMOVED lines=17> */
.L_x_1772:
[----:B------:R-:W-:Y:S05]  /*10c70*/  BSYNC.RECONVERGENT B6 ;  /* 0x0000000000067941 */ /* 0x000fea0003800200 */
.L_x_1771:
        /* <DEDUP_REMOVED lines=17> */
.L_x_1774:
[----:B------:R-:W-:Y:S05]  /*10d90*/  BSYNC.RECONVERGENT B6 ;  /* 0x0000000000067941 */ /* 0x000fea0003800200 */
.L_x_1773:
[-C--:B------:R-:W-:Y:S01]  /*10da0*/  FFMA R15, R30, R31.reuse, R15 ;  /* 0x0000001f1e0f7223 */ /* 0x080fe2000000000f */
[-C--:B------:R-:W-:Y:S01]  /*10db0*/  FFMA R14, R11, R31.reuse, R14 ;  /* 0x0000001f0b0e7223 */ /* 0x080fe2000000000e */
[----:B------:R-:W-:-:S07]  /*10dc0*/  FFMA R13, R28, R31, R13 ;  /* 0x0000001f1c0d7223 */ /* 0x000fce000000000d */
.L_x_1767:
[----:B------:R-:W-:Y:S05]  /*10dd0*/  BSYNC.RECONVERGENT B5 ;  /* 0x0000000000057941 */ /* 0x000fea0003800200 */
.L_x_1766:
        /* <DEDUP_REMOVED lines=35> */
.L_x_1778:
[----:B-1----:R-:W-:Y:S01]  /*11010*/  FMUL.FTZ R30, R27, R32 ;  /* 0x000000201b1e7220 */ /* 0x002fe20000410000 */
[----:B------:R-:W-:-:S03]  /*11020*/  FMUL.FTZ R29, R32, 0.5 ;  /* 0x3f000000201d7820 */ /* 0x000fc60000410000 */
[----:B------:R-:W-:-:S04]  /*11030*/  FFMA R25, -R30, R30, R27 ;  /* 0x0000001e1e197223 */ /* 0x000fc8000000011b */
[----:B------:R-:W-:-:S07]  /*11040*/  FFMA R25, R25, R29, R30 ;  /* 0x0000001d19197223 */ /* 0x000fce000000001e */
.L_x_1779:
[----:B------:R-:W-:Y:S05]  /*11050*/  BSYNC.RECONVERGENT B1 ;  /* 0x0000000000017941 */ /* 0x000fea0003800200 */
.L_x_1777:
        /* <DEDUP_REMOVED lines=17> */
.L_x_1781:
[----:B------:R-:W-:Y:S05]  /*11170*/  BSYNC.RECONVERGENT B6 ;  /* 0x0000000000067941 */ /* 0x000fea0003800200 */
.L_x_1780:
        /* <DEDUP_REMOVED lines=17> */
.L_x_1783:
[----:B------:R-:W-:Y:S05]  /*11290*/  BSYNC.RECONVERGENT B6 ;  /* 0x0000000000067941 */ /* 0x000fea0003800200 */
.L_x_1782:
[-C--:B------:R-:W-:Y:S01]  /*112a0*/  FFMA R15, R28, R31.reuse, R15 ;  /* 0x0000001f1c0f7223 */ /* 0x080fe2000000000f */
[-C--:B------:R-:W-:Y:S01]  /*112b0*/  FFMA R14, R11, R31.reuse, R14 ;  /* 0x0000001f0b0e7223 */ /* 0x080fe2000000000e */
[----:B------:R-:W-:-:S07]  /*112c0*/  FFMA R13, R22, R31, R13 ;  /* 0x0000001f160d7223 */ /* 0x000fce000000000d */
.L_x_1776:
[----:B------:R-:W-:Y:S05]  /*112d0*/  BSYNC.RECONVERGENT B5 ;  /* 0x0000000000057941 */ /* 0x000fea0003800200 */
.L_x_1775:
[----:B------:R-:W-:-:S07]  /*112e0*/  IADD3 R11, PT, PT, R23, 0x3, RZ ;  /* 0x00000003170b7810 */ /* 0x000fce0007ffe0ff */
.L_x_1756:
[----:B------:R-:W-:Y:S05]  /*112f0*/  BSYNC.RECONVERGENT B3 ;  /* 0x0000000000037941 */ /* 0x000fea0003800200 */
.L_x_1755:
[----:B------:R-:W-:-:S04]  /*11300*/  IADD3 R22, PT, PT, R23, -R26, RZ ;  /* 0x8000001a17167210 */ /* 0x000fc80007ffe0ff */
[----:B------:R-:W-:-:S13]  /*11310*/  ISETP.GT.U32.AND P0, PT, R22, -0x4, PT ;  /* 0xfffffffc1600780c */ /* 0x000fda0003f04070 */
[----:B------:R-:W-:Y:S05]  /*11320*/  @P0 BRA `(.L_x_1754) ;  /* 0x0000001000b40947 */ /* 0x000fea0003800000 */
[----:B------:R-:W0:Y:S01]  /*11330*/  LDC.64 R22, c[0x0][0x3c0] ;  /* 0x0000f000ff167b82 */ /* 0x000e220000000a00 */
[----:B------:R-:W-:Y:S02]  /*11340*/  IADD3 R25, PT, PT, -R26, R11, RZ ;  /* 0x0000000b1a197210 */ /* 0x000fe40007ffe1ff */
[----:B0-----:R-:W-:-:S04]  /*11350*/  IADD3 R28, P0, PT, R22, 0x8, RZ ;  /* 0x00000008161c7810 */ /* 0x001fc80007f1e0ff */
[----:B------:R-:W-:-:S09]  /*11360*/  IADD3.X R29, PT, PT, RZ, R23, RZ, P0, !PT ;  /* 0x00000017ff1d7210 */ /* 0x000fd200007fe4ff */
.L_x_1820:
        /* <DEDUP_REMOVED lines=34> */
.L_x_1787:
[----:B-1----:R-:W-:Y:S01]  /*11590*/  FMUL.FTZ R30, R31, R32 ;  /* 0x000000201f1e7220 */ /* 0x002fe20000410000 */
[----:B------:R-:W-:-:S03]  /*115a0*/  FMUL.FTZ R32, R32, 0.5 ;  /* 0x3f00000020207820 */ /* 0x000fc60000410000 */
[----:B------:R-:W-:-:S04]  /*115b0*/  FFMA R27, -R30, R30, R31 ;  /* 0x0000001e1e1b7223 */ /* 0x000fc8000000011f */
[----:B------:R-:W-:-:S07]  /*115c0*/  FFMA R27, R27, R32, R30 ;  /* 0x000000201b1b7223 */ /* 0x000fce000000001e */
.L_x_1788:
[----:B------:R-:W-:Y:S05]  /*115d0*/  BSYNC.RECONVERGENT B1 ;  /* 0x0000000000017941 */ /* 0x000fea0003800200 */
.L_x_1786:
        /* <DEDUP_REMOVED lines=15> */
.L_x_1790:
[----:B------:R-:W-:Y:S05]  /*116d0*/  BSYNC.RECONVERGENT B5 ;  /* 0x0000000000057941 */ /* 0x000fea0003800200 */
.L_x_1789:
        /* <DEDUP_REMOVED lines=16> */
.L_x_1792:
[----:B------:R-:W-:Y:S05]  /*117e0*/  BSYNC.RECONVERGENT B5 ;  /* 0x0000000000057941 */ /* 0x000fea0003800200 */
.L_x_1791:
[-C--:B------:R-:W-:Y:S01]  /*117f0*/  FFMA R15, R26, R31.reuse, R15 ;  /* 0x0000001f1a0f7223 */ /* 0x080fe2000000000f */
[-C--:B------:R-:W-:Y:S01]  /*11800*/  FFMA R14, R23, R31.reuse, R14 ;  /* 0x0000001f170e7223 */ /* 0x080fe2000000000e */
[----:B------:R-:W-:-:S07]  /*11810*/  FFMA R13, R22, R31, R13 ;  /* 0x0000001f160d7223 */ /* 0x000fce000000000d */
.L_x_1785:
[----:B------:R-:W-:Y:S05]  /*11820*/  BSYNC.RECONVERGENT B3 ;  /* 0x0000000000037941 */ /* 0x000fea0003800200 */
.L_x_1784:
        /* <DEDUP_REMOVED lines=31> */
.L_x_1796:
[----:B-1----:R-:W-:Y:S01]  /*11a20*/  FMUL.FTZ R30, R31, R32 ;  /* 0x000000201f1e7220 */ /* 0x002fe20000410000 */
[----:B------:R-:W-:-:S03]  /*11a30*/  FMUL.FTZ R32, R32, 0.5 ;  /* 0x3f00000020207820 */ /* 0x000fc60000410000 */
[----:B------:R-:W-:-:S04]  /*11a40*/  FFMA R27, -R30, R30, R31 ;  /* 0x0000001e1e1b7223 */ /* 0x000fc8000000011f */
[----:B------:R-:W-:-:S07]  /*11a50*/  FFMA R27, R27, R32, R30 ;  /* 0x000000201b1b7223 */ /* 0x000fce000000001e */
.L_x_1797:
[----:B------:R-:W-:Y:S05]  /*11a60*/  BSYNC.RECONVERGENT B1 ;  /* 0x0000000000017941 */ /* 0x000fea0003800200 */
.L_x_1795:
        /* <DEDUP_REMOVED lines=15> */
.L_x_1799:
[----:B------:R-:W-:Y:S05]  /*11b60*/  BSYNC.RECONVERGENT B5 ;  /* 0x0000000000057941 */ /* 0x000fea0003800200 */
.L_x_1798:
        /* <DEDUP_REMOVED lines=16> */
.L_x_1801:
[----:B------:R-:W-:Y:S05]  /*11c70*/  BSYNC.RECONVERGENT B5 ;  /* 0x0000000000057941 */ /* 0x000fea0003800200 */
.L_x_1800:
[-C--:B------:R-:W-:Y:S01]  /*11c80*/  FFMA R15, R26, R31.reuse, R15 ;  /* 0x0000001f1a0f7223 */ /* 0x080fe2000000000f */
[-C--:B------:R-:W-:Y:S01]  /*11c90*/  FFMA R14, R23, R31.reuse, R14 ;  /* 0x0000001f170e7223 */ /* 0x080fe2000000000e */
[----:B------:R-:W-:-:S07]  /*11ca0*/  FFMA R13, R22, R31, R13 ;  /* 0x0000001f160d7223 */ /* 0x000fce000000000d */
.L_x_1794:
[----:B------:R-:W-:Y:S05]  /*11cb0*/  BSYNC.RECONVERGENT B3 ;  /* 0x0000000000037941 */ /* 0x000fea0003800200 */
.L_x_1793:
        /* <DEDUP_REMOVED lines=31> */
.L_x_1805:
[----:B-1----:R-:W-:Y:S01]  /*11eb0*/  FMUL.FTZ R30, R31, R32 ;  /* 0x000000201f1e7220 */ /* 0x002fe20000410000 */
[----:B------:R-:W-:-:S03]  /*11ec0*/  FMUL.FTZ R32, R32, 0.5 ;  /* 0x3f00000020207820 */ /* 0x000fc60000410000 */
[----:B------:R-:W-:-:S04]  /*11ed0*/  FFMA R27, -R30, R30, R31 ;  /* 0x0000001e1e1b7223 */ /* 0x000fc8000000011f */
[----:B------:R-:W-:-:S07]  /*11ee0*/  FFMA R27, R27, R32, R30 ;  /* 0x000000201b1b7223 */ /* 0x000fce000000001e */
.L_x_1806:
[----:B------:R-:W-:Y:S05]  /*11ef0*/  BSYNC.RECONVERGENT B1 ;  /* 0x0000000000017941 */ /* 0x000fea0003800200 */
.L_x_1804:
        /* <DEDUP_REMOVED lines=15> */
.L_x_1808:
[----:B------:R-:W-:Y:S05]  /*11ff0*/  BSYNC.RECONVERGENT B5 ;  /* 0x0000000000057941 */ /* 0x000fea0003800200 */
.L_x_1807:
        /* <DEDUP_REMOVED lines=16> */
.L_x_1810:
[----:B------:R-:W-:Y:S05]  /*12100*/  BSYNC.RECONVERGENT B5 ;  /* 0x0000000000057941 */ /* 0x000fea0003800200 */
.L_x_1809:
[-C--:B------:R-:W-:Y:S01]  /*12110*/  FFMA R15, R26, R31.reuse, R15 ;  /* 0x0000001f1a0f7223 */ /* 0x080fe2000000000f */
[-C--:B------:R-:W-:Y:S01]  /*12120*/  FFMA R14, R23, R31.reuse, R14 ;  /* 0x0000001f170e7223 */ /* 0x080fe2000000000e */
[----:B------:R-:W-:-:S07]  /*12130*/  FFMA R13, R22, R31, R13 ;  /* 0x0000001f160d7223 */ /* 0x000fce000000000d */
.L_x_1803:
[----:B------:R-:W-:Y:S05]  /*12140*/  BSYNC.RECONVERGENT B3 ;  /* 0x0000000000037941 */ /* 0x000fea0003800200 */
.L_x_1802:
        /* <DEDUP_REMOVED lines=31> */
.L_x_1814:
[----:B-1----:R-:W-:Y:S01]  /*12340*/  FMUL.FTZ R30, R31, R32 ;  /* 0x000000201f1e7220 */ /* 0x002fe20000410000 */
[----:B------:R-:W-:-:S03]  /*12350*/  FMUL.FTZ R32, R32, 0.5 ;  /* 0x3f00000020207820 */ /* 0x000fc60000410000 */
[----:B------:R-:W-:-:S04]  /*12360*/  FFMA R27, -R30, R30, R31 ;  /* 0x0000001e1e1b7223 */ /* 0x000fc8000000011f */
[----:B------:R-:W-:-:S07]  /*12370*/  FFMA R27, R27, R32, R30 ;  /* 0x000000201b1b7223 */ /* 0x000fce000000001e */
.L_x_1815:
[----:B------:R-:W-:Y:S05]  /*12380*/  BSYNC.RECONVERGENT B1 ;  /* 0x0000000000017941 */ /* 0x000fea0003800200 */
.L_x_1813:
        /* <DEDUP_REMOVED lines=15> */
.L_x_1817:
[----:B------:R-:W-:Y:S05]  /*12480*/  BSYNC.RECONVERGENT B5 ;  /* 0x0000000000057941 */ /* 0x000fea0003800200 */
.L_x_1816:
        /* <DEDUP_REMOVED lines=16> */
.L_x_1819:
[----:B------:R-:W-:Y:S05]  /*12590*/  BSYNC.RECONVERGENT B5 ;  /* 0x0000000000057941 */ /* 0x000fea0003800200 */
.L_x_1818:
[-C--:B------:R-:W-:Y:S01]  /*125a0*/  FFMA R15, R26, R31.reuse, R15 ;  /* 0x0000001f1a0f7223 */ /* 0x080fe2000000000f */
[-C--:B------:R-:W-:Y:S01]  /*125b0*/  FFMA R14, R23, R31.reuse, R14 ;  /* 0x0000001f170e7223 */ /* 0x080fe2000000000e */
[----:B------:R-:W-:-:S07]  /*125c0*/  FFMA R13, R22, R31, R13 ;  /* 0x0000001f160d7223 */ /* 0x000fce000000000d */
.L_x_1812:
[----:B------:R-:W-:Y:S05]  /*125d0*/  BSYNC.RECONVERGENT B3 ;  /* 0x0000000000037941 */ /* 0x000fea0003800200 */
.L_x_1811:
[----:B------:R-:W-:Y:S01]  /*125e0*/  IADD3 R11, PT, PT, R11, 0x4, RZ ;  /* 0x000000040b0b7810 */ /* 0x000fe20007ffe0ff */
[----:B------:R-:W-:Y:S06]  /*125f0*/  @P2 BRA `(.L_x_1820) ;  /* 0xffffffec005c2947 */ /* 0x000fec000383ffff */
.L_x_1754:
[----:B------:R-:W-:Y:S05]  /*12600*/  BSYNC.RECONVERGENT B4 ;  /* 0x0000000000047941 */ /* 0x000fea0003800200 */
.L_x_1753:
[----:B------:R-:W0:Y:S01]  /*12610*/  LDCU UR4, c[0x0][0x3d0] ;  /* 0x00007a00ff0477ac */ /* 0x000e220008000800 */
[----:B------:R-:W-:Y:S01]  /*12620*/  BSSY.RECONVERGENT B4, `(.L_x_1821) ;  /* 0x000023b000047945 */ /* 0x000fe20003800200 */
[----:B------:R-:W1:Y:S01]  /*12630*/  LDCU UR5, c[0x0][0x3d8] ;  /* 0x00007b00ff0577ac */ /* 0x000e620008000800 */
[----:B------:R-:W2:Y:S01]  /*12640*/  LDCU UR8, c[0x3][0x68] ;  /* 0x00c00d00ff0877ac */ /* 0x000ea20008000800 */
[----:B------:R-:W3:Y:S01]  /*12650*/  LDCU UR9, c[0x3][0x60] ;  /* 0x00c00c00ff0977ac */ /* 0x000ee20008000800 */
[----:B------:R-:W4:Y:S01]  /*12660*/  LDCU UR10, c[0x3][0x70] ;  /* 0x00c00e00ff0a77ac */ /* 0x000f220008000800 */
[----:B0-----:R-:W-:-:S04]  /*12670*/  ISETP.GE.AND P0, PT, R3, UR4, PT ;  /* 0x0000000403007c0c */ /* 0x001fc8000bf06270 */
[----:B------:R-:W-:-:S04]  /*12680*/  ISETP.GT.AND P0, PT, R10, -0x2, !P0 ;  /* 0xfffffffe0a00780c */ /* 0x000fc80004704270 */
[----:B------:R-:W-:Y:S02]  /*12690*/  PLOP3.LUT P1, PT, P0, P5, PT, 0x80, 0x8 ;  /* 0x000000000008781c */ /* 0x000fe4000072b070 */
[C---:B-1----:R-:W-:Y:S02]  /*126a0*/  ISETP.GT.AND P0, PT, R12.reuse, UR5, PT ;  /* 0x000000050c007c0c */ /* 0x042fe4000bf04270 */
[----:B------:R-:W-:Y:S02]  /*126b0*/  P2R R11, PR, RZ, 0x2 ;  /* 0x00000002ff0b7803 */ /* 0x000fe40000000000 */
[----:B------:R-:W-:-:S04]  /*126c0*/  ISETP.GT.AND P0, PT, R12, RZ, !P0 ;  /* 0x000000ff0c00720c */ /* 0x000fc80004704270 */
        /* <DEDUP_REMOVED lines=50> */
.L_x_1828:
[----:B-1----:R-:W-:Y:S01]  /*129f0*/  FMUL.FTZ R30, R29, R32 ;  /* 0x000000201d1e7220 */ /* 0x002fe20000410000 */
[----:B------:R-:W-:-:S03]  /*12a00*/  FMUL.FTZ R31, R32, 0.5 ;  /* 0x3f000000201f7820 */ /* 0x000fc60000410000 */
[----:B------:R-:W-:-:S04]  /*12a10*/  FFMA R27, -R30, R30, R29 ;  /* 0x0000001e1e1b7223 */ /* 0x000fc8000000011d */
[----:B------:R-:W-:-:S07]  /*12a20*/  FFMA R27, R27, R31, R30 ;  /* 0x0000001f1b1b7223 */ /* 0x000fce000000001e */
.L_x_1829:
[----:B------:R-:W-:Y:S05]  /*12a30*/  BSYNC.RECONVERGENT B1 ;  /* 0x0000000000017941 */ /* 0x000fea0003800200 */
.L_x_1827:
        /* <DEDUP_REMOVED lines=17> */
.L_x_1831:
[----:B------:R-:W-:Y:S05]  /*12b50*/  BSYNC.RECONVERGENT B6 ;  /* 0x0000000000067941 */ /* 0x000fea0003800200 */
.L_x_1830:
        /* <DEDUP_REMOVED lines=17> */
.L_x_1833:
[----:B------:R-:W-:Y:S05]  /*12c70*/  BSYNC.RECONVERGENT B6 ;  /* 0x0000000000067941 */ /* 0x000fea0003800200 */
.L_x_1832:
[-C--:B------:R-:W-:Y:S01]  /*12c80*/  FFMA R15, R28, R31.reuse, R15 ;  /* 0x0000001f1c0f7223 */ /* 0x080fe2000000000f */
[-C--:B------:R-:W-:Y:S01]  /*12c90*/  FFMA R14, R23, R31.reuse, R14 ;  /* 0x0000001f170e7223 */ /* 0x080fe2000000000e */
[----:B------:R-:W-:-:S07]  /*12ca0*/  FFMA R13, R0, R31, R13 ;  /* 0x0000001f000d7223 */ /* 0x000fce000000000d */
.L_x_1826:
[----:B------:R-:W-:Y:S05]  /*12cb0*/  BSYNC.RECONVERGENT B5 ;  /* 0x0000000000057941 */ /* 0x000fea0003800200 */
.L_x_1825:
        /* <DEDUP_REMOVED lines=35> */
.L_x_1837:
[----:B-1----:R-:W-:Y:S01]  /*12ef0*/  FMUL.FTZ R30, R29, R32 ;  /* 0x000000201d1e7220 */ /* 0x002fe20000410000 */
[----:B------:R-:W-:-:S03]  /*12f00*/  FMUL.FTZ R31, R32, 0.5 ;  /* 0x3f000000201f7820 */ /* 0x000fc60000410000 */
[----:B------:R-:W-:-:S04]  /*12f10*/  FFMA R27, -R30, R30, R29 ;  /* 0x0000001e1e1b7223 */ /* 0x000fc8000000011d */
[----:B------:R-:W-:-:S07]  /*12f20*/  FFMA R27, R27, R31, R30 ;  /* 0x0000001f1b1b7223 */ /* 0x000fce000000001e */
.L_x_1838:
[----:B------:R-:W-:Y:S05]  /*12f30*/  BSYNC.RECONVERGENT B1 ;  /* 0x0000000000017941 */ /* 0x000fea0003800200 */
.L_x_1836:
        /* <DEDUP_REMOVED lines=17> */
.L_x_1840:
[----:B------:R-:W-:Y:S05]  /*13050*/  BSYNC.RECONVERGENT B6 ;  /* 0x0000000000067941 */ /* 0x000fea0003800200 */
.L_x_1839:
        /* <DEDUP_REMOVED lines=17> */
.L_x_1842:
[----:B------:R-:W-:Y:S05]  /*13170*/  BSYNC.RECONVERGENT B6 ;  /* 0x0000000000067941 */ /* 0x000fea0003800200 */
.L_x_1841:
[-C--:B------:R-:W-:Y:S01]  /*13180*/  FFMA R15, R28, R31.reuse, R15 ;  /* 0x0000001f1c0f7223 */ /* 0x080fe2000000000f */
[-C--:B------:R-:W-:Y:S01]  /*13190*/  FFMA R14, R23, R31.reuse, R14 ;  /* 0x0000001f170e7223 */ /* 0x080fe2000000000e */
[----:B------:R-:W-:-:S07]  /*131a0*/  FFMA R13, R0, R31, R13 ;  /* 0x0000001f000d7223 */ /* 0x000fce000000000d */
.L_x_1835:
[----:B------:R-:W-:Y:S05]  /*131b0*/  BSYNC.RECONVERGENT B5 ;  /* 0x0000000000057941 */ /* 0x000fea0003800200 */
.L_x_1834:
        /* <DEDUP_REMOVED lines=34> */
.L_x_1846:
[----:B-1----:R-:W-:Y:S01]  /*133e0*/  FMUL.FTZ R28, R31, R30 ;  /* 0x0000001e1f1c7220 */ /* 0x002fe20000410000 */
[----:B------:R-:W-:-:S03]  /*133f0*/  FMUL.FTZ R29, R30, 0.5 ;  /* 0x3f0000001e1d7820 */ /* 0x000fc60000410000 */
[----:B------:R-:W-:-:S04]  /*13400*/  FFMA R27, -R28, R28, R31 ;  /* 0x0000001c1c1b7223 */ /* 0x000fc8000000011f */
[----:B------:R-:W-:-:S07]  /*13410*/  FFMA R27, R27, R29, R28 ;  /* 0x0000001d1b1b7223 */ /* 0x000fce000000001c */
.L_x_1847:
[----:B------:R-:W-:Y:S05]  /*13420*/  BSYNC.RECONVERGENT B1 ;  /* 0x0000000000017941 */ /* 0x000fea0003800200 */
.L_x_1845:
        /* <DEDUP_REMOVED lines=17> */
.L_x_1849:
[----:B------:R-:W-:Y:S05]  /*13540*/  BSYNC.RECONVERGENT B6 ;  /* 0x0000000000067941 */ /* 0x000fea0003800200 */
.L_x_1848:
        /* <DEDUP_REMOVED lines=17> */
.L_x_1851:
[----:B------:R-:W-:Y:S05]  /*13660*/  BSYNC.RECONVERGENT B6 ;  /* 0x0000000000067941 */ /* 0x000fea0003800200 */
.L_x_1850:
[-C--:B------:R-:W-:Y:S01]  /*13670*/  FFMA R15, R22, R31.reuse, R15 ;  /* 0x0000001f160f7223 */ /* 0x080fe2000000000f */
[-C--:B------:R-:W-:Y:S01]  /*13680*/  FFMA R14, R23, R31.reuse, R14 ;  /* 0x0000001f170e7223 */ /* 0x080fe2000000000e */
[----:B------:R-:W-:-:S07]  /*13690*/  FFMA R13, R0, R31, R13 ;  /* 0x0000001f000d7223 */ /* 0x000fce000000000d */
.L_x_1844:
[----:B------:R-:W-:Y:S05]  /*136a0*/  BSYNC.RECONVERGENT B5 ;  /* 0x0000000000057941 */ /* 0x000fea0003800200 */
.L_x_1843:
[----:B------:R-:W-:-:S07]  /*136b0*/  IADD3 R0, PT, PT, R26, 0x3, RZ ;  /* 0x000000031a007810 */ /* 0x000fce0007ffe0ff */
.L_x_1824:
[----:B------:R-:W-:Y:S05]  /*136c0*/  BSYNC.RECONVERGENT B3 ;  /* 0x0000000000037941 */ /* 0x000fea0003800200 */
.L_x_1823:
[----:B------:R-:W-:-:S04]  /*136d0*/  IADD3 R22, PT, PT, R26, -R25, RZ ;  /* 0x800000191a167210 */ /* 0x000fc80007ffe0ff */
[----:B------:R-:W-:-:S13]  /*136e0*/  ISETP.GT.U32.AND P0, PT, R22, -0x4, PT ;  /* 0xfffffffc1600780c */ /* 0x000fda0003f04070 */
[----:B------:R-:W-:Y:S05]  /*136f0*/  @P0 BRA `(.L_x_1822) ;  /* 0x0000001000b40947 */ /* 0x000fea0003800000 */
[----:B------:R-:W0:Y:S01]  /*13700*/  LDC.64 R22, c[0x0][0x3c0] ;  /* 0x0000f000ff167b82 */ /* 0x000e220000000a00 */
[----:B------:R-:W-:Y:S02]  /*13710*/  IADD3 R25, PT, PT, -R25, R0, RZ ;  /* 0x0000000019197210 */ /* 0x000fe40007ffe1ff */
[----:B0-----:R-:W-:-:S04]  /*13720*/  IADD3 R28, P0, PT, R22, 0x8, RZ ;  /* 0x00000008161c7810 */ /* 0x001fc80007f1e0ff */
[----:B------:R-:W-:-:S09]  /*13730*/  IADD3.X R29, PT, PT, RZ, R23, RZ, P0, !PT ;  /* 0x00000017ff1d7210 */ /* 0x000fd200007fe4ff */
.L_x_1888:
        /* <DEDUP_REMOVED lines=34> */
.L_x_1855:
[----:B-1----:R-:W-:Y:S01]  /*13960*/  FMUL.FTZ R30, R31, R32 ;  /* 0x000000201f1e7220 */ /* 0x002fe20000410000 */
[----:B------:R-:W-:-:S03]  /*13970*/  FMUL.FTZ R32, R32, 0.5 ;  /* 0x3f00000020207820 */ /* 0x000fc60000410000 */
[----:B------:R-:W-:-:S04]  /*13980*/  FFMA R27, -R30, R30, R31 ;  /* 0x0000001e1e1b7223 */ /* 0x000fc8000000011f */
[----:B------:R-:W-:-:S07]  /*13990*/  FFMA R27, R27, R32, R30 ;  /* 0x000000201b1b7223 */ /* 0x000fce000000001e */
.L_x_1856:
[----:B------:R-:W-:Y:S05]  /*139a0*/  BSYNC.RECONVERGENT B1 ;  /* 0x0000000000017941 */ /* 0x000fea0003800200 */
.L_x_1854:
        /* <DEDUP_REMOVED lines=15> */
.L_x_1858:
[----:B------:R-:W-:Y:S05]  /*13aa0*/  BSYNC.RECONVERGENT B5 ;  /* 0x0000000000057941 */ /* 0x000fea0003800200 */
.L_x_1857:
        /* <DEDUP_REMOVED lines=16> */
.L_x_1860:
[----:B------:R-:W-:Y:S05]  /*13bb0*/  BSYNC.RECONVERGENT B5 ;  /* 0x0000000000057941 */ /* 0x000fea0003800200 */
.L_x_1859:
[-C--:B------:R-:W-:Y:S01]  /*13bc0*/  FFMA R15, R26, R31.reuse, R15 ;  /* 0x0000001f1a0f7223 */ /* 0x080fe2000000000f */
[-C--:B------:R-:W-:Y:S01]  /*13bd0*/  FFMA R14, R23, R31.reuse, R14 ;  /* 0x0000001f170e7223 */ /* 0x080fe2000000000e */
[----:B------:R-:W-:-:S07]  /*13be0*/  FFMA R13, R22, R31, R13 ;  /* 0x0000001f160d7223 */ /* 0x000fce000000000d */
.L_x_1853:
[----:B------:R-:W-:Y:S05]  /*13bf0*/  BSYNC.RECONVERGENT B3 ;  /* 0x0000000000037941 */ /* 0x000fea0003800200 */
.L_x_1852:
        /* <DEDUP_REMOVED lines=31> */
.L_x_1864:
[----:B-1----:R-:W-:Y:S01]  /*13df0*/  FMUL.FTZ R30, R31, R32 ;  /* 0x000000201f1e7220 */ /* 0x002fe20000410000 */
[----:B------:R-:W-:-:S03]  /*13e00*/  FMUL.FTZ R32, R32, 0.5 ;  /* 0x3f00000020207820 */ /* 0x000fc60000410000 */
[----:B------:R-:W-:-:S04]  /*13e10*/  FFMA R27, -R30, R30, R31 ;  /* 0x0000001e1e1b7223 */ /* 0x000fc8000000011f */
[----:B------:R-:W-:-:S07]  /*13e20*/  FFMA R27, R27, R32, R30 ;  /* 0x000000201b1b7223 */ /* 0x000fce000000001e */
.L_x_1865:
[----:B------:R-:W-:Y:S05]  /*13e30*/  BSYNC.RECONVERGENT B1 ;  /* 0x0000000000017941 */ /* 0x000fea0003800200 */
.L_x_1863:
        /* <DEDUP_REMOVED lines=15> */
.L_x_1867:
[----:B------:R-:W-:Y:S05]  /*13f30*/  BSYNC.RECONVERGENT B5 ;  /* 0x0000000000057941 */ /* 0x000fea0003800200 */
.L_x_1866:
        /* <DEDUP_REMOVED lines=16> */
.L_x_1869:
[----:B------:R-:W-:Y:S05]  /*14040*/  BSYNC.RECONVERGENT B5 ;  /* 0x0000000000057941 */ /* 0x000fea0003800200 */
.L_x_1868:
[-C--:B------:R-:W-:Y:S01]  /*14050*/  FFMA R15, R26, R31.reuse, R15 ;  /* 0x0000001f1a0f7223 */ /* 0x080fe2000000000f */
[-C--:B------:R-:W-:Y:S01]  /*14060*/  FFMA R14, R23, R31.reuse, R14 ;  /* 0x0000001f170e7223 */ /* 0x080fe2000000000e */
[----:B------:R-:W-:-:S07]  /*14070*/  FFMA R13, R22, R31, R13 ;  /* 0x0000001f160d7223 */ /* 0x000fce000000000d */
.L_x_1862:
[----:B------:R-:W-:Y:S05]  /*14080*/  BSYNC.RECONVERGENT B3 ;  /* 0x0000000000037941 */ /* 0x000fea0003800200 */
.L_x_1861:
        /* <DEDUP_REMOVED lines=31> */
.L_x_1873:
[----:B-1----:R-:W-:Y:S01]  /*14280*/  FMUL.FTZ R30, R31, R32 ;  /* 0x000000201f1e7220 */ /* 0x002fe20000410000 */
[----:B------:R-:W-:-:S03]  /*14290*/  FMUL.FTZ R32, R32, 0.5 ;  /* 0x3f00000020207820 */ /* 0x000fc60000410000 */
[----:B------:R-:W-:-:S04]  /*142a0*/  FFMA R27, -R30, R30, R31 ;  /* 0x0000001e1e1b7223 */ /* 0x000fc8000000011f */
[----:B------:R-:W-:-:S07]  /*142b0*/  FFMA R27, R27, R32, R30 ;  /* 0x000000201b1b7223 */ /* 0x000fce000000001e */
.L_x_1874:
[----:B------:R-:W-:Y:S05]  /*142c0*/  BSYNC.RECONVERGENT B1 ;  /* 0x0000000000017941 */ /* 0x000fea0003800200 */
.L_x_1872:
        /* <DEDUP_REMOVED lines=15> */
.L_x_1876:
[----:B------:R-:W-:Y:S05]  /*143c0*/  BSYNC.RECONVERGENT B5 ;  /* 0x0000000000057941 */ /* 0x000fea0003800200 */
.L_x_1875:
        /* <DEDUP_REMOVED lines=16> */
.L_x_1878:
[----:B------:R-:W-:Y:S05]  /*144d0*/  BSYNC.RECONVERGENT B5 ;  /* 0x0000000000057941 */ /* 0x000fea0003800200 */
.L_x_1877:
[-C--:B------:R-:W-:Y:S01]  /*144e0*/  FFMA R15, R26, R31.reuse, R15 ;  /* 0x0000001f1a0f7223 */ /* 0x080fe2000000000f */
[-C--:B------:R-:W-:Y:S01]  /*144f0*/  FFMA R14, R23, R31.reuse, R14 ;  /* 0x0000001f170e7223 */ /* 0x080fe2000000000e */
[----:B------:R-:W-:-:S07]  /*14500*/  FFMA R13, R22, R31, R13 ;  /* 0x0000001f160d7223 */ /* 0x000fce000000000d */
.L_x_1871:
[----:B------:R-:W-:Y:S05]  /*14510*/  BSYNC.RECONVERGENT B3 ;  /* 0x0000000000037941 */ /* 0x000fea0003800200 */
.L_x_1870:
        /* <DEDUP_REMOVED lines=31> */
.L_x_1882:
[----:B-1----:R-:W-:Y:S01]  /*14710*/  FMUL.FTZ R30, R31, R32 ;  /* 0x000000201f1e7220 */ /* 0x002fe20000410000 */
[----:B------:R-:W-:-:S03]  /*14720*/  FMUL.FTZ R32, R32, 0.5 ;  /* 0x3f00000020207820 */ /* 0x000fc60000410000 */
[----:B------:R-:W-:-:S04]  /*14730*/  FFMA R27, -R30, R30, R31 ;  /* 0x0000001e1e1b7223 */ /* 0x000fc8000000011f */
[----:B------:R-:W-:-:S07]  /*14740*/  FFMA R27, R27, R32, R30 ;  /* 0x000000201b1b7223 */ /* 0x000fce000000001e */
.L_x_1883:
[----:B------:R-:W-:Y:S05]  /*14750*/  BSYNC.RECONVERGENT B1 ;  /* 0x0000000000017941 */ /* 0x000fea0003800200 */
.L_x_1881:
        /* <DEDUP_REMOVED lines=15> */
.L_x_1885:
[----:B------:R-:W-:Y:S05]  /*14850*/  BSYNC.RECONVERGENT B5 ;  /* 0x0000000000057941 */ /* 0x000fea0003800200 */
.L_x_1884:
        /* <DEDUP_REMOVED lines=16> */
.L_x_1887:
[----:B------:R-:W-:Y:S05]  /*14960*/  BSYNC.RECONVERGENT B5 ;  /* 0x0000000000057941 */ /* 0x000fea0003800200 */
.L_x_1886:
[-C--:B------:R-:W-:Y:S01]  /*14970*/  FFMA R15, R26, R31.reuse, R15 ;  /* 0x0000001f1a0f7223 */ /* 0x080fe2000000000f */
[-C--:B------:R-:W-:Y:S01]  /*14980*/  FFMA R14, R23, R31.reuse, R14 ;  /* 0x0000001f170e7223 */ /* 0x080fe2000000000e */
[----:B------:R-:W-:-:S07]  /*14990*/  FFMA R13, R22, R31, R13 ;  /* 0x0000001f160d7223 */ /* 0x000fce000000000d */
.L_x_1880:
[----:B------:R-:W-:Y:S05]  /*149a0*/  BSYNC.RECONVERGENT B3 ;  /* 0x0000000000037941 */ /* 0x000fea0003800200 */
.L_x_1879:
[----:B------:R-:W-:Y:S01]  /*149b0*/  IADD3 R0, PT, PT, R0, 0x4, RZ ;  /* 0x0000000400007810 */ /* 0x000fe20007ffe0ff */
[----:B------:R-:W-:Y:S06]  /*149c0*/  @P2 BRA `(.L_x_1888) ;  /* 0xffffffec005c2947 */ /* 0x000fec000383ffff */
.L_x_1822:
[----:B------:R-:W-:Y:S05]  /*149d0*/  BSYNC.RECONVERGENT B4 ;  /* 0x0000000000047941 */ /* 0x000fea0003800200 */
.L_x_1821:
[----:B------:R-:W0:Y:S01]  /*149e0*/  LDCU UR4, c[0x0][0x3d8] ;  /* 0x00007b00ff0477ac */ /* 0x000e220008000800 */
[----:B------:R-:W-:Y:S01]  /*149f0*/  ISETP.NE.AND P1, PT, R9, RZ, PT ;  /* 0x000000ff0900720c */ /* 0x000fe20003f25270 */
[----:B------:R-:W-:Y:S01]  /*14a00*/  BSSY.RECONVERGENT B4, `(.L_x_1889) ;  /* 0x0000239000047945 */ /* 0x000fe20003800200 */
[----:B------:R-:W1:Y:S01]  /*14a10*/  LDCU UR5, c[0x0][0x3d4] ;  /* 0x00007a80ff0577ac */ /* 0x000e620008000800 */
[----:B------:R-:W2:Y:S01]  /*14a20*/  LDCU UR8, c[0x3][0x68] ;  /* 0x00c00d00ff0877ac */ /* 0x000ea20008000800 */
[----:B------:R-:W3:Y:S01]  /*14a30*/  LDCU UR9, c[0x3][0x60] ;  /* 0x00c00c00ff0977ac */ /* 0x000ee20008000800 */
[----:B------:R-:W4:Y:S01]  /*14a40*/  LDCU UR10, c[0x3][0x70] ;  /* 0x00c00e00ff0a77ac */ /* 0x000f220008000800 */
[----:B0-----:R-:W-:-:S04]  /*14a50*/  ISETP.GE.AND P0, PT, R12, UR4, PT ;  /* 0x000000040c007c0c */ /* 0x001fc8000bf06270 */
[----:B------:R-:W-:Y:S02]  /*14a60*/  ISETP.GT.AND P0, PT, R12, -0x1, !P0 ;  /* 0xffffffff0c00780c */ /* 0x000fe40004704270 */
[----:B-1----:R-:W-:Y:S02]  /*14a70*/  IADD3 R20, PT, PT, R20, UR5, RZ ;  /* 0x0000000514147c10 */ /* 0x002fe4000fffe0ff */
[----:B------:R-:W-:-:S13]  /*14a80*/  PLOP3.LUT P0, PT, P1, P0, PT, 0x80, 0x8 ;  /* 0x000000000008781c */ /* 0x000fda0000f01070 */
[----:B--234-:R-:W-:Y:S05]  /*14a90*/  @!P0 BRA `(.L_x_1890) ;  /* 0x0000002000bc8947 */ /* 0x01cfea0003800000 */
        /* <DEDUP_REMOVED lines=49> */
.L_x_1896:
[----:B-1----:R-:W-:Y:S01]  /*14db0*/  FMUL.FTZ R30, R29, R32 ;  /* 0x000000201d1e7220 */ /* 0x002fe20000410000 */
[----:B------:R-:W-:-:S03]  /*14dc0*/  FMUL.FTZ R31, R32, 0.5 ;  /* 0x3f000000201f7820 */ /* 0x000fc60000410000 */
[----:B------:R-:W-:-:S04]  /*14dd0*/  FFMA R27, -R30, R30, R29 ;  /* 0x0000001e1e1b7223 */ /* 0x000fc8000000011d */
[----:B------:R-:W-:-:S07]  /*14de0*/  FFMA R27, R27, R31, R30 ;  /* 0x0000001f1b1b7223 */ /* 0x000fce000000001e */
.L_x_1897:
[----:B------:R-:W-:Y:S05]  /*14df0*/  BSYNC.RECONVERGENT B1 ;  /* 0x0000000000017941 */ /* 0x000fea0003800200 */
.L_x_1895:
        /* <DEDUP_REMOVED lines=17> */
.L_x_1899:
[----:B------:R-:W-:Y:S05]  /*14f10*/  BSYNC.RECONVERGENT B6 ;  /* 0x0000000000067941 */ /* 0x000fea0003800200 */
.L_x_1898:
        /* <DEDUP_REMOVED lines=17> */
.L_x_1901:
[----:B------:R-:W-:Y:S05]  /*15030*/  BSYNC.RECONVERGENT B6 ;  /* 0x0000000000067941 */ /* 0x000fea0003800200 */
.L_x_1900:
[-C--:B------:R-:W-:Y:S01]  /*15040*/  FFMA R15, R28, R31.reuse, R15 ;  /* 0x0000001f1c0f7223 */ /* 0x080fe2000000000f */
[-C--:B------:R-:W-:Y:S01]  /*15050*/  FFMA R14, R23, R31.reuse, R14 ;  /* 0x0000001f170e7223 */ /* 0x080fe2000000000e */
[----:B------:R-:W-:-:S07]  /*15060*/  FFMA R13, R0, R31, R13 ;  /* 0x0000001f000d7223 */ /* 0x000fce000000000d */
.L_x_1894:
[----:B------:R-:W-:Y:S05]  /*15070*/  BSYNC.RECONVERGENT B5 ;  /* 0x0000000000057941 */ /* 0x000fea0003800200 */
.L_x_1893:
        /* <DEDUP_REMOVED lines=35> */
.L_x_1905:
[----:B-1----:R-:W-:Y:S01]  /*152b0*/  FMUL.FTZ R30, R29, R32 ;  /* 0x000000201d1e7220 */ /* 0x002fe20000410000 */
[----:B------:R-:W-:-:S03]  /*152c0*/  FMUL.FTZ R31, R32, 0.5 ;  /* 0x3f000000201f7820 */ /* 0x000fc60000410000 */
[----:B------:R-:W-:-:S04]  /*152d0*/  FFMA R27, -R30, R30, R29 ;  /* 0x0000001e1e1b7223 */ /* 0x000fc8000000011d */
[----:B------:R-:W-:-:S07]  /*152e0*/  FFMA R27, R27, R31, R30 ;  /* 0x0000001f1b1b7223 */ /* 0x000fce000000001e */
.L_x_1906:
[----:B------:R-:W-:Y:S05]  /*152f0*/  BSYNC.RECONVERGENT B1 ;  /* 0x0000000000017941 */ /* 0x000fea0003800200 */
.L_x_1904:
        /* <DEDUP_REMOVED lines=17> */
.L_x_1908:
[----:B------:R-:W-:Y:S05]  /*15410*/  BSYNC.RECONVERGENT B6 ;  /* 0x0000000000067941 */ /* 0x000fea0003800200 */
.L_x_1907:
        /* <DEDUP_REMOVED lines=17> */
.L_x_1910:
[----:B------:R-:W-:Y:S05]  /*15530*/  BSYNC.RECONVERGENT B6 ;  /* 0x0000000000067941 */ /* 0x000fea0003800200 */
.L_x_1909:
[-C--:B------:R-:W-:Y:S01]  /*15540*/  FFMA R15, R28, R31.reuse, R15 ;  /* 0x0000001f1c0f7223 */ /* 0x080fe2000000000f */
[-C--:B------:R-:W-:Y:S01]  /*15550*/  FFMA R14, R23, R31.reuse, R14 ;  /* 0x0000001f170e7223 */ /* 0x080fe2000000000e */
[----:B------:R-:W-:-:S07]  /*15560*/  FFMA R13, R0, R31, R13 ;  /* 0x0000001f000d7223 */ /* 0x000fce000000000d */
.L_x_1903:
[----:B------:R-:W-:Y:S05]  /*15570*/  BSYNC.RECONVERGENT B5 ;  /* 0x0000000000057941 */ /* 0x000fea0003800200 */
.L_x_1902:
        /* <DEDUP_REMOVED lines=34> */
.L_x_1914:
[----:B-1----:R-:W-:Y:S01]  /*157a0*/  FMUL.FTZ R28, R31, R30 ;  /* 0x0000001e1f1c7220 */ /* 0x002fe20000410000 */
[----:B------:R-:W-:-:S03]  /*157b0*/  FMUL.FTZ R29, R30, 0.5 ;  /* 0x3f0000001e1d7820 */ /* 0x000fc60000410000 */
[----:B------:R-:W-:-:S04]  /*157c0*/  FFMA R27, -R28, R28, R31 ;  /* 0x0000001c1c1b7223 */ /* 0x000fc8000000011f */
[----:B------:R-:W-:-:S07]  /*157d0*/  FFMA R27, R27, R29, R28 ;  /* 0x0000001d1b1b7223 */ /* 0x000fce000000001c */
.L_x_1915:
[----:B------:R-:W-:Y:S05]  /*157e0*/  BSYNC.RECONVERGENT B1 ;  /* 0x0000000000017941 */ /* 0x000fea0003800200 */
.L_x_1913:
        /* <DEDUP_REMOVED lines=17> */
.L_x_1917:
[----:B------:R-:W-:Y:S05]  /*15900*/  BSYNC.RECONVERGENT B6 ;  /* 0x0000000000067941 */ /* 0x000fea0003800200 */
.L_x_1916:
        /* <DEDUP_REMOVED lines=17> */
.L_x_1919:
[----:B------:R-:W-:Y:S05]  /*15a20*/  BSYNC.RECONVERGENT B6 ;  /* 0x0000000000067941 */ /* 0x000fea0003800200 */
.L_x_1918:
[-C--:B------:R-:W-:Y:S01]  /*15a30*/  FFMA R15, R22, R31.reuse, R15 ;  /* 0x0000001f160f7223 */ /* 0x080fe2000000000f */
[-C--:B------:R-:W-:Y:S01]  /*15a40*/  FFMA R14, R23, R31.reuse, R14 ;  /* 0x0000001f170e7223 */ /* 0x080fe2000000000e */
[----:B------:R-:W-:-:S07]  /*15a50*/  FFMA R13, R0, R31, R13 ;  /* 0x0000001f000d7223 */ /* 0x000fce000000000d */
.L_x_1912:
[----:B------:R-:W-:Y:S05]  /*15a60*/  BSYNC.RECONVERGENT B5 ;  /* 0x0000000000057941 */ /* 0x000fea0003800200 */
.L_x_1911:
[----:B------:R-:W-:-:S07]  /*15a70*/  IADD3 R0, PT, PT, R26, 0x3, RZ ;  /* 0x000000031a007810 */ /* 0x000fce0007ffe0ff */
.L_x_1892:
[----:B------:R-:W-:Y:S05]  /*15a80*/  BSYNC.RECONVERGENT B3 ;  /* 0x0000000000037941 */ /* 0x000fea0003800200 */
.L_x_1891:
[----:B------:R-:W-:-:S04]  /*15a90*/  IADD3 R22, PT, PT, R26, -R25, RZ ;  /* 0x800000191a167210 */ /* 0x000fc80007ffe0ff */
[----:B------:R-:W-:-:S13]  /*15aa0*/  ISETP.GT.U32.AND P0, PT, R22, -0x4, PT ;  /* 0xfffffffc1600780c */ /* 0x000fda0003f04070 */
[----:B------:R-:W-:Y:S05]  /*15ab0*/  @P0 BRA `(.L_x_1890) ;  /* 0x0000001000b40947 */ /* 0x000fea0003800000 */
[----:B------:R-:W0:Y:S01]  /*15ac0*/  LDC.64 R22, c[0x0][0x3c0] ;  /* 0x0000f000ff167b82 */ /* 0x000e220000000a00 */
[----:B------:R-:W-:Y:S02]  /*15ad0*/  IADD3 R25, PT, PT, -R25, R0, RZ ;  /* 0x0000000019197210 */ /* 0x000fe40007ffe1ff */
[----:B0-----:R-:W-:-:S04]  /*15ae0*/  IADD3 R28, P0, PT, R22, 0x8, RZ ;  /* 0x00000008161c7810 */ /* 0x001fc80007f1e0ff */
[----:B------:R-:W-:-:S09]  /*15af0*/  IADD3.X R29, PT, PT, RZ, R23, RZ, P0, !PT ;  /* 0x00000017ff1d7210 */ /* 0x000fd200007fe4ff */
.L_x_1956:
        /* <DEDUP_REMOVED lines=34> */
.L_x_1923:
[----:B-1----:R-:W-:Y:S01]  /*15d20*/  FMUL.FTZ R30, R31, R32 ;  /* 0x000000201f1e7220 */ /* 0x002fe20000410000 */
[----:B------:R-:W-:-:S03]  /*15d30*/  FMUL.FTZ R32, R32, 0.5 ;  /* 0x3f00000020207820 */ /* 0x000fc60000410000 */
[----:B------:R-:W-:-:S04]  /*15d40*/  FFMA R27, -R30, R30, R31 ;  /* 0x0000001e1e1b7223 */ /* 0x000fc8000000011f */
[----:B------:R-:W-:-:S07]  /*15d50*/  FFMA R27, R27, R32, R30 ;  /* 0x000000201b1b7223 */ /* 0x000fce000000001e */
.L_x_1924:
[----:B------:R-:W-:Y:S05]  /*15d60*/  BSYNC.RECONVERGENT B1 ;  /* 0x0000000000017941 */ /* 0x000fea0003800200 */
.L_x_1922:
        /* <DEDUP_REMOVED lines=15> */
.L_x_1926:
[----:B------:R-:W-:Y:S05]  /*15e60*/  BSYNC.RECONVERGENT B5 ;  /* 0x0000000000057941 */ /* 0x000fea0003800200 */
.L_x_1925:
        /* <DEDUP_REMOVED lines=16> */
.L_x_1928:
[----:B------:R-:W-:Y:S05]  /*15f70*/  BSYNC.RECONVERGENT B5 ;  /* 0x0000000000057941 */ /* 0x000fea0003800200 */
.L_x_1927:
[-C--:B------:R-:W-:Y:S01]  /*15f80*/  FFMA R15, R26, R31.reuse, R15 ;  /* 0x0000001f1a0f7223 */ /* 0x080fe2000000000f */
[-C--:B------:R-:W-:Y:S01]  /*15f90*/  FFMA R14, R23, R31.reuse, R14 ;  /* 0x0000001f170e7223 */ /* 0x080fe2000000000e */
[----:B------:R-:W-:-:S07]  /*15fa0*/  FFMA R13, R22, R31, R13 ;  /* 0x0000001f160d7223 */ /* 0x000fce000000000d */
.L_x_1921:
[----:B------:R-:W-:Y:S05]  /*15fb0*/  BSYNC.RECONVERGENT B3 ;  /* 0x0000000000037941 */ /* 0x000fea0003800200 */
.L_x_1920:
        /* <DEDUP_REMOVED lines=31> */
.L_x_1932:
[----:B-1----:R-:W-:Y:S01]  /*161b0*/  FMUL.FTZ R30, R31, R32 ;  /* 0x000000201f1e7220 */ /* 0x002fe20000410000 */
[----:B------:R-:W-:-:S03]  /*161c0*/  FMUL.FTZ R32, R32, 0.5 ;  /* 0x3f00000020207820 */ /* 0x000fc60000410000 */
[----:B------:R-:W-:-:S04]  /*161d0*/  FFMA R27, -R30, R30, R31 ;  /* 0x0000001e1e1b7223 */ /* 0x000fc8000000011f */
[----:B------:R-:W-:-:S07]  /*161e0*/  FFMA R27, R27, R32, R30 ;  /* 0x000000201b1b7223 */ /* 0x000fce000000001e */
.L_x_1933:
[----:B------:R-:W-:Y:S05]  /*161f0*/  BSYNC.RECONVERGENT B1 ;  /* 0x0000000000017941 */ /* 0x000fea0003800200 */
.L_x_1931:
        /* <DEDUP_REMOVED lines=15> */
.L_x_1935:
[----:B------:R-:W-:Y:S05]  /*162f0*/  BSYNC.RECONVERGENT B5 ;  /* 0x0000000000057941 */ /* 0x000fea0003800200 */
.L_x_1934:
        /* <DEDUP_REMOVED lines=16> */
.L_x_1937:
[----:B------:R-:W-:Y:S05]  /*16400*/  BSYNC.RECONVERGENT B5 ;  /* 0x0000000000057941 */ /* 0x000fea0003800200 */
.L_x_1936:
[-C--:B------:R-:W-:Y:S01]  /*16410*/  FFMA R15, R26, R31.reuse, R15 ;  /* 0x0000001f1a0f7223 */ /* 0x080fe2000000000f */
[-C--:B------:R-:W-:Y:S01]  /*16420*/  FFMA R14, R23, R31.reuse, R14 ;  /* 0x0000001f170e7223 */ /* 0x080fe2000000000e */
[----:B------:R-:W-:-:S07]  /*16430*/  FFMA R13, R22, R31, R13 ;  /* 0x0000001f160d7223 */ /* 0x000fce000000000d */
.L_x_1930:
[----:B------:R-:W-:Y:S05]  /*16440*/  BSYNC.RECONVERGENT B3 ;  /* 0x0000000000037941 */ /* 0x000fea0003800200 */
.L_x_1929:
        /* <DEDUP_REMOVED lines=31> */
.L_x_1941:
[----:B-1----:R-:W-:Y:S01]  /*16640*/  FMUL.FTZ R30, R31, R32 ;  /* 0x000000201f1e7220 */ /* 0x002fe20000410000 */
[----:B------:R-:W-:-:S03]  /*16650*/  FMUL.FTZ R32, R32, 0.5 ;  /* 0x3f00000020207820 */ /* 0x000fc60000410000 */
[----:B------:R-:W-:-:S04]  /*16660*/  FFMA R27, -R30, R30, R31 ;  /* 0x0000001e1e1b7223 */ /* 0x000fc8000000011f */
[----:B------:R-:W-:-:S07]  /*16670*/  FFMA R27, R27, R32, R30 ;  /* 0x000000201b1b7223 */ /* 0x000fce000000001e */
.L_x_1942:
[----:B------:R-:W-:Y:S05]  /*16680*/  BSYNC.RECONVERGENT B1 ;  /* 0x0000000000017941 */ /* 0x000fea0003800200 */
.L_x_1940:
        /* <DEDUP_REMOVED lines=15> */
.L_x_1944:
[----:B------:R-:W-:Y:S05]  /*16780*/  BSYNC.RECONVERGENT B5 ;  /* 0x0000000000057941 */ /* 0x000fea0003800200 */
.L_x_1943:
        /* <DEDUP_REMOVED lines=16> */
.L_x_1946:
[----:B------:R-:W-:Y:S05]  /*16890*/  BSYNC.RECONVERGENT B5 ;  /* 0x0000000000057941 */ /* 0x000fea0003800200 */
.L_x_1945:
[-C--:B------:R-:W-:Y:S01]  /*168a0*/  FFMA R15, R26, R31.reuse, R15 ;  /* 0x0000001f1a0f7223 */ /* 0x080fe2000000000f */
[-C--:B------:R-:W-:Y:S01]  /*168b0*/  FFMA R14, R23, R31.reuse, R14 ;  /* 0x0000001f170e7223 */ /* 0x080fe2000000000e */
[----:B------:R-:W-:-:S07]  /*168c0*/  FFMA R13, R22, R31, R13 ;  /* 0x0000001f160d7223 */ /* 0x000fce000000000d */
.L_x_1939:
[----:B------:R-:W-:Y:S05]  /*168d0*/  BSYNC.RECONVERGENT B3 ;  /* 0x0000000000037941 */ /* 0x000fea0003800200 */
.L_x_1938:
        /* <DEDUP_REMOVED lines=31> */
.L_x_1950:
[----:B-1----:R-:W-:Y:S01]  /*16ad0*/  FMUL.FTZ R30, R31, R32 ;  /* 0x000000201f1e7220 */ /* 0x002fe20000410000 */
[----:B------:R-:W-:-:S03]  /*16ae0*/  FMUL.FTZ R32, R32, 0.5 ;  /* 0x3f00000020207820 */ /* 0x000fc60000410000 */
[----:B------:R-:W-:-:S04]  /*16af0*/  FFMA R27, -R30, R30, R31 ;  /* 0x0000001e1e1b7223 */ /* 0x000fc8000000011f */
[----:B------:R-:W-:-:S07]  /*16b00*/  FFMA R27, R27, R32, R30 ;  /* 0x000000201b1b7223 */ /* 0x000fce000000001e */
.L_x_1951:
[----:B------:R-:W-:Y:S05]  /*16b10*/  BSYNC.RECONVERGENT B1 ;  /* 0x0000000000017941 */ /* 0x000fea0003800200 */
.L_x_1949:
        /* <DEDUP_REMOVED lines=15> */
.L_x_1953:
[----:B------:R-:W-:Y:S05]  /*16c10*/  BSYNC.RECONVERGENT B5 ;  /* 0x0000000000057941 */ /* 0x000fea0003800200 */
.L_x_1952:
        /* <DEDUP_REMOVED lines=16> */
.L_x_1955:
[----:B------:R-:W-:Y:S05]  /*16d20*/  BSYNC.RECONVERGENT B5 ;  /* 0x0000000000057941 */ /* 0x000fea0003800200 */
.L_x_1954:
[-C--:B------:R-:W-:Y:S01]  /*16d30*/  FFMA R15, R26, R31.reuse, R15 ;  /* 0x0000001f1a0f7223 */ /* 0x080fe2000000000f */
[-C--:B------:R-:W-:Y:S01]  /*16d40*/  FFMA R14, R23, R31.reuse, R14 ;  /* 0x0000001f170e7223 */ /* 0x080fe2000000000e */
[----:B------:R-:W-:-:S07]  /*16d50*/  FFMA R13, R22, R31, R13 ;  /* 0x0000001f160d7223 */ /* 0x000fce000000000d */
.L_x_1948:
[----:B------:R-:W-:Y:S05]  /*16d60*/  BSYNC.RECONVERGENT B3 ;  /* 0x0000000000037941 */ /* 0x000fea0003800200 */
.L_x_1947:
[----:B------:R-:W-:Y:S01]  /*16d70*/  IADD3 R0, PT, PT, R0, 0x4, RZ ;  /* 0x0000000400007810 */ /* 0x000fe20007ffe0ff */
[----:B------:R-:W-:Y:S06]  /*16d80*/  @P2 BRA `(.L_x_1956) ;  /* 0xffffffec005c2947 */ /* 0x000fec000383ffff */
.L_x_1890:
[----:B------:R-:W-:Y:S05]  /*16d90*/  BSYNC.RECONVERGENT B4 ;  /* 0x0000000000047941 */ /* 0x000fea0003800200 */
.L_x_1889:
[----:B------:R-:W0:Y:S01]  /*16da0*/  LDCU UR4, c[0x0][0x3d8] ;  /* 0x00007b00ff0477ac */ /* 0x000e220008000800 */
[----:B------:R-:W-:Y:S01]  /*16db0*/  BSSY.RECONVERGENT B4, `(.L_x_1957) ;  /* 0x0000237000047945 */ /* 0x000fe20003800200 */
[----:B------:R-:W1:Y:S01]  /*16dc0*/  LDCU UR5, c[0x3][0x68] ;  /* 0x00c00d00ff0577ac */ /* 0x000e620008000800 */
[----:B------:R-:W2:Y:S01]  /*16dd0*/  LDCU UR8, c[0x3][0x60] ;  /* 0x00c00c00ff0877ac */ /* 0x000ea20008000800 */
[----:B------:R-:W3:Y:S01]  /*16de0*/  LDCU UR9, c[0x3][0x70] ;  /* 0x00c00e00ff0977ac */ /* 0x000ee20008000800 */
[----:B0-----:R-:W-:-:S04]  /*16df0*/  ISETP.GE.AND P0, PT, R12, UR4, PT ;  /* 0x000000040c007c0c */ /* 0x001fc8000bf06270 */
[----:B------:R-:W-:-:S04]  /*16e00*/  ISETP.GT.AND P0, PT, R12, -0x1, !P0 ;  /* 0xffffffff0c00780c */ /* 0x000fc80004704270 */
        /* <DEDUP_REMOVED lines=51> */
.L_x_1964:
[----:B-1----:R-:W-:Y:S01]  /*17140*/  FMUL.FTZ R30, R29, R32 ;  /* 0x000000201d1e7220 */ /* 0x002fe20000410000 */
[----:B------:R-:W-:-:S03]  /*17150*/  FMUL.FTZ R31, R32, 0.5 ;  /* 0x3f000000201f7820 */ /* 0x000fc60000410000 */
[----:B------:R-:W-:-:S04]  /*17160*/  FFMA R27, -R30, R30, R29 ;  /* 0x0000001e1e1b7223 */ /* 0x000fc8000000011d */
[----:B------:R-:W-:-:S07]  /*17170*/  FFMA R27, R27, R31, R30 ;  /* 0x0000001f1b1b7223 */ /* 0x000fce000000001e */
.L_x_1965:
[----:B------:R-:W-:Y:S05]  /*17180*/  BSYNC.RECONVERGENT B1 ;  /* 0x0000000000017941 */ /* 0x000fea0003800200 */
.L_x_1963:
        /* <DEDUP_REMOVED lines=17> */
.L_x_1967:
[----:B------:R-:W-:Y:S05]  /*172a0*/  BSYNC.RECONVERGENT B6 ;  /* 0x0000000000067941 */ /* 0x000fea0003800200 */
.L_x_1966:
        /* <DEDUP_REMOVED lines=17> */
.L_x_1969:
[----:B------:R-:W-:Y:S05]  /*173c0*/  BSYNC.RECONVERGENT B6 ;  /* 0x0000000000067941 */ /* 0x000fea0003800200 */
.L_x_1968:
[-C--:B------:R-:W-:Y:S01]  /*173d0*/  FFMA R15, R28, R31.reuse, R15 ;  /* 0x0000001f1c0f7223 */ /* 0x080fe2000000000f */
[-C--:B------:R-:W-:Y:S01]  /*173e0*/  FFMA R14, R23, R31.reuse, R14 ;  /* 0x0000001f170e7223 */ /* 0x080fe2000000000e */
[----:B------:R-:W-:-:S07]  /*173f0*/  FFMA R13, R0, R31, R13 ;  /* 0x0000001f000d7223 */ /* 0x000fce000000000d */
.L_x_1962:
[----:B------:R-:W-:Y:S05]  /*17400*/  BSYNC.RECONVERGENT B5 ;  /* 0x0000000000057941 */ /* 0x000fea0003800200 */
.L_x_1961:
        /* <DEDUP_REMOVED lines=35> */
.L_x_1973:
[----:B-1----:R-:W-:Y:S01]  /*17640*/  FMUL.FTZ R30, R29, R32 ;  /* 0x000000201d1e7220 */ /* 0x002fe20000410000 */
[----:B------:R-:W-:-:S03]  /*17650*/  FMUL.FTZ R31, R32, 0.5 ;  /* 0x3f000000201f7820 */ /* 0x000fc60000410000 */
[----:B------:R-:W-:-:S04]  /*17660*/  FFMA R27, -R30, R30, R29 ;  /* 0x0000001e1e1b7223 */ /* 0x000fc8000000011d */
[----:B------:R-:W-:-:S07]  /*17670*/  FFMA R27, R27, R31, R30 ;  /* 0x0000001f1b1b7223 */ /* 0x000fce000000001e */
.L_x_1974:
[----:B------:R-:W-:Y:S05]  /*17680*/  BSYNC.RECONVERGENT B1 ;  /* 0x0000000000017941 */ /* 0x000fea0003800200 */
.L_x_1972:
        /* <DEDUP_REMOVED lines=17> */
.L_x_1976:
[----:B------:R-:W-:Y:S05]  /*177a0*/  BSYNC.RECONVERGENT B6 ;  /* 0x0000000000067941 */ /* 0x000fea0003800200 */
.L_x_1975:
        /* <DEDUP_REMOVED lines=17> */
.L_x_1978:
[----:B------:R-:W-:Y:S05]  /*178c0*/  BSYNC.RECONVERGENT B6 ;  /* 0x0000000000067941 */ /* 0x000fea0003800200 */
.L_x_1977:
[-C--:B------:R-:W-:Y:S01]  /*178d0*/  FFMA R15, R28, R31.reuse, R15 ;  /* 0x0000001f1c0f7223 */ /* 0x080fe2000000000f */
[-C--:B------:R-:W-:Y:S01]  /*178e0*/  FFMA R14, R23, R31.reuse, R14 ;  /* 0x0000001f170e7223 */ /* 0x080fe2000000000e */
[----:B------:R-:W-:-:S07]  /*178f0*/  FFMA R13, R0, R31, R13 ;  /* 0x0000001f000d7223 */ /* 0x000fce000000000d */
.L_x_1971:
[----:B------:R-:W-:Y:S05]  /*17900*/  BSYNC.RECONVERGENT B5 ;  /* 0x0000000000057941 */ /* 0x000fea0003800200 */
.L_x_1970:
        /* <DEDUP_REMOVED lines=34> */
.L_x_1982:
[----:B-1----:R-:W-:Y:S01]  /*17b30*/  FMUL.FTZ R28, R31, R30 ;  /* 0x0000001e1f1c7220 */ /* 0x002fe20000410000 */
[----:B------:R-:W-:-:S03]  /*17b40*/  FMUL.FTZ R29, R30, 0.5 ;  /* 0x3f0000001e1d7820 */ /* 0x000fc60000410000 */
[----:B------:R-:W-:-:S04]  /*17b50*/  FFMA R27, -R28, R28, R31 ;  /* 0x0000001c1c1b7223 */ /* 0x000fc8000000011f */
[----:B------:R-:W-:-:S07]  /*17b60*/  FFMA R27, R27, R29, R28 ;  /* 0x0000001d1b1b7223 */ /* 0x000fce000000001c */
.L_x_1983:
[----:B------:R-:W-:Y:S05]  /*17b70*/  BSYNC.RECONVERGENT B1 ;  /* 0x0000000000017941 */ /* 0x000fea0003800200 */
.L_x_1981:
        /* <DEDUP_REMOVED lines=17> */
.L_x_1985:
[----:B------:R-:W-:Y:S05]  /*17c90*/  BSYNC.RECONVERGENT B6 ;  /* 0x0000000000067941 */ /* 0x000fea0003800200 */
.L_x_1984:
        /* <DEDUP_REMOVED lines=17> */
.L_x_1987:
[----:B------:R-:W-:Y:S05]  /*17db0*/  BSYNC.RECONVERGENT B6 ;  /* 0x0000000000067941 */ /* 0x000fea0003800200 */
.L_x_1986:
[-C--:B------:R-:W-:Y:S01]  /*17dc0*/  FFMA R15, R22, R31.reuse, R15 ;  /* 0x0000001f160f7223 */ /* 0x080fe2000000000f */
[-C--:B------:R-:W-:Y:S01]  /*17dd0*/  FFMA R14, R23, R31.reuse, R14 ;  /* 0x0000001f170e7223 */ /* 0x080fe2000000000e */
[----:B------:R-:W-:-:S07]  /*17de0*/  FFMA R13, R0, R31, R13 ;  /* 0x0000001f000d7223 */ /* 0x000fce000000000d */
.L_x_1980:
[----:B------:R-:W-:Y:S05]  /*17df0*/  BSYNC.RECONVERGENT B5 ;  /* 0x0000000000057941 */ /* 0x000fea0003800200 */
.L_x_1979:
[----:B------:R-:W-:-:S07]  /*17e00*/  IADD3 R0, PT, PT, R26, 0x3, RZ ;  /* 0x000000031a007810 */ /* 0x000fce0007ffe0ff */
.L_x_1960:
[----:B------:R-:W-:Y:S05]  /*17e10*/  BSYNC.RECONVERGENT B3 ;  /* 0x0000000000037941 */ /* 0x000fea0003800200 */
.L_x_1959:
[----:B------:R-:W-:-:S04]  /*17e20*/  IADD3 R22, PT, PT, R26, -R25, RZ ;  /* 0x800000191a167210 */ /* 0x000fc80007ffe0ff */
[----:B------:R-:W-:-:S13]  /*17e30*/  ISETP.GT.U32.AND P0, PT, R22, -0x4, PT ;  /* 0xfffffffc1600780c */ /* 0x000fda0003f04070 */
[----:B------:R-:W-:Y:S05]  /*17e40*/  @P0 BRA `(.L_x_1958) ;  /* 0x0000001000b40947 */ /* 0x000fea0003800000 */
[----:B------:R-:W0:Y:S01]  /*17e50*/  LDC.64 R22, c[0x0][0x3c0] ;  /* 0x0000f000ff167b82 */ /* 0x000e220000000a00 */
[----:B------:R-:W-:Y:S02]  /*17e60*/  IADD3 R25, PT, PT, -R25, R0, RZ ;  /* 0x0000000019197210 */ /* 0x000fe40007ffe1ff */
[----:B0-----:R-:W-:-:S04]  /*17e70*/  IADD3 R28, P0, PT, R22, 0x8, RZ ;  /* 0x00000008161c7810 */ /* 0x001fc80007f1e0ff */
[----:B------:R-:W-:-:S09]  /*17e80*/  IADD3.X R29, PT, PT, RZ, R23, RZ, P0, !PT ;  /* 0x00000017ff1d7210 */ /* 0x000fd200007fe4ff */
.L_x_2024:
        /* <DEDUP_REMOVED lines=34> */
.L_x_1991:
[----:B-1----:R-:W-:Y:S01]  /*180b0*/  FMUL.FTZ R30, R31, R32 ;  /* 0x000000201f1e7220 */ /* 0x002fe20000410000 */
[----:B------:R-:W-:-:S03]  /*180c0*/  FMUL.FTZ R32, R32, 0.5 ;  /* 0x3f00000020207820 */ /* 0x000fc60000410000 */
[----:B------:R-:W-:-:S04]  /*180d0*/  FFMA R27, -R30, R30, R31 ;  /* 0x0000001e1e1b7223 */ /* 0x000fc8000000011f */
[----:B------:R-:W-:-:S07]  /*180e0*/  FFMA R27, R27, R32, R30 ;  /* 0x000000201b1b7223 */ /* 0x000fce000000001e */
.L_x_1992:
[----:B------:R-:W-:Y:S05]  /*180f0*/  BSYNC.RECONVERGENT B1 ;  /* 0x0000000000017941 */ /* 0x000fea0003800200 */
.L_x_1990:
        /* <DEDUP_REMOVED lines=15> */
.L_x_1994:
[----:B------:R-:W-:Y:S05]  /*181f0*/  BSYNC.RECONVERGENT B5 ;  /* 0x0000000000057941 */ /* 0x000fea0003800200 */
.L_x_1993:
        /* <DEDUP_REMOVED lines=16> */
.L_x_1996:
[----:B------:R-:W-:Y:S05]  /*18300*/  BSYNC.RECONVERGENT B5 ;  /* 0x0000000000057941 */ /* 0x000fea0003800200 */
.L_x_1995:
[-C--:B------:R-:W-:Y:S01]  /*18310*/  FFMA R15, R26, R31.reuse, R15 ;  /* 0x0000001f1a0f7223 */ /* 0x080fe2000000000f */
[-C--:B------:R-:W-:Y:S01]  /*18320*/  FFMA R14, R23, R31.reuse, R14 ;  /* 0x0000001f170e7223 */ /* 0x080fe2000000000e */
[----:B------:R-:W-:-:S07]  /*18330*/  FFMA R13, R22, R31, R13 ;  /* 0x0000001f160d7223 */ /* 0x000fce000000000d */
.L_x_1989:
[----:B------:R-:W-:Y:S05]  /*18340*/  BSYNC.RECONVERGENT B3 ;  /* 0x0000000000037941 */ /* 0x000fea0003800200 */
.L_x_1988:
        /* <DEDUP_REMOVED lines=31> */
.L_x_2000:
[----:B-1----:R-:W-:Y:S01]  /*18540*/  FMUL.FTZ R30, R31, R32 ;  /* 0x000000201f1e7220 */ /* 0x002fe20000410000 */
[----:B------:R-:W-:-:S03]  /*18550*/  FMUL.FTZ R32, R32, 0.5 ;  /* 0x3f00000020207820 */ /* 0x000fc60000410000 */
[----:B------:R-:W-:-:S04]  /*18560*/  FFMA R27, -R30, R30, R31 ;  /* 0x0000001e1e1b7223 */ /* 0x000fc8000000011f */
[----:B------:R-:W-:-:S07]  /*18570*/  FFMA R27, R27, R32, R30 ;  /* 0x000000201b1b7223 */ /* 0x000fce000000001e */
.L_x_2001:
[----:B------:R-:W-:Y:S05]  /*18580*/  BSYNC.RECONVERGENT B1 ;  /* 0x0000000000017941 */ /* 0x000fea0003800200 */
.L_x_1999:
        /* <DEDUP_REMOVED lines=15> */
.L_x_2003:
[----:B------:R-:W-:Y:S05]  /*18680*/  BSYNC.RECONVERGENT B5 ;  /* 0x0000000000057941 */ /* 0x000fea0003800200 */
.L_x_2002:
        /* <DEDUP_REMOVED lines=16> */
.L_x_2005:
[----:B------:R-:W-:Y:S05]  /*18790*/  BSYNC.RECONVERGENT B5 ;  /* 0x0000000000057941 */ /* 0x000fea0003800200 */
.L_x_2004:
[-C--:B------:R-:W-:Y:S01]  /*187a0*/  FFMA R15, R26, R31.reuse, R15 ;  /* 0x0000001f1a0f7223 */ /* 0x080fe2000000000f */
[-C--:B------:R-:W-:Y:S01]  /*187b0*/  FFMA R14, R23, R31.reuse, R14 ;  /* 0x0000001f170e7223 */ /* 0x080fe2000000000e */
[----:B------:R-:W-:-:S07]  /*187c0*/  FFMA R13, R22, R31, R13 ;  /* 0x0000001f160d7223 */ /* 0x000fce000000000d */
.L_x_1998:
[----:B------:R-:W-:Y:S05]  /*187d0*/  BSYNC.RECONVERGENT B3 ;  /* 0x0000000000037941 */ /* 0x000fea0003800200 */
.L_x_1997:
        /* <DEDUP_REMOVED lines=31> */
.L_x_2009:
[----:B-1----:R-:W-:Y:S01]  /*189d0*/  FMUL.FTZ R30, R31, R32 ;  /* 0x000000201f1e7220 */ /* 0x002fe20000410000 */
[----:B------:R-:W-:-:S03]  /*189e0*/  FMUL.FTZ R32, R32, 0.5 ;  /* 0x3f00000020207820 */ /* 0x000fc60000410000 */
[----:B------:R-:W-:-:S04]  /*189f0*/  FFMA R27, -R30, R30, R31 ;  /* 0x0000001e1e1b7223 */ /* 0x000fc8000000011f */
[----:B------:R-:W-:-:S07]  /*18a00*/  FFMA R27, R27, R32, R30 ;  /* 0x000000201b1b7223 */ /* 0x000fce000000001e */
.L_x_2010:
[----:B------:R-:W-:Y:S05]  /*18a10*/  BSYNC.RECONVERGENT B1 ;  /* 0x0000000000017941 */ /* 0x000fea0003800200 */
.L_x_2008:
        /* <DEDUP_REMOVED lines=15> */
.L_x_2012:
[----:B------:R-:W-:Y:S05]  /*18b10*/  BSYNC.RECONVERGENT B5 ;  /* 0x0000000000057941 */ /* 0x000fea0003800200 */
.L_x_2011:
        /* <DEDUP_REMOVED lines=16> */
.L_x_2014:
[----:B------:R-:W-:Y:S05]  /*18c20*/  BSYNC.RECONVERGENT B5 ;  /* 0x0000000000057941 */ /* 0x000fea0003800200 */
.L_x_2013:
[-C--:B------:R-:W-:Y:S01]  /*18c30*/  FFMA R15, R26, R31.reuse, R15 ;  /* 0x0000001f1a0f7223 */ /* 0x080fe2000000000f */
[-C--:B------:R-:W-:Y:S01]  /*18c40*/  FFMA R14, R23, R31.reuse, R14 ;  /* 0x0000001f170e7223 */ /* 0x080fe2000000000e */
[----:B------:R-:W-:-:S07]  /*18c50*/  FFMA R13, R22, R31, R13 ;  /* 0x0000001f160d7223 */ /* 0x000fce000000000d */
.L_x_2007:
[----:B------:R-:W-:Y:S05]  /*18c60*/  BSYNC.RECONVERGENT B3 ;  /* 0x0000000000037941 */ /* 0x000fea0003800200 */
.L_x_2006:
        /* <DEDUP_REMOVED lines=31> */
.L_x_2018:
[----:B-1----:R-:W-:Y:S01]  /*18e60*/  FMUL.FTZ R30, R31, R32 ;  /* 0x000000201f1e7220 */ /* 0x002fe20000410000 */
[----:B------:R-:W-:-:S03]  /*18e70*/  FMUL.FTZ R32, R32, 0.5 ;  /* 0x3f00000020207820 */ /* 0x000fc60000410000 */
[----:B------:R-:W-:-:S04]  /*18e80*/  FFMA R27, -R30, R30, R31 ;  /* 0x0000001e1e1b7223 */ /* 0x000fc8000000011f */
[----:B------:R-:W-:-:S07]  /*18e90*/  FFMA R27, R27, R32, R30 ;  /* 0x000000201b1b7223 */ /* 0x000fce000000001e */
.L_x_2019:
[----:B------:R-:W-:Y:S05]  /*18ea0*/  BSYNC.RECONVERGENT B1 ;  /* 0x0000000000017941 */ /* 0x000fea0003800200 */
.L_x_2017:
        /* <DEDUP_REMOVED lines=15> */
.L_x_2021:
[----:B------:R-:W-:Y:S05]  /*18fa0*/  BSYNC.RECONVERGENT B5 ;  /* 0x0000000000057941 */ /* 0x000fea0003800200 */
.L_x_2020:
        /* <DEDUP_REMOVED lines=16> */
.L_x_2023:
[----:B------:R-:W-:Y:S05]  /*190b0*/  BSYNC.RECONVERGENT B5 ;  /* 0x0000000000057941 */ /* 0x000fea0003800200 */
.L_x_2022:
[-C--:B------:R-:W-:Y:S01]  /*190c0*/  FFMA R15, R26, R31.reuse, R15 ;  /* 0x0000001f1a0f7223 */ /* 0x080fe2000000000f */
[-C--:B------:R-:W-:Y:S01]  /*190d0*/  FFMA R14, R23, R31.reuse, R14 ;  /* 0x0000001f170e7223 */ /* 0x080fe2000000000e */
[----:B------:R-:W-:-:S07]  /*190e0*/  FFMA R13, R22, R31, R13 ;  /* 0x0000001f160d7223 */ /* 0x000fce000000000d */
.L_x_2016:
[----:B------:R-:W-:Y:S05]  /*190f0*/  BSYNC.RECONVERGENT B3 ;  /* 0x0000000000037941 */ /* 0x000fea0003800200 */
.L_x_2015:
[----:B------:R-:W-:Y:S01]  /*19100*/  IADD3 R0, PT, PT, R0, 0x4, RZ ;  /* 0x0000000400007810 */ /* 0x000fe20007ffe0ff */
[----:B------:R-:W-:Y:S06]  /*19110*/  @P2 BRA `(.L_x_2024) ;  /* 0xffffffec005c2947 */ /* 0x000fec000383ffff */
.L_x_1958:
[----:B------:R-:W-:Y:S05]  /*19120*/  BSYNC.RECONVERGENT B4 ;  /* 0x0000000000047941 */ /* 0x000fea0003800200 */
.L_x_1957:
[----:B------:R-:W0:Y:S01]  /*19130*/  LDCU UR4, c[0x0][0x3d8] ;  /* 0x00007b00ff0477ac */ /* 0x000e220008000800 */
[----:B------:R-:W-:Y:S01]  /*19140*/  ISETP.NE.AND P1, PT, R7, RZ, PT ;  /* 0x000000ff0700720c */ /* 0x000fe20003f25270 */
        /* <DEDUP_REMOVED lines=57> */
.L_x_2032:
[----:B-1----:R-:W-:Y:S01]  /*194e0*/  FMUL.FTZ R30, R29, R32 ;  /* 0x000000201d1e7220 */ /* 0x002fe20000410000 */
[----:B------:R-:W-:-:S03]  /*194f0*/  FMUL.FTZ R31, R32, 0.5 ;  /* 0x3f000000201f7820 */ /* 0x000fc60000410000 */
[----:B------:R-:W-:-:S04]  /*19500*/  FFMA R27, -R30, R30, R29 ;  /* 0x0000001e1e1b7223 */ /* 0x000fc8000000011d */
[----:B------:R-:W-:-:S07]  /*19510*/  FFMA R27, R27, R31, R30 ;  /* 0x0000001f1b1b7223 */ /* 0x000fce000000001e */
.L_x_2033:
[----:B------:R-:W-:Y:S05]  /*19520*/  BSYNC.RECONVERGENT B1 ;  /* 0x0000000000017941 */ /* 0x000fea0003800200 */
.L_x_2031:
        /* <DEDUP_REMOVED lines=17> */
.L_x_2035:
[----:B------:R-:W-:Y:S05]  /*19640*/  BSYNC.RECONVERGENT B6 ;  /* 0x0000000000067941 */ /* 0x000fea0003800200 */
.L_x_2034:
        /* <DEDUP_REMOVED lines=17> */
.L_x_2037:
[----:B------:R-:W-:Y:S05]  /*19760*/  BSYNC.RECONVERGENT B6 ;  /* 0x0000000000067941 */ /* 0x000fea0003800200 */
.L_x_2036:
[-C--:B------:R-:W-:Y:S01]  /*19770*/  FFMA R15, R28, R31.reuse, R15 ;  /* 0x0000001f1c0f7223 */ /* 0x080fe2000000000f */
[-C--:B------:R-:W-:Y:S01]  /*19780*/  FFMA R14, R23, R31.reuse, R14 ;  /* 0x0000001f170e7223 */ /* 0x080fe2000000000e */
[----:B------:R-:W-:-:S07]  /*19790*/  FFMA R13, R0, R31, R13 ;  /* 0x0000001f000d7223 */ /* 0x000fce000000000d */
.L_x_2030:
[----:B------:R-:W-:Y:S05]  /*197a0*/  BSYNC.RECONVERGENT B5 ;  /* 0x0000000000057941 */ /* 0x000fea0003800200 */
.L_x_2029:
        /* <DEDUP_REMOVED lines=35> */
.L_x_2041:
[----:B-1----:R-:W-:Y:S01]  /*199e0*/  FMUL.FTZ R30, R29, R32 ;  /* 0x000000201d1e7220 */ /* 0x002fe20000410000 */
[----:B------:R-:W-:-:S03]  /*199f0*/  FMUL.FTZ R31, R32, 0.5 ;  /* 0x3f000000201f7820 */ /* 0x000fc60000410000 */
[----:B------:R-:W-:-:S04]  /*19a00*/  FFMA R27, -R30, R30, R29 ;  /* 0x0000001e1e1b7223 */ /* 0x000fc8000000011d */
[----:B------:R-:W-:-:S07]  /*19a10*/  FFMA R27, R27, R31, R30 ;  /* 0x0000001f1b1b7223 */ /* 0x000fce000000001e */
.L_x_2042:
[----:B------:R-:W-:Y:S05]  /*19a20*/  BSYNC.RECONVERGENT B1 ;  /* 0x0000000000017941 */ /* 0x000fea0003800200 */
.L_x_2040:
        /* <DEDUP_REMOVED lines=17> */
.L_x_2044:
[----:B------:R-:W-:Y:S05]  /*19b40*/  BSYNC.RECONVERGENT B6 ;  /* 0x0000000000067941 */ /* 0x000fea0003800200 */
.L_x_2043:
        /* <DEDUP_REMOVED lines=17> */
.L_x_2046:
[----:B------:R-:W-:Y:S05]  /*19c60*/  BSYNC.RECONVERGENT B6 ;  /* 0x0000000000067941 */ /* 0x000fea0003800200 */
.L_x_2045:
[-C--:B------:R-:W-:Y:S01]  /*19c70*/  FFMA R15, R28, R31.reuse, R15 ;  /* 0x0000001f1c0f7223 */ /* 0x080fe2000000000f */
[-C--:B------:R-:W-:Y:S01]  /*19c80*/  FFMA R14, R23, R31.reuse, R14 ;  /* 0x0000001f170e7223 */ /* 0x080fe2000000000e */
[----:B------:R-:W-:-:S07]  /*19c90*/  FFMA R13, R0, R31, R13 ;  /* 0x0000001f000d7223 */ /* 0x000fce000000000d */
.L_x_2039:
[----:B------:R-:W-:Y:S05]  /*19ca0*/  BSYNC.RECONVERGENT B5 ;  /* 0x0000000000057941 */ /* 0x000fea0003800200 */
.L_x_2038:
        /* <DEDUP_REMOVED lines=34> */
.L_x_2050:
[----:B-1----:R-:W-:Y:S01]  /*19ed0*/  FMUL.FTZ R28, R31, R30 ;  /* 0x0000001e1f1c7220 */ /* 0x002fe20000410000 */
[----:B------:R-:W-:-:S03]  /*19ee0*/  FMUL.FTZ R29, R30, 0.5 ;  /* 0x3f0000001e1d7820 */ /* 0x000fc60000410000 */
[----:B------:R-:W-:-:S04]  /*19ef0*/  FFMA R27, -R28, R28, R31 ;  /* 0x0000001c1c1b7223 */ /* 0x000fc8000000011f */
[----:B------:R-:W-:-:S07]  /*19f00*/  FFMA R27, R27, R29, R28 ;  /* 0x0000001d1b1b7223 */ /* 0x000fce000000001c */
.L_x_2051:
[----:B------:R-:W-:Y:S05]  /*19f10*/  BSYNC.RECONVERGENT B1 ;  /* 0x0000000000017941 */ /* 0x000fea0003800200 */
.L_x_2049:
        /* <DEDUP_REMOVED lines=17> */
.L_x_2053:
[----:B------:R-:W-:Y:S05]  /*1a030*/  BSYNC.RECONVERGENT B6 ;  /* 0x0000000000067941 */ /* 0x000fea0003800200 */
.L_x_2052:
        /* <DEDUP_REMOVED lines=17> */
.L_x_2055:
[----:B------:R-:W-:Y:S05]  /*1a150*/  BSYNC.RECONVERGENT B6 ;  /* 0x0000000000067941 */ /* 0x000fea0003800200 */
.L_x_2054:
[-C--:B------:R-:W-:Y:S01]  /*1a160*/  FFMA R15, R22, R31.reuse, R15 ;  /* 0x0000001f160f7223 */ /* 0x080fe2000000000f */
[-C--:B------:R-:W-:Y:S01]  /*1a170*/  FFMA R14, R23, R31.reuse, R14 ;  /* 0x0000001f170e7223 */ /* 0x080fe2000000000e */
[----:B------:R-:W-:-:S07]  /*1a180*/  FFMA R13, R0, R31, R13 ;  /* 0x0000001f000d7223 */ /* 0x000fce000000000d */
.L_x_2048:
[----:B------:R-:W-:Y:S05]  /*1a190*/  BSYNC.RECONVERGENT B5 ;  /* 0x0000000000057941 */ /* 0x000fea0003800200 */
.L_x_2047:
[----:B------:R-:W-:-:S07]  /*1a1a0*/  IADD3 R0, PT, PT, R26, 0x3, RZ ;  /* 0x000000031a007810 */ /* 0x000fce0007ffe0ff */
.L_x_2028:
[----:B------:R-:W-:Y:S05]  /*1a1b0*/  BSYNC.RECONVERGENT B3 ;  /* 0x0000000000037941 */ /* 0x000fea0003800200 */
.L_x_2027:
[----:B------:R-:W-:-:S04]  /*1a1c0*/  IADD3 R22, PT, PT, R26, -R25, RZ ;  /* 0x800000191a167210 */ /* 0x000fc80007ffe0ff */
[----:B------:R-:W-:-:S13]  /*1a1d0*/  ISETP.GT.U32.AND P0, PT, R22, -0x4, PT ;  /* 0xfffffffc1600780c */ /* 0x000fda0003f04070 */
[----:B------:R-:W-:Y:S05]  /*1a1e0*/  @P0 BRA `(.L_x_2026) ;  /* 0x0000001000b40947 */ /* 0x000fea0003800000 */
[----:B------:R-:W0:Y:S01]  /*1a1f0*/  LDC.64 R22, c[0x0][0x3c0] ;  /* 0x0000f000ff167b82 */ /* 0x000e220000000a00 */
[----:B------:R-:W-:Y:S02]  /*1a200*/  IADD3 R25, PT, PT, -R25, R0, RZ ;  /* 0x0000000019197210 */ /* 0x000fe40007ffe1ff */
[----:B0-----:R-:W-:-:S04]  /*1a210*/  IADD3 R28, P0, PT, R22, 0x8, RZ ;  /* 0x00000008161c7810 */ /* 0x001fc80007f1e0ff */
[----:B------:R-:W-:-:S09]  /*1a220*/  IADD3.X R29, PT, PT, RZ, R23, RZ, P0, !PT ;  /* 0x00000017ff1d7210 */ /* 0x000fd200007fe4ff */
.L_x_2092:
        /* <DEDUP_REMOVED lines=34> */
.L_x_2059:
[----:B-1----:R-:W-:Y:S01]  /*1a450*/  FMUL.FTZ R30, R31, R32 ;  /* 0x000000201f1e7220 */ /* 0x002fe20000410000 */
[----:B------:R-:W-:-:S03]  /*1a460*/  FMUL.FTZ R32, R32, 0.5 ;  /* 0x3f00000020207820 */ /* 0x000fc60000410000 */
[----:B------:R-:W-:-:S04]  /*1a470*/  FFMA R27, -R30, R30, R31 ;  /* 0x0000001e1e1b7223 */ /* 0x000fc8000000011f */
[----:B------:R-:W-:-:S07]  /*1a480*/  FFMA R27, R27, R32, R30 ;  /* 0x000000201b1b7223 */ /* 0x000fce000000001e */
.L_x_2060:
[----:B------:R-:W-:Y:S05]  /*1a490*/  BSYNC.RECONVERGENT B1 ;  /* 0x0000000000017941 */ /* 0x000fea0003800200 */
.L_x_2058:
        /* <DEDUP_REMOVED lines=15> */
.L_x_2062:
[----:B------:R-:W-:Y:S05]  /*1a590*/  BSYNC.RECONVERGENT B5 ;  /* 0x0000000000057941 */ /* 0x000fea0003800200 */
.L_x_2061:
        /* <DEDUP_REMOVED lines=16> */
.L_x_2064:
[----:B------:R-:W-:Y:S05]  /*1a6a0*/  BSYNC.RECONVERGENT B5 ;  /* 0x0000000000057941 */ /* 0x000fea0003800200 */
.L_x_2063:
[-C--:B------:R-:W-:Y:S01]  /*1a6b0*/  FFMA R15, R26, R31.reuse, R15 ;  /* 0x0000001f1a0f7223 */ /* 0x080fe2000000000f */
[-C--:B------:R-:W-:Y:S01]  /*1a6c0*/  FFMA R14, R23, R31.reuse, R14 ;  /* 0x0000001f170e7223 */ /* 0x080fe2000000000e */
[----:B------:R-:W-:-:S07]  /*1a6d0*/  FFMA R13, R22, R31, R13 ;  /* 0x0000001f160d7223 */ /* 0x000fce000000000d */
.L_x_2057:
[----:B------:R-:W-:Y:S05]  /*1a6e0*/  BSYNC.RECONVERGENT B3 ;  /* 0x0000000000037941 */ /* 0x000fea0003800200 */
.L_x_2056:
        /* <DEDUP_REMOVED lines=31> */
.L_x_2068:
[----:B-1----:R-:W-:Y:S01]  /*1a8e0*/  FMUL.FTZ R30, R31, R32 ;  /* 0x000000201f1e7220 */ /* 0x002fe20000410000 */
[----:B------:R-:W-:-:S03]  /*1a8f0*/  FMUL.FTZ R32, R32, 0.5 ;  /* 0x3f00000020207820 */ /* 0x000fc60000410000 */
[----:B------:R-:W-:-:S04]  /*1a900*/  FFMA R27, -R30, R30, R31 ;  /* 0x0000001e1e1b7223 */ /* 0x000fc8000000011f */
[----:B------:R-:W-:-:S07]  /*1a910*/  FFMA R27, R27, R32, R30 ;  /* 0x000000201b1b7223 */ /* 0x000fce000000001e */
.L_x_2069:
[----:B------:R-:W-:Y:S05]  /*1a920*/  BSYNC.RECONVERGENT B1 ;  /* 0x0000000000017941 */ /* 0x000fea0003800200 */
.L_x_2067:
        /* <DEDUP_REMOVED lines=15> */
.L_x_2071:
[----:B------:R-:W-:Y:S05]  /*1aa20*/  BSYNC.RECONVERGENT B5 ;  /* 0x0000000000057941 */ /* 0x000fea0003800200 */
.L_x_2070:
        /* <DEDUP_REMOVED lines=16> */
.L_x_2073:
[----:B------:R-:W-:Y:S05]  /*1ab30*/  BSYNC.RECONVERGENT B5 ;  /* 0x0000000000057941 */ /* 0x000fea0003800200 */
.L_x_2072:
[-C--:B------:R-:W-:Y:S01]  /*1ab40*/  FFMA R15, R26, R31.reuse, R15 ;  /* 0x0000001f1a0f7223 */ /* 0x080fe2000000000f */
[-C--:B------:R-:W-:Y:S01]  /*1ab50*/  FFMA R14, R23, R31.reuse, R14 ;  /* 0x0000001f170e7223 */ /* 0x080fe2000000000e */
[----:B------:R-:W-:-:S07]  /*1ab60*/  FFMA R13, R22, R31, R13 ;  /* 0x0000001f160d7223 */ /* 0x000fce000000000d */
.L_x_2066:
[----:B------:R-:W-:Y:S05]  /*1ab70*/  BSYNC.RECONVERGENT B3 ;  /* 0x0000000000037941 */ /* 0x000fea0003800200 */
.L_x_2065:
        /* <DEDUP_REMOVED lines=31> */
.L_x_2077:
[----:B-1----:R-:W-:Y:S01]  /*1ad70*/  FMUL.FTZ R30, R31, R32 ;  /* 0x000000201f1e7220 */ /* 0x002fe20000410000 */
[----:B------:R-:W-:-:S03]  /*1ad80*/  FMUL.FTZ R32, R32, 0.5 ;  /* 0x3f00000020207820 */ /* 0x000fc60000410000 */
[----:B------:R-:W-:-:S04]  /*1ad90*/  FFMA R27, -R30, R30, R31 ;  /* 0x0000001e1e1b7223 */ /* 0x000fc8000000011f */
[----:B------:R-:W-:-:S07]  /*1ada0*/  FFMA R27, R27, R32, R30 ;  /* 0x000000201b1b7223 */ /* 0x000fce000000001e */
.L_x_2078:
[----:B------:R-:W-:Y:S05]  /*1adb0*/  BSYNC.RECONVERGENT B1 ;  /* 0x0000000000017941 */ /* 0x000fea0003800200 */
.L_x_2076:
        /* <DEDUP_REMOVED lines=15> */
.L_x_2080:
[----:B------:R-:W-:Y:S05]  /*1aeb0*/  BSYNC.RECONVERGENT B5 ;  /* 0x0000000000057941 */ /* 0x000fea0003800200 */
.L_x_2079:
        /* <DEDUP_REMOVED lines=16> */
.L_x_2082:
[----:B------:R-:W-:Y:S05]  /*1afc0*/  BSYNC.RECONVERGENT B5 ;  /* 0x0000000000057941 */ /* 0x000fea0003800200 */
.L_x_2081:
[-C--:B------:R-:W-:Y:S01]  /*1afd0*/  FFMA R15, R26, R31.reuse, R15 ;  /* 0x0000001f1a0f7223 */ /* 0x080fe2000000000f */
[-C--:B------:R-:W-:Y:S01]  /*1afe0*/  FFMA R14, R23, R31.reuse, R14 ;  /* 0x0000001f170e7223 */ /* 0x080fe2000000000e */
[----:B------:R-:W-:-:S07]  /*1aff0*/  FFMA R13, R22, R31, R13 ;  /* 0x0000001f160d7223 */ /* 0x000fce000000000d */
.L_x_2075:
[----:B------:R-:W-:Y:S05]  /*1b000*/  BSYNC.RECONVERGENT B3 ;  /* 0x0000000000037941 */ /* 0x000fea0003800200 */
.L_x_2074:
        /* <DEDUP_REMOVED lines=31> */
.L_x_2086:
[----:B-1----:R-:W-:Y:S01]  /*1b200*/  FMUL.FTZ R30, R31, R32 ;  /* 0x000000201f1e7220 */ /* 0x002fe20000410000 */
[----:B------:R-:W-:-:S03]  /*1b210*/  FMUL.FTZ R32, R32, 0.5 ;  /* 0x3f00000020207820 */ /* 0x000fc60000410000 */
[----:B------:R-:W-:-:S04]  /*1b220*/  FFMA R27, -R30, R30, R31 ;  /* 0x0000001e1e1b7223 */ /* 0x000fc8000000011f */
[----:B------:R-:W-:-:S07]  /*1b230*/  FFMA R27, R27, R32, R30 ;  /* 0x000000201b1b7223 */ /* 0x000fce000000001e */
.L_x_2087:
[----:B------:R-:W-:Y:S05]  /*1b240*/  BSYNC.RECONVERGENT B1 ;  /* 0x0000000000017941 */ /* 0x000fea0003800200 */
.L_x_2085:
        /* <DEDUP_REMOVED lines=15> */
.L_x_2089:
[----:B------:R-:W-:Y:S05]  /*1b340*/  BSYNC.RECONVERGENT B5 ;  /* 0x0000000000057941 */ /* 0x000fea0003800200 */
.L_x_2088:
        /* <DEDUP_REMOVED lines=16> */
.L_x_2091:
[----:B------:R-:W-:Y:S05]  /*1b450*/  BSYNC.RECONVERGENT B5 ;  /* 0x0000000000057941 */ /* 0x000fea0003800200 */
.L_x_2090:
[-C--:B------:R-:W-:Y:S01]  /*1b460*/  FFMA R15, R26, R31.reuse, R15 ;  /* 0x0000001f1a0f7223 */ /* 0x080fe2000000000f */
[-C--:B------:R-:W-:Y:S01]  /*1b470*/  FFMA R14, R23, R31.reuse, R14 ;  /* 0x0000001f170e7223 */ /* 0x080fe2000000000e */
[----:B------:R-:W-:-:S07]  /*1b480*/  FFMA R13, R22, R31, R13 ;  /* 0x0000001f160d7223 */ /* 0x000fce000000000d */
.L_x_2084:
[----:B------:R-:W-:Y:S05]  /*1b490*/  BSYNC.RECONVERGENT B3 ;  /* 0x0000000000037941 */ /* 0x000fea0003800200 */
.L_x_2083:
[----:B------:R-:W-:Y:S01]  /*1b4a0*/  IADD3 R0, PT, PT, R0, 0x4, RZ ;  /* 0x0000000400007810 */ /* 0x000fe20007ffe0ff */
[----:B------:R-:W-:Y:S06]  /*1b4b0*/  @P2 BRA `(.L_x_2092) ;  /* 0xffffffec005c2947 */ /* 0x000fec000383ffff */
.L_x_2026:
[----:B------:R-:W-:Y:S05]  /*1b4c0*/  BSYNC.RECONVERGENT B4 ;  /* 0x0000000000047941 */ /* 0x000fea0003800200 */
.L_x_2025:
[----:B------:R-:W0:Y:S01]  /*1b4d0*/  LDCU UR4, c[0x0][0x3d8] ;  /* 0x00007b00ff0477ac */ /* 0x000e220008000800 */
[----:B------:R-:W1:Y:S01]  /*1b4e0*/  LDC R23, c[0x0][0x3d0] ;  /* 0x0000f400ff177b82 */ /* 0x000e620000000800 */
[----:B------:R-:W-:Y:S01]  /*1b4f0*/  ISETP.NE.AND P1, PT, R6, RZ, PT ;  /* 0x000000ff0600720c */ /* 0x000fe20003f25270 */
[----:B------:R-:W-:Y:S01]  /*1b500*/  BSSY.RECONVERGENT B4, `(.L_x_2093) ;  /* 0x0000236000047945 */ /* 0x000fe20003800200 */
[----:B------:R-:W2:Y:S01]  /*1b510*/  LDCU UR5, c[0x3][0x68] ;  /* 0x00c00d00ff0577ac */ /* 0x000ea20008000800 */
[----:B------:R-:W3:Y:S01]  /*1b520*/  LDCU UR8, c[0x3][0x60] ;  /* 0x00c00c00ff0877ac */ /* 0x000ee20008000800 */
[----:B------:R-:W4:Y:S01]  /*1b530*/  LDCU UR9, c[0x3][0x70] ;  /* 0x00c00e00ff0977ac */ /* 0x000f220008000800 */
[----:B0-----:R-:W-:-:S04]  /*1b540*/  ISETP.GE.AND P0, PT, R12, UR4, PT ;  /* 0x000000040c007c0c */ /* 0x001fc8000bf06270 */
[----:B------:R-:W-:Y:S01]  /*1b550*/  ISETP.GT.AND P0, PT, R12, -0x1, !P0 ;  /* 0xffffffff0c00780c */ /* 0x000fe20004704270 */
[----:B-1----:R-:W-:-:S03]  /*1b560*/  IMAD R0, R20, R23, R23 ;  /* 0x0000001714007224 */ /* 0x002fc600078e0217 */
[----:B------:R-:W-:-:S13]  /*1b570*/  PLOP3.LUT P0, PT, P1, P0, PT, 0x80, 0x8 ;  /* 0x000000000008781c */ /* 0x000fda0000f01070 */
[----:B--234-:R-:W-:Y:S05]  /*1b580*/  @!P0 BRA `(.L_x_2094) ;  /* 0x0000002000b48947 */ /* 0x01cfea0003800000 */
[----:B------:R-:W0:Y:S01]  /*1b590*/  LDC.64 R22, c[0x0][0x3b0] ;  /* 0x0000ec00ff167b82 */ /* 0x000e220000000a00 */
[----:B------:R-:W-:-:S07]  /*1b5a0*/  IADD3 R25, PT, PT, R5, R0, RZ ;  /* 0x0000000005197210 */ /* 0x000fce0007ffe0ff */
        /* <DEDUP_REMOVED lines=45> */
.L_x_2100:
[----:B-1----:R-:W-:Y:S01]  /*1b880*/  FMUL.FTZ R32, R31, R34 ;  /* 0x000000221f207220 */ /* 0x002fe20000410000 */
[----:B------:R-:W-:-:S03]  /*1b890*/  FMUL.FTZ R29, R34, 0.5 ;  /* 0x3f000000221d7820 */ /* 0x000fc60000410000 */
[----:B------:R-:W-:-:S04]  /*1b8a0*/  FFMA R27, -R32, R32, R31 ;  /* 0x00000020201b7223 */ /* 0x000fc8000000011f */
[----:B------:R-:W-:-:S07]  /*1b8b0*/  FFMA R27, R27, R29, R32 ;  /* 0x0000001d1b1b7223 */ /* 0x000fce0000000020 */
.L_x_2101:
[----:B------:R-:W-:Y:S05]  /*1b8c0*/  BSYNC.RECONVERGENT B1 ;  /* 0x0000000000017941 */ /* 0x000fea0003800200 */
.L_x_2099:
        /* <DEDUP_REMOVED lines=17> */
.L_x_2103:
[----:B------:R-:W-:Y:S05]  /*1b9e0*/  BSYNC.RECONVERGENT B6 ;  /* 0x0000000000067941 */ /* 0x000fea0003800200 */
.L_x_2102:
        /* <DEDUP_REMOVED lines=17> */
.L_x_2105:
[----:B------:R-:W-:Y:S05]  /*1bb00*/  BSYNC.RECONVERGENT B6 ;  /* 0x0000000000067941 */ /* 0x000fea0003800200 */
.L_x_2104:
[-C--:B------:R-:W-:Y:S01]  /*1bb10*/  FFMA R15, R30, R31.reuse, R15 ;  /* 0x0000001f1e0f7223 */ /* 0x080fe2000000000f */
[-C--:B------:R-:W-:Y:S01]  /*1bb20*/  FFMA R14, R25, R31.reuse, R14 ;  /* 0x0000001f190e7223 */ /* 0x080fe2000000000e */
[----:B------:R-:W-:-:S07]  /*1bb30*/  FFMA R13, R28, R31, R13 ;  /* 0x0000001f1c0d7223 */ /* 0x000fce000000000d */
.L_x_2098:
[----:B------:R-:W-:Y:S05]  /*1bb40*/  BSYNC.RECONVERGENT B5 ;  /* 0x0000000000057941 */ /* 0x000fea0003800200 */
.L_x_2097:
        /* <DEDUP_REMOVED lines=34> */
.L_x_2109:
[----:B-1----:R-:W-:Y:S01]  /*1bd70*/  FMUL.FTZ R32, R31, R34 ;  /* 0x000000221f207220 */ /* 0x002fe20000410000 */
[----:B------:R-:W-:-:S03]  /*1bd80*/  FMUL.FTZ R29, R34, 0.5 ;  /* 0x3f000000221d7820 */ /* 0x000fc60000410000 */
[----:B------:R-:W-:-:S04]  /*1bd90*/  FFMA R27, -R32, R32, R31 ;  /* 0x00000020201b7223 */ /* 0x000fc8000000011f */
[----:B------:R-:W-:-:S07]  /*1bda0*/  FFMA R27, R27, R29, R32 ;  /* 0x0000001d1b1b7223 */ /* 0x000fce0000000020 */
.L_x_2110:
[----:B------:R-:W-:Y:S05]  /*1bdb0*/  BSYNC.RECONVERGENT B1 ;  /* 0x0000000000017941 */ /* 0x000fea0003800200 */
.L_x_2108:
        /* <DEDUP_REMOVED lines=17> */
.L_x_2112:
[----:B------:R-:W-:Y:S05]  /*1bed0*/  BSYNC.RECONVERGENT B6 ;  /* 0x0000000000067941 */ /* 0x000fea0003800200 */
.L_x_2111:
        /* <DEDUP_REMOVED lines=17> */
.L_x_2114:
[----:B------:R-:W-:Y:S05]  /*1bff0*/  BSYNC.RECONVERGENT B6 ;  /* 0x0000000000067941 */ /* 0x000fea0003800200 */
.L_x_2113:
[-C--:B------:R-:W-:Y:S01]  /*1c000*/  FFMA R15, R30, R31.reuse, R15 ;  /* 0x0000001f1e0f7223 */ /* 0x080fe2000000000f */
[-C--:B------:R-:W-:Y:S01]  /*1c010*/  FFMA R14, R25, R31.reuse, R14 ;  /* 0x0000001f190e7223 */ /* 0x080fe2000000000e */
[----:B------:R-:W-:-:S07]  /*1c020*/  FFMA R13, R28, R31, R13 ;  /* 0x0000001f1c0d7223 */ /* 0x000fce000000000d */
.L_x_2107:
[----:B------:R-:W-:Y:S05]  /*1c030*/  BSYNC.RECONVERGENT B5 ;  /* 0x0000000000057941 */ /* 0x000fea0003800200 */
.L_x_2106:
        /* <DEDUP_REMOVED lines=35> */
.L_x_2118:
[----:B-1----:R-:W-:Y:S01]  /*1c270*/  FMUL.FTZ R30, R29, R32 ;  /* 0x000000201d1e7220 */ /* 0x002fe20000410000 */
[----:B------:R-:W-:-:S03]  /*1c280*/  FMUL.FTZ R31, R32, 0.5 ;  /* 0x3f000000201f7820 */ /* 0x000fc60000410000 */
[----:B------:R-:W-:-:S04]  /*1c290*/  FFMA R27, -R30, R30, R29 ;  /* 0x0000001e1e1b7223 */ /* 0x000fc8000000011d */
[----:B------:R-:W-:-:S07]  /*1c2a0*/  FFMA R27, R27, R31, R30 ;  /* 0x0000001f1b1b7223 */ /* 0x000fce000000001e */
.L_x_2119:
[----:B------:R-:W-:Y:S05]  /*1c2b0*/  BSYNC.RECONVERGENT B1 ;  /* 0x0000000000017941 */ /* 0x000fea0003800200 */
.L_x_2117:
        /* <DEDUP_REMOVED lines=17> */
.L_x_2121:
[----:B------:R-:W-:Y:S05]  /*1c3d0*/  BSYNC.RECONVERGENT B6 ;  /* 0x0000000000067941 */ /* 0x000fea0003800200 */
.L_x_2120:
        /* <DEDUP_REMOVED lines=17> */
.L_x_2123:
[----:B------:R-:W-:Y:S05]  /*1c4f0*/  BSYNC.RECONVERGENT B6 ;  /* 0x0000000000067941 */ /* 0x000fea0003800200 */
.L_x_2122:
[-C--:B------:R-:W-:Y:S01]  /*1c500*/  FFMA R15, R28, R31.reuse, R15 ;  /* 0x0000001f1c0f7223 */ /* 0x080fe2000000000f */
[-C--:B------:R-:W-:Y:S01]  /*1c510*/  FFMA R14, R25, R31.reuse, R14 ;  /* 0x0000001f190e7223 */ /* 0x080fe2000000000e */
[----:B------:R-:W-:-:S07]  /*1c520*/  FFMA R13, R22, R31, R13 ;  /* 0x0000001f160d7223 */ /* 0x000fce000000000d */
.L_x_2116:
[----:B------:R-:W-:Y:S05]  /*1c530*/  BSYNC.RECONVERGENT B5 ;  /* 0x0000000000057941 */ /* 0x000fea0003800200 */
.L_x_2115:
[----:B------:R-:W-:-:S07]  /*1c540*/  IADD3 R25, PT, PT, R23, 0x3, RZ ;  /* 0x0000000317197810 */ /* 0x000fce0007ffe0ff */
.L_x_2096:
[----:B------:R-:W-:Y:S05]  /*1c550*/  BSYNC.RECONVERGENT B3 ;  /* 0x0000000000037941 */ /* 0x000fea0003800200 */
.L_x_2095:
[----:B------:R-:W-:-:S04]  /*1c560*/  IADD3 R22, PT, PT, R23, -R26, RZ ;  /* 0x8000001a17167210 */ /* 0x000fc80007ffe0ff */
[----:B------:R-:W-:-:S13]  /*1c570*/  ISETP.GT.U32.AND P0, PT, R22, -0x4, PT ;  /* 0xfffffffc1600780c */ /* 0x000fda0003f04070 */
[----:B------:R-:W-:Y:S05]  /*1c580*/  @P0 BRA `(.L_x_2094) ;  /* 0x0000001000b40947 */ /* 0x000fea0003800000 */
[----:B------:R-:W0:Y:S01]  /*1c590*/  LDC.64 R22, c[0x0][0x3c0] ;  /* 0x0000f000ff167b82 */ /* 0x000e220000000a00 */
[----:B------:R-:W-:Y:S02]  /*1c5a0*/  IADD3 R27, PT, PT, -R26, R25, RZ ;  /* 0x000000191a1b7210 */ /* 0x000fe40007ffe1ff */
[----:B0-----:R-:W-:-:S04]  /*1c5b0*/  IADD3 R28, P0, PT, R22, 0x8, RZ ;  /* 0x00000008161c7810 */ /* 0x001fc80007f1e0ff */
[----:B------:R-:W-:-:S09]  /*1c5c0*/  IADD3.X R29, PT, PT, RZ, R23, RZ, P0, !PT ;  /* 0x00000017ff1d7210 */ /* 0x000fd200007fe4ff */
.L_x_2160:
        /* <DEDUP_REMOVED lines=34> */
.L_x_2127:
[----:B-1----:R-:W-:Y:S01]  /*1c7f0*/  FMUL.FTZ R30, R31, R32 ;  /* 0x000000201f1e7220 */ /* 0x002fe20000410000 */
[----:B------:R-:W-:-:S03]  /*1c800*/  FMUL.FTZ R32, R32, 0.5 ;  /* 0x3f00000020207820 */ /* 0x000fc60000410000 */
[----:B------:R-:W-:-:S04]  /*1c810*/  FFMA R33, -R30, R30, R31 ;  /* 0x0000001e1e217223 */ /* 0x000fc8000000011f */
[----:B------:R-:W-:-:S07]  /*1c820*/  FFMA R30, R33, R32, R30 ;  /* 0x00000020211e7223 */ /* 0x000fce000000001e */
.L_x_2128:
[----:B------:R-:W-:Y:S05]  /*1c830*/  BSYNC.RECONVERGENT B1 ;  /* 0x0000000000017941 */ /* 0x000fea0003800200 */
.L_x_2126:
        /* <DEDUP_REMOVED lines=15> */
.L_x_2130:
[----:B------:R-:W-:Y:S05]  /*1c930*/  BSYNC.RECONVERGENT B5 ;  /* 0x0000000000057941 */ /* 0x000fea0003800200 */
.L_x_2129:
        /* <DEDUP_REMOVED lines=16> */
.L_x_2132:
[----:B------:R-:W-:Y:S05]  /*1ca40*/  BSYNC.RECONVERGENT B5 ;  /* 0x0000000000057941 */ /* 0x000fea0003800200 */
.L_x_2131:
[-C--:B------:R-:W-:Y:S01]  /*1ca50*/  FFMA R15, R26, R31.reuse, R15 ;  /* 0x0000001f1a0f7223 */ /* 0x080fe2000000000f */
[-C--:B------:R-:W-:Y:S01]  /*1ca60*/  FFMA R14, R23, R31.reuse, R14 ;  /* 0x0000001f170e7223 */ /* 0x080fe2000000000e */
[----:B------:R-:W-:-:S07]  /*1ca70*/  FFMA R13, R22, R31, R13 ;  /* 0x0000001f160d7223 */ /* 0x000fce000000000d */
.L_x_2125:
[----:B------:R-:W-:Y:S05]  /*1ca80*/  BSYNC.RECONVERGENT B3 ;  /* 0x0000000000037941 */ /* 0x000fea0003800200 */
.L_x_2124:
        /* <DEDUP_REMOVED lines=31> */
.L_x_2136:
[----:B-1----:R-:W-:Y:S01]  /*1cc80*/  FMUL.FTZ R30, R31, R32 ;  /* 0x000000201f1e7220 */ /* 0x002fe20000410000 */
[----:B------:R-:W-:-:S03]  /*1cc90*/  FMUL.FTZ R32, R32, 0.5 ;  /* 0x3f00000020207820 */ /* 0x000fc60000410000 */
[----:B------:R-:W-:-:S04]  /*1cca0*/  FFMA R33, -R30, R30, R31 ;  /* 0x0000001e1e217223 */ /* 0x000fc8000000011f */
[----:B------:R-:W-:-:S07]  /*1ccb0*/  FFMA R30, R33, R32, R30 ;  /* 0x00000020211e7223 */ /* 0x000fce000000001e */
.L_x_2137:
[----:B------:R-:W-:Y:S05]  /*1ccc0*/  BSYNC.RECONVERGENT B1 ;  /* 0x0000000000017941 */ /* 0x000fea0003800200 */
.L_x_2135:
        /* <DEDUP_REMOVED lines=15> */
.L_x_2139:
[----:B------:R-:W-:Y:S05]  /*1cdc0*/  BSYNC.RECONVERGENT B5 ;  /* 0x0000000000057941 */ /* 0x000fea0003800200 */
.L_x_2138:
        /* <DEDUP_REMOVED lines=16> */
.L_x_2141:
[----:B------:R-:W-:Y:S05]  /*1ced0*/  BSYNC.RECONVERGENT B5 ;  /* 0x0000000000057941 */ /* 0x000fea0003800200 */
.L_x_2140:
[-C--:B------:R-:W-:Y:S01]  /*1cee0*/  FFMA R15, R26, R31.reuse, R15 ;  /* 0x0000001f1a0f7223 */ /* 0x080fe2000000000f */
[-C--:B------:R-:W-:Y:S01]  /*1cef0*/  FFMA R14, R23, R31.reuse, R14 ;  /* 0x0000001f170e7223 */ /* 0x080fe2000000000e */
[----:B------:R-:W-:-:S07]  /*1cf00*/  FFMA R13, R22, R31, R13 ;  /* 0x0000001f160d7223 */ /* 0x000fce000000000d */
.L_x_2134:
[----:B------:R-:W-:Y:S05]  /*1cf10*/  BSYNC.RECONVERGENT B3 ;  /* 0x0000000000037941 */ /* 0x000fea0003800200 */
.L_x_2133:
        /* <DEDUP_REMOVED lines=31> */
.L_x_2145:
[----:B-1----:R-:W-:Y:S01]  /*1d110*/  FMUL.FTZ R30, R31, R32 ;  /* 0x000000201f1e7220 */ /* 0x002fe20000410000 */
[----:B------:R-:W-:-:S03]  /*1d120*/  FMUL.FTZ R32, R32, 0.5 ;  /* 0x3f00000020207820 */ /* 0x000fc60000410000 */
[----:B------:R-:W-:-:S04]  /*1d130*/  FFMA R33, -R30, R30, R31 ;  /* 0x0000001e1e217223 */ /* 0x000fc8000000011f */
[----:B------:R-:W-:-:S07]  /*1d140*/  FFMA R30, R33, R32, R30 ;  /* 0x00000020211e7223 */ /* 0x000fce000000001e */
.L_x_2146:
[----:B------:R-:W-:Y:S05]  /*1d150*/  BSYNC.RECONVERGENT B1 ;  /* 0x0000000000017941 */ /* 0x000fea0003800200 */
.L_x_2144:
        /* <DEDUP_REMOVED lines=15> */
.L_x_2148:
[----:B------:R-:W-:Y:S05]  /*1d250*/  BSYNC.RECONVERGENT B5 ;  /* 0x0000000000057941 */ /* 0x000fea0003800200 */
.L_x_2147:
        /* <DEDUP_REMOVED lines=16> */
.L_x_2150:
[----:B------:R-:W-:Y:S05]  /*1d360*/  BSYNC.RECONVERGENT B5 ;  /* 0x0000000000057941 */ /* 0x000fea0003800200 */
.L_x_2149:
[-C--:B------:R-:W-:Y:S01]  /*1d370*/  FFMA R15, R26, R31.reuse, R15 ;  /* 0x0000001f1a0f7223 */ /* 0x080fe2000000000f */
[-C--:B------:R-:W-:Y:S01]  /*1d380*/  FFMA R14, R23, R31.reuse, R14 ;  /* 0x0000001f170e7223 */ /* 0x080fe2000000000e */
[----:B------:R-:W-:-:S07]  /*1d390*/  FFMA R13, R22, R31, R13 ;  /* 0x0000001f160d7223 */ /* 0x000fce000000000d */
.L_x_2143:
[----:B------:R-:W-:Y:S05]  /*1d3a0*/  BSYNC.RECONVERGENT B3 ;  /* 0x0000000000037941 */ /* 0x000fea0003800200 */
.L_x_2142:
        /* <DEDUP_REMOVED lines=31> */
.L_x_2154:
[----:B-1----:R-:W-:Y:S01]  /*1d5a0*/  FMUL.FTZ R30, R31, R32 ;  /* 0x000000201f1e7220 */ /* 0x002fe20000410000 */
[----:B------:R-:W-:-:S03]  /*1d5b0*/  FMUL.FTZ R32, R32, 0.5 ;  /* 0x3f00000020207820 */ /* 0x000fc60000410000 */
[----:B------:R-:W-:-:S04]  /*1d5c0*/  FFMA R33, -R30, R30, R31 ;  /* 0x0000001e1e217223 */ /* 0x000fc8000000011f */
[----:B------:R-:W-:-:S07]  /*1d5d0*/  FFMA R30, R33, R32, R30 ;  /* 0x00000020211e7223 */ /* 0x000fce000000001e */
.L_x_2155:
[----:B------:R-:W-:Y:S05]  /*1d5e0*/  BSYNC.RECONVERGENT B1 ;  /* 0x0000000000017941 */ /* 0x000fea0003800200 */
.L_x_2153:
        /* <DEDUP_REMOVED lines=15> */
.L_x_2157:
[----:B------:R-:W-:Y:S05]  /*1d6e0*/  BSYNC.RECONVERGENT B5 ;  /* 0x0000000000057941 */ /* 0x000fea0003800200 */
.L_x_2156:
        /* <DEDUP_REMOVED lines=16> */
.L_x_2159:
[----:B------:R-:W-:Y:S05]  /*1d7f0*/  BSYNC.RECONVERGENT B5 ;  /* 0x0000000000057941 */ /* 0x000fea0003800200 */
.L_x_2158:
[-C--:B------:R-:W-:Y:S01]  /*1d800*/  FFMA R15, R26, R31.reuse, R15 ;  /* 0x0000001f1a0f7223 */ /* 0x080fe2000000000f */
[-C--:B------:R-:W-:Y:S01]  /*1d810*/  FFMA R14, R23, R31.reuse, R14 ;  /* 0x0000001f170e7223 */ /* 0x080fe2000000000e */
[----:B------:R-:W-:-:S07]  /*1d820*/  FFMA R13, R22, R31, R13 ;  /* 0x0000001f160d7223 */ /* 0x000fce000000000d */
.L_x_2152:
[----:B------:R-:W-:Y:S05]  /*1d830*/  BSYNC.RECONVERGENT B3 ;  /* 0x0000000000037941 */ /* 0x000fea0003800200 */
.L_x_2151:
[----:B------:R-:W-:Y:S01]  /*1d840*/  IADD3 R25, PT, PT, R25, 0x4, RZ ;  /* 0x0000000419197810 */ /* 0x000fe20007ffe0ff */
[----:B------:R-:W-:Y:S06]  /*1d850*/  @P2 BRA `(.L_x_2160) ;  /* 0xffffffec005c2947 */ /* 0x000fec000383ffff */
.L_x_2094:
[----:B------:R-:W-:Y:S05]  /*1d860*/  BSYNC.RECONVERGENT B4 ;  /* 0x0000000000047941 */ /* 0x000fea0003800200 */
.L_x_2093:
[----:B------:R-:W0:Y:S01]  /*1d870*/  LDCU UR4, c[0x0][0x3d8] ;  /* 0x00007b00ff0477ac */ /* 0x000e220008000800 */
[----:B------:R-:W-:Y:S01]  /*1d880*/  BSSY.RECONVERGENT B4, `(.L_x_2161) ;  /* 0x0000235000047945 */ /* 0x000fe20003800200 */
[----:B------:R-:W1:Y:S01]  /*1d890*/  LDCU UR5, c[0x3][0x68] ;  /* 0x00c00d00ff0577ac */ /* 0x000e620008000800 */
[----:B------:R-:W2:Y:S01]  /*1d8a0*/  LDCU UR8, c[0x3][0x60] ;  /* 0x00c00c00ff0877ac */ /* 0x000ea20008000800 */
[----:B------:R-:W3:Y:S01]  /*1d8b0*/  LDCU UR9, c[0x3][0x70] ;  /* 0x00c00e00ff0977ac */ /* 0x000ee20008000800 */
[----:B0-----:R-:W-:-:S04]  /*1d8c0*/  ISETP.GE.AND P0, PT, R12, UR4, PT ;  /* 0x000000040c007c0c */ /* 0x001fc8000bf06270 */
[----:B------:R-:W-:-:S04]  /*1d8d0*/  ISETP.GT.AND P0, PT, R12, -0x1, !P0 ;  /* 0xffffffff0c00780c */ /* 0x000fc80004704270 */
[----:B------:R-:W-:-:S13]  /*1d8e0*/  ISETP.GT.AND P0, PT, R2, -0x1, P0 ;  /* 0xffffffff0200780c */ /* 0x000fda0000704270 */
[----:B-123--:R-:W-:Y:S05]  /*1d8f0*/  @!P0 BRA `(.L_x_2162) ;  /* 0x0000002000b48947 */ /* 0x00efea0003800000 */
        /* <DEDUP_REMOVED lines=47> */
.L_x_2168:
[----:B-1----:R-:W-:Y:S01]  /*1dbf0*/  FMUL.FTZ R32, R31, R34 ;  /* 0x000000221f207220 */ /* 0x002fe20000410000 */
[----:B------:R-:W-:-:S03]  /*1dc00*/  FMUL.FTZ R29, R34, 0.5 ;  /* 0x3f000000221d7820 */ /* 0x000fc60000410000 */
[----:B------:R-:W-:-:S04]  /*1dc10*/  FFMA R27, -R32, R32, R31 ;  /* 0x00000020201b7223 */ /* 0x000fc8000000011f */
[----:B------:R-:W-:-:S07]  /*1dc20*/  FFMA R27, R27, R29, R32 ;  /* 0x0000001d1b1b7223 */ /* 0x000fce0000000020 */
.L_x_2169:
[----:B------:R-:W-:Y:S05]  /*1dc30*/  BSYNC.RECONVERGENT B1 ;  /* 0x0000000000017941 */ /* 0x000fea0003800200 */
.L_x_2167:
        /* <DEDUP_REMOVED lines=17> */
.L_x_2171:
[----:B------:R-:W-:Y:S05]  /*1dd50*/  BSYNC.RECONVERGENT B6 ;  /* 0x0000000000067941 */ /* 0x000fea0003800200 */
.L_x_2170:
        /* <DEDUP_REMOVED lines=17> */
.L_x_2173:
[----:B------:R-:W-:Y:S05]  /*1de70*/  BSYNC.RECONVERGENT B6 ;  /* 0x0000000000067941 */ /* 0x000fea0003800200 */
.L_x_2172:
[-C--:B------:R-:W-:Y:S01]  /*1de80*/  FFMA R15, R30, R31.reuse, R15 ;  /* 0x0000001f1e0f7223 */ /* 0x080fe2000000000f */
[-C--:B------:R-:W-:Y:S01]  /*1de90*/  FFMA R14, R25, R31.reuse, R14 ;  /* 0x0000001f190e7223 */ /* 0x080fe2000000000e */
[----:B------:R-:W-:-:S07]  /*1dea0*/  FFMA R13, R28, R31, R13 ;  /* 0x0000001f1c0d7223 */ /* 0x000fce000000000d */
.L_x_2166:
[----:B------:R-:W-:Y:S05]  /*1deb0*/  BSYNC.RECONVERGENT B5 ;  /* 0x0000000000057941 */ /* 0x000fea0003800200 */
.L_x_2165:
        /* <DEDUP_REMOVED lines=34> */
.L_x_2177:
[----:B-1----:R-:W-:Y:S01]  /*1e0e0*/  FMUL.FTZ R32, R31, R34 ;  /* 0x000000221f207220 */ /* 0x002fe20000410000 */
[----:B------:R-:W-:-:S03]  /*1e0f0*/  FMUL.FTZ R29, R34, 0.5 ;  /* 0x3f000000221d7820 */ /* 0x000fc60000410000 */
[----:B------:R-:W-:-:S04]  /*1e100*/  FFMA R27, -R32, R32, R31 ;  /* 0x00000020201b7223 */ /* 0x000fc8000000011f */
[----:B------:R-:W-:-:S07]  /*1e110*/  FFMA R27, R27, R29, R32 ;  /* 0x0000001d1b1b7223 */ /* 0x000fce0000000020 */
.L_x_2178:
[----:B------:R-:W-:Y:S05]  /*1e120*/  BSYNC.RECONVERGENT B1 ;  /* 0x0000000000017941 */ /* 0x000fea0003800200 */
.L_x_2176:
        /* <DEDUP_REMOVED lines=17> */
.L_x_2180:
[----:B------:R-:W-:Y:S05]  /*1e240*/  BSYNC.RECONVERGENT B6 ;  /* 0x0000000000067941 */ /* 0x000fea0003800200 */
.L_x_2179:
        /* <DEDUP_REMOVED lines=17> */
.L_x_2182:
[----:B------:R-:W-:Y:S05]  /*1e360*/  BSYNC.RECONVERGENT B6 ;  /* 0x0000000000067941 */ /* 0x000fea0003800200 */
.L_x_2181:
[-C--:B------:R-:W-:Y:S01]  /*1e370*/  FFMA R15, R30, R31.reuse, R15 ;  /* 0x0000001f1e0f7223 */ /* 0x080fe2000000000f */
[-C--:B------:R-:W-:Y:S01]  /*1e380*/  FFMA R14, R25, R31.reuse, R14 ;  /* 0x0000001f190e7223 */ /* 0x080fe2000000000e */
[----:B------:R-:W-:-:S07]  /*1e390*/  FFMA R13, R28, R31, R13 ;  /* 0x0000001f1c0d7223 */ /* 0x000fce000000000d */
.L_x_2175:
[----:B------:R-:W-:Y:S05]  /*1e3a0*/  BSYNC.RECONVERGENT B5 ;  /* 0x0000000000057941 */ /* 0x000fea0003800200 */
.L_x_2174:
        /* <DEDUP_REMOVED lines=35> */
.L_x_2186:
[----:B-1----:R-:W-:Y:S01]  /*1e5e0*/  FMUL.FTZ R30, R29, R32 ;  /* 0x000000201d1e7220 */ /* 0x002fe20000410000 */
[----:B------:R-:W-:-:S03]  /*1e5f0*/  FMUL.FTZ R31, R32, 0.5 ;  /* 0x3f000000201f7820 */ /* 0x000fc60000410000 */
[----:B------:R-:W-:-:S04]  /*1e600*/  FFMA R27, -R30, R30, R29 ;  /* 0x0000001e1e1b7223 */ /* 0x000fc8000000011d */
[----:B------:R-:W-:-:S07]  /*1e610*/  FFMA R27, R27, R31, R30 ;  /* 0x0000001f1b1b7223 */ /* 0x000fce000000001e */
.L_x_2187:
[----:B------:R-:W-:Y:S05]  /*1e620*/  BSYNC.RECONVERGENT B1 ;  /* 0x0000000000017941 */ /* 0x000fea0003800200 */
.L_x_2185:
        /* <DEDUP_REMOVED lines=17> */
.L_x_2189:
[----:B------:R-:W-:Y:S05]  /*1e740*/  BSYNC.RECONVERGENT B6 ;  /* 0x0000000000067941 */ /* 0x000fea0003800200 */
.L_x_2188:
        /* <DEDUP_REMOVED lines=17> */
.L_x_2191:
[----:B------:R-:W-:Y:S05]  /*1e860*/  BSYNC.RECONVERGENT B6 ;  /* 0x0000000000067941 */ /* 0x000fea0003800200 */
.L_x_2190:
[-C--:B------:R-:W-:Y:S01]  /*1e870*/  FFMA R15, R28, R31.reuse, R15 ;  /* 0x0000001f1c0f7223 */ /* 0x080fe2000000000f */
[-C--:B------:R-:W-:Y:S01]  /*1e880*/  FFMA R14, R25, R31.reuse, R14 ;  /* 0x0000001f190e7223 */ /* 0x080fe2000000000e */
[----:B------:R-:W-:-:S07]  /*1e890*/  FFMA R13, R22, R31, R13 ;  /* 0x0000001f160d7223 */ /* 0x000fce000000000d */
.L_x_2184:
[----:B------:R-:W-:Y:S05]  /*1e8a0*/  BSYNC.RECONVERGENT B5 ;  /* 0x0000000000057941 */ /* 0x000fea0003800200 */
.L_x_2183:
[----:B------:R-:W-:-:S07]  /*1e8b0*/  IADD3 R25, PT, PT, R23, 0x3, RZ ;  /* 0x0000000317197810 */ /* 0x000fce0007ffe0ff */
.L_x_2164:
[----:B------:R-:W-:Y:S05]  /*1e8c0*/  BSYNC.RECONVERGENT B3 ;  /* 0x0000000000037941 */ /* 0x000fea0003800200 */
.L_x_2163:
[----:B------:R-:W-:-:S04]  /*1e8d0*/  IADD3 R22, PT, PT, R23, -R26, RZ ;  /* 0x8000001a17167210 */ /* 0x000fc80007ffe0ff */
[----:B------:R-:W-:-:S13]  /*1e8e0*/  ISETP.GT.U32.AND P0, PT, R22, -0x4, PT ;  /* 0xfffffffc1600780c */ /* 0x000fda0003f04070 */
[----:B------:R-:W-:Y:S05]  /*1e8f0*/  @P0 BRA `(.L_x_2162) ;  /* 0x0000001000b40947 */ /* 0x000fea0003800000 */
[----:B------:R-:W0:Y:S01]  /*1e900*/  LDC.64 R22, c[0x0][0x3c0] ;  /* 0x0000f000ff167b82 */ /* 0x000e220000000a00 */
[----:B------:R-:W-:Y:S02]  /*1e910*/  IADD3 R27, PT, PT, -R26, R25, RZ ;  /* 0x000000191a1b7210 */ /* 0x000fe40007ffe1ff */
[----:B0-----:R-:W-:-:S04]  /*1e920*/  IADD3 R28, P0, PT, R22, 0x8, RZ ;  /* 0x00000008161c7810 */ /* 0x001fc80007f1e0ff */
[----:B------:R-:W-:-:S09]  /*1e930*/  IADD3.X R29, PT, PT, RZ, R23, RZ, P0, !PT ;  /* 0x00000017ff1d7210 */ /* 0x000fd200007fe4ff */
.L_x_2228:
        /* <DEDUP_REMOVED lines=34> */
.L_x_2195:
[----:B-1----:R-:W-:Y:S01]  /*1eb60*/  FMUL.FTZ R30, R31, R32 ;  /* 0x000000201f1e7220 */ /* 0x002fe20000410000 */
[----:B------:R-:W-:-:S03]  /*1eb70*/  FMUL.FTZ R32, R32, 0.5 ;  /* 0x3f00000020207820 */ /* 0x000fc60000410000 */
[----:B------:R-:W-:-:S04]  /*1eb80*/  FFMA R33, -R30, R30, R31 ;  /* 0x0000001e1e217223 */ /* 0x000fc8000000011f */
[----:B------:R-:W-:-:S07]  /*1eb90*/  FFMA R30, R33, R32, R30 ;  /* 0x00000020211e7223 */ /* 0x000fce000000001e */
.L_x_2196:
[----:B------:R-:W-:Y:S05]  /*1eba0*/  BSYNC.RECONVERGENT B1 ;  /* 0x0000000000017941 */ /* 0x000fea0003800200 */
.L_x_2194:
        /* <DEDUP_REMOVED lines=15> */
.L_x_2198:
[----:B------:R-:W-:Y:S05]  /*1eca0*/  BSYNC.RECONVERGENT B5 ;  /* 0x0000000000057941 */ /* 0x000fea0003800200 */
.L_x_2197:
        /* <DEDUP_REMOVED lines=16> */
.L_x_2200:
[----:B------:R-:W-:Y:S05]  /*1edb0*/  BSYNC.RECONVERGENT B5 ;  /* 0x0000000000057941 */ /* 0x000fea0003800200 */
.L_x_2199:
[-C--:B------:R-:W-:Y:S01]  /*1edc0*/  FFMA R15, R26, R31.reuse, R15 ;  /* 0x0000001f1a0f7223 */ /* 0x080fe2000000000f */
[-C--:B------:R-:W-:Y:S01]  /*1edd0*/  FFMA R14, R23, R31.reuse, R14 ;  /* 0x0000001f170e7223 */ /* 0x080fe2000000000e */
[----:B------:R-:W-:-:S07]  /*1ede0*/  FFMA R13, R22, R31, R13 ;  /* 0x0000001f160d7223 */ /* 0x000fce000000000d */
.L_x_2193:
[----:B------:R-:W-:Y:S05]  /*1edf0*/  BSYNC.RECONVERGENT B3 ;  /* 0x0000000000037941 */ /* 0x000fea0003800200 */
.L_x_2192:
        /* <DEDUP_REMOVED lines=31> */
.L_x_2204:
[----:B-1----:R-:W-:Y:S01]  /*1eff0*/  FMUL.FTZ R30, R31, R32 ;  /* 0x000000201f1e7220 */ /* 0x002fe20000410000 */
[----:B------:R-:W-:-:S03]  /*1f000*/  FMUL.FTZ R32, R32, 0.5 ;  /* 0x3f00000020207820 */ /* 0x000fc60000410000 */
[----:B------:R-:W-:-:S04]  /*1f010*/  FFMA R33, -R30, R30, R31 ;  /* 0x0000001e1e217223 */ /* 0x000fc8000000011f */
[----:B------:R-:W-:-:S07]  /*1f020*/  FFMA R30, R33, R32, R30 ;  /* 0x00000020211e7223 */ /* 0x000fce000000001e */
.L_x_2205:
[----:B------:R-:W-:Y:S05]  /*1f030*/  BSYNC.RECONVERGENT B1 ;  /* 0x0000000000017941 */ /* 0x000fea0003800200 */
.L_x_2203:
        /* <DEDUP_REMOVED lines=15> */
.L_x_2207:
[----:B------:R-:W-:Y:S05]  /*1f130*/  BSYNC.RECONVERGENT B5 ;  /* 0x0000000000057941 */ /* 0x000fea0003800200 */
.L_x_2206:
        /* <DEDUP_REMOVED lines=16> */
.L_x_2209:
[----:B------:R-:W-:Y:S05]  /*1f240*/  BSYNC.RECONVERGENT B5 ;  /* 0x0000000000057941 */ /* 0x000fea0003800200 */
.L_x_2208:
[-C--:B------:R-:W-:Y:S01]  /*1f250*/  FFMA R15, R26, R31.reuse, R15 ;  /* 0x0000001f1a0f7223 */ /* 0x080fe2000000000f */
[-C--:B------:R-:W-:Y:S01]  /*1f260*/  FFMA R14, R23, R31.reuse, R14 ;  /* 0x0000001f170e7223 */ /* 0x080fe2000000000e */
[----:B------:R-:W-:-:S07]  /*1f270*/  FFMA R13, R22, R31, R13 ;  /* 0x0000001f160d7223 */ /* 0x000fce000000000d */
.L_x_2202:
[----:B------:R-:W-:Y:S05]  /*1f280*/  BSYNC.RECONVERGENT B3 ;  /* 0x0000000000037941 */ /* 0x000fea0003800200 */
.L_x_2201:
        /* <DEDUP_REMOVED lines=31> */
.L_x_2213:
[----:B-1----:R-:W-:Y:S01]  /*1f480*/  FMUL.FTZ R30, R31, R32 ;  /* 0x000000201f1e7220 */ /* 0x002fe20000410000 */
[----:B------:R-:W-:-:S03]  /*1f490*/  FMUL.FTZ R32, R32, 0.5 ;  /* 0x3f00000020207820 */ /* 0x000fc60000410000 */
[----:B------:R-:W-:-:S04]  /*1f4a0*/  FFMA R33, -R30, R30, R31 ;  /* 0x0000001e1e217223 */ /* 0x000fc8000000011f */
[----:B------:R-:W-:-:S07]  /*1f4b0*/  FFMA R30, R33, R32, R30 ;  /* 0x00000020211e7223 */ /* 0x000fce000000001e */
.L_x_2214:
[----:B------:R-:W-:Y:S05]  /*1f4c0*/  BSYNC.RECONVERGENT B1 ;  /* 0x0000000000017941 */ /* 0x000fea0003800200 */
.L_x_2212:
        /* <DEDUP_REMOVED lines=15> */
.L_x_2216:
[----:B------:R-:W-:Y:S05]  /*1f5c0*/  BSYNC.RECONVERGENT B5 ;  /* 0x0000000000057941 */ /* 0x000fea0003800200 */
.L_x_2215:
        /* <DEDUP_REMOVED lines=16> */
.L_x_2218:
[----:B------:R-:W-:Y:S05]  /*1f6d0*/  BSYNC.RECONVERGENT B5 ;  /* 0x0000000000057941 */ /* 0x000fea0003800200 */
.L_x_2217:
[-C--:B------:R-:W-:Y:S01]  /*1f6e0*/  FFMA R15, R26, R31.reuse, R15 ;  /* 0x0000001f1a0f7223 */ /* 0x080fe2000000000f */
[-C--:B------:R-:W-:Y:S01]  /*1f6f0*/  FFMA R14, R23, R31.reuse, R14 ;  /* 0x0000001f170e7223 */ /* 0x080fe2000000000e */
[----:B------:R-:W-:-:S07]  /*1f700*/  FFMA R13, R22, R31, R13 ;  /* 0x0000001f160d7223 */ /* 0x000fce000000000d */
.L_x_2211:
[----:B------:R-:W-:Y:S05]  /*1f710*/  BSYNC.RECONVERGENT B3 ;  /* 0x0000000000037941 */ /* 0x000fea0003800200 */
.L_x_2210:
        /* <DEDUP_REMOVED lines=31> */
.L_x_2222:
[----:B-1----:R-:W-:Y:S01]  /*1f910*/  FMUL.FTZ R30, R31, R32 ;  /* 0x000000201f1e7220 */ /* 0x002fe20000410000 */
[----:B------:R-:W-:-:S03]  /*1f920*/  FMUL.FTZ R32, R32, 0.5 ;  /* 0x3f00000020207820 */ /* 0x000fc60000410000 */
[----:B------:R-:W-:-:S04]  /*1f930*/  FFMA R33, -R30, R30, R31 ;  /* 0x0000001e1e217223 */ /* 0x000fc8000000011f */
[----:B------:R-:W-:-:S07]  /*1f940*/  FFMA R30, R33, R32, R30 ;  /* 0x00000020211e7223 */ /* 0x000fce000000001e */
.L_x_2223:
[----:B------:R-:W-:Y:S05]  /*1f950*/  BSYNC.RECONVERGENT B1 ;  /* 0x0000000000017941 */ /* 0x000fea0003800200 */
.L_x_2221:
        /* <DEDUP_REMOVED lines=15> */
.L_x_2225:
[----:B------:R-:W-:Y:S05]  /*1fa50*/  BSYNC.RECONVERGENT B5 ;  /* 0x0000000000057941 */ /* 0x000fea0003800200 */
.L_x_2224:
        /* <DEDUP_REMOVED lines=16> */
.L_x_2227:
[----:B------:R-:W-:Y:S05]  /*1fb60*/  BSYNC.RECONVERGENT B5 ;  /* 0x0000000000057941 */ /* 0x000fea0003800200 */
.L_x_2226:
[-C--:B------:R-:W-:Y:S01]  /*1fb70*/  FFMA R15, R26, R31.reuse, R15 ;  /* 0x0000001f1a0f7223 */ /* 0x080fe2000000000f */
[-C--:B------:R-:W-:Y:S01]  /*1fb80*/  FFMA R14, R23, R31.reuse, R14 ;  /* 0x0000001f170e7223 */ /* 0x080fe2000000000e */
[----:B------:R-:W-:-:S07]  /*1fb90*/  FFMA R13, R22, R31, R13 ;  /* 0x0000001f160d7223 */ /* 0x000fce000000000d */
.L_x_2220:
[----:B------:R-:W-:Y:S05]  /*1fba0*/  BSYNC.RECONVERGENT B3 ;  /* 0x0000000000037941 */ /* 0x000fea0003800200 */
.L_x_2219:
[----:B------:R-:W-:Y:S01]  /*1fbb0*/  IADD3 R25, PT, PT, R25, 0x4, RZ ;  /* 0x0000000419197810 */ /* 0x000fe20007ffe0ff */
[----:B------:R-:W-:Y:S06]  /*1fbc0*/  @P2 BRA `(.L_x_2228) ;  /* 0xffffffec005c2947 */ /* 0x000fec000383ffff */
.L_x_2162:
[----:B------:R-:W-:Y:S05]  /*1fbd0*/  BSYNC.RECONVERGENT B4 ;  /* 0x0000000000047941 */ /* 0x000fea0003800200 */
.L_x_2161:
        /* <DEDUP_REMOVED lines=11> */
[----:B------:R-:W-:-:S07]  /*1fc90*/  IADD3 R25, PT, PT, R3, R0, RZ ;  /* 0x0000000003197210 */ /* 0x000fce0007ffe0ff */
        /* <DEDUP_REMOVED lines=46> */
.L_x_2236:
[----:B-1----:R-:W-:Y:S01]  /*1ff80*/  FMUL.FTZ R30, R29, R32 ;  /* 0x000000201d1e7220 */ /* 0x002fe20000410000 */
[----:B------:R-:W-:-:S03]  /*1ff90*/  FMUL.FTZ R31, R32, 0.5 ;  /* 0x3f000000201f7820 */ /* 0x000fc60000410000 */
[----:B------:R-:W-:-:S04]  /*1ffa0*/  FFMA R27, -R30, R30, R29 ;  /* 0x0000001e1e1b7223 */ /* 0x000fc8000000011d */
[----:B------:R-:W-:-:S07]  /*1ffb0*/  FFMA R27, R27, R31, R30 ;  /* 0x0000001f1b1b7223 */ /* 0x000fce000000001e */
.L_x_2237:
[----:B------:R-:W-:Y:S05]  /*1ffc0*/  BSYNC.RECONVERGENT B1 ;  /* 0x0000000000017941 */ /* 0x000fea0003800200 */
.L_x_2235:
        /* <DEDUP_REMOVED lines=17> */
.L_x_2239:
[----:B------:R-:W-:Y:S05]  /*200e0*/  BSYNC.RECONVERGENT B6 ;  /* 0x0000000000067941 */ /* 0x000fea0003800200 */
.L_x_2238:
        /* <DEDUP_REMOVED lines=17> */
.L_x_2241:
[----:B------:R-:W-:Y:S05]  /*20200*/  BSYNC.RECONVERGENT B6 ;  /* 0x0000000000067941 */ /* 0x000fea0003800200 */
.L_x_2240:
[-C--:B------:R-:W-:Y:S01]  /*20210*/  FFMA R15, R28, R31.reuse, R15 ;  /* 0x0000001f1c0f7223 */ /* 0x080fe2000000000f */
[-C--:B------:R-:W-:Y:S01]  /*20220*/  FFMA R14, R23, R31.reuse, R14 ;  /* 0x0000001f170e7223 */ /* 0x080fe2000000000e */
[----:B------:R-:W-:-:S07]  /*20230*/  FFMA R13, R0, R31, R13 ;  /* 0x0000001f000d7223 */ /* 0x000fce000000000d */
.L_x_2234:
[----:B------:R-:W-:Y:S05]  /*20240*/  BSYNC.RECONVERGENT B5 ;  /* 0x0000000000057941 */ /* 0x000fea0003800200 */
.L_x_2233:
        /* <DEDUP_REMOVED lines=35> */
.L_x_2245:
[----:B-1----:R-:W-:Y:S01]  /*20480*/  FMUL.FTZ R30, R29, R32 ;  /* 0x000000201d1e7220 */ /* 0x002fe20000410000 */
[----:B------:R-:W-:-:S03]  /*20490*/  FMUL.FTZ R31, R32, 0.5 ;  /* 0x3f000000201f7820 */ /* 0x000fc60000410000 */
[----:B------:R-:W-:-:S04]  /*204a0*/  FFMA R27, -R30, R30, R29 ;  /* 0x0000001e1e1b7223 */ /* 0x000fc8000000011d */
[----:B------:R-:W-:-:S07]  /*204b0*/  FFMA R27, R27, R31, R30 ;  /* 0x0000001f1b1b7223 */ /* 0x000fce000000001e */
.L_x_2246:
[----:B------:R-:W-:Y:S05]  /*204c0*/  BSYNC.RECONVERGENT B1 ;  /* 0x0000000000017941 */ /* 0x000fea0003800200 */
.L_x_2244:
        /* <DEDUP_REMOVED lines=17> */
.L_x_2248:
[----:B------:R-:W-:Y:S05]  /*205e0*/  BSYNC.RECONVERGENT B6 ;  /* 0x0000000000067941 */ /* 0x000fea0003800200 */
.L_x_2247:
        /* <DEDUP_REMOVED lines=17> */
.L_x_2250:
[----:B------:R-:W-:Y:S05]  /*20700*/  BSYNC.RECONVERGENT B6 ;  /* 0x0000000000067941 */ /* 0x000fea0003800200 */
.L_x_2249:
[-C--:B------:R-:W-:Y:S01]  /*20710*/  FFMA R15, R28, R31.reuse, R15 ;  /* 0x0000001f1c0f7223 */ /* 0x080fe2000000000f */
[-C--:B------:R-:W-:Y:S01]  /*20720*/  FFMA R14, R23, R31.reuse, R14 ;  /* 0x0000001f170e7223 */ /* 0x080fe2000000000e */
[----:B------:R-:W-:-:S07]  /*20730*/  FFMA R13, R0, R31, R13 ;  /* 0x0000001f000d7223 */ /* 0x000fce000000000d */
.L_x_2243:
[----:B------:R-:W-:Y:S05]  /*20740*/  BSYNC.RECONVERGENT B5 ;  /* 0x0000000000057941 */ /* 0x000fea0003800200 */
.L_x_2242:
        /* <DEDUP_REMOVED lines=34> */
.L_x_2254:
[----:B-1----:R-:W-:Y:S01]  /*20970*/  FMUL.FTZ R28, R31, R30 ;  /* 0x0000001e1f1c7220 */ /* 0x002fe20000410000 */
[----:B------:R-:W-:-:S03]  /*20980*/  FMUL.FTZ R29, R30, 0.5 ;  /* 0x3f0000001e1d7820 */ /* 0x000fc60000410000 */
[----:B------:R-:W-:-:S04]  /*20990*/  FFMA R27, -R28, R28, R31 ;  /* 0x0000001c1c1b7223 */ /* 0x000fc8000000011f */
[----:B------:R-:W-:-:S07]  /*209a0*/  FFMA R27, R27, R29, R28 ;  /* 0x0000001d1b1b7223 */ /* 0x000fce000000001c */
.L_x_2255:
[----:B------:R-:W-:Y:S05]  /*209b0*/  BSYNC.RECONVERGENT B1 ;  /* 0x0000000000017941 */ /* 0x000fea0003800200 */
.L_x_2253:
        /* <DEDUP_REMOVED lines=17> */
.L_x_2257:
[----:B------:R-:W-:Y:S05]  /*20ad0*/  BSYNC.RECONVERGENT B6 ;  /* 0x0000000000067941 */ /* 0x000fea0003800200 */
.L_x_2256:
        /* <DEDUP_REMOVED lines=17> */
.L_x_2259:
[----:B------:R-:W-:Y:S05]  /*20bf0*/  BSYNC.RECONVERGENT B6 ;  /* 0x0000000000067941 */ /* 0x000fea0003800200 */
.L_x_2258:
[-C--:B------:R-:W-:Y:S01]  /*20c00*/  FFMA R15, R22, R31.reuse, R15 ;  /* 0x0000001f160f7223 */ /* 0x080fe2000000000f */
[-C--:B------:R-:W-:Y:S01]  /*20c10*/  FFMA R14, R23, R31.reuse, R14 ;  /* 0x0000001f170e7223 */ /* 0x080fe2000000000e */
[----:B------:R-:W-:-:S07]  /*20c20*/  FFMA R13, R0, R31, R13 ;  /* 0x0000001f000d7223 */ /* 0x000fce000000000d */
.L_x_2252:
[----:B------:R-:W-:Y:S05]  /*20c30*/  BSYNC.RECONVERGENT B5 ;  /* 0x0000000000057941 */ /* 0x000fea0003800200 */
.L_x_2251:
[----:B------:R-:W-:-:S07]  /*20c40*/  IADD3 R0, PT, PT, R26, 0x3, RZ ;  /* 0x000000031a007810 */ /* 0x000fce0007ffe0ff */
.L_x_2232:
[----:B------:R-:W-:Y:S05]  /*20c50*/  BSYNC.RECONVERGENT B3 ;  /* 0x0000000000037941 */ /* 0x000fea0003800200 */
.L_x_2231:
[----:B------:R-:W-:-:S04]  /*20c60*/  IADD3 R22, PT, PT, R26, -R25, RZ ;  /* 0x800000191a167210 */ /* 0x000fc80007ffe0ff */
[----:B------:R-:W-:-:S13]  /*20c70*/  ISETP.GT.U32.AND P0, PT, R22, -0x4, PT ;  /* 0xfffffffc1600780c */ /* 0x000fda0003f04070 */
[----:B------:R-:W-:Y:S05]  /*20c80*/  @P0 BRA `(.L_x_2230) ;  /* 0x0000001000b40947 */ /* 0x000fea0003800000 */
[----:B------:R-:W0:Y:S01]  /*20c90*/  LDC.64 R22, c[0x0][0x3c0] ;  /* 0x0000f000ff167b82 */ /* 0x000e220000000a00 */
[----:B------:R-:W-:Y:S02]  /*20ca0*/  IADD3 R25, PT, PT, -R25, R0, RZ ;  /* 0x0000000019197210 */ /* 0x000fe40007ffe1ff */
[----:B0-----:R-:W-:-:S04]  /*20cb0*/  IADD3 R28, P0, PT, R22, 0x8, RZ ;  /* 0x00000008161c7810 */ /* 0x001fc80007f1e0ff */
[----:B------:R-:W-:-:S09]  /*20cc0*/  IADD3.X R29, PT, PT, RZ, R23, RZ, P0, !PT ;  /* 0x00000017ff1d7210 */ /* 0x000fd200007fe4ff */
.L_x_2296:
        /* <DEDUP_REMOVED lines=34> */
.L_x_2263:
[----:B-1----:R-:W-:Y:S01]  /*20ef0*/  FMUL.FTZ R30, R31, R32 ;  /* 0x000000201f1e7220 */ /* 0x002fe20000410000 */
[----:B------:R-:W-:-:S03]  /*20f00*/  FMUL.FTZ R32, R32, 0.5 ;  /* 0x3f00000020207820 */ /* 0x000fc60000410000 */
[----:B------:R-:W-:-:S04]  /*20f10*/  FFMA R27, -R30, R30, R31 ;  /* 0x0000001e1e1b7223 */ /* 0x000fc8000000011f */
[----:B------:R-:W-:-:S07]  /*20f20*/  FFMA R27, R27, R32, R30 ;  /* 0x000000201b1b7223 */ /* 0x000fce000000001e */
.L_x_2264:
[----:B------:R-:W-:Y:S05]  /*20f30*/  BSYNC.RECONVERGENT B1 ;  /* 0x0000000000017941 */ /* 0x000fea0003800200 */
.L_x_2262:
        /* <DEDUP_REMOVED lines=15> */
.L_x_2266:
[----:B------:R-:W-:Y:S05]  /*21030*/  BSYNC.RECONVERGENT B5 ;  /* 0x0000000000057941 */ /* 0x000fea0003800200 */
.L_x_2265:
        /* <DEDUP_REMOVED lines=16> */
.L_x_2268:
[----:B------:R-:W-:Y:S05]  /*21140*/  BSYNC.RECONVERGENT B5 ;  /* 0x0000000000057941 */ /* 0x000fea0003800200 */
.L_x_2267:
[-C--:B------:R-:W-:Y:S01]  /*21150*/  FFMA R15, R26, R31.reuse, R15 ;  /* 0x0000001f1a0f7223 */ /* 0x080fe2000000000f */
[-C--:B------:R-:W-:Y:S01]  /*21160*/  FFMA R14, R23, R31.reuse, R14 ;  /* 0x0000001f170e7223 */ /* 0x080fe2000000000e */
[----:B------:R-:W-:-:S07]  /*21170*/  FFMA R13, R22, R31, R13 ;  /* 0x0000001f160d7223 */ /* 0x000fce000000000d */
.L_x_2261:
[----:B------:R-:W-:Y:S05]  /*21180*/  BSYNC.RECONVERGENT B3 ;  /* 0x0000000000037941 */ /* 0x000fea0003800200 */
.L_x_2260:
        /* <DEDUP_REMOVED lines=31> */
.L_x_2272:
[----:B-1----:R-:W-:Y:S01]  /*21380*/  FMUL.FTZ R30, R31, R32 ;  /* 0x000000201f1e7220 */ /* 0x002fe20000410000 */
[----:B------:R-:W-:-:S03]  /*21390*/  FMUL.FTZ R32, R32, 0.5 ;  /* 0x3f00000020207820 */ /* 0x000fc60000410000 */
[----:B------:R-:W-:-:S04]  /*213a0*/  FFMA R27, -R30, R30, R31 ;  /* 0x0000001e1e1b7223 */ /* 0x000fc8000000011f */
[----:B------:R-:W-:-:S07]  /*213b0*/  FFMA R27, R27, R32, R30 ;  /* 0x000000201b1b7223 */ /* 0x000fce000000001e */
.L_x_2273:
[----:B------:R-:W-:Y:S05]  /*213c0*/  BSYNC.RECONVERGENT B1 ;  /* 0x0000000000017941 */ /* 0x000fea0003800200 */
.L_x_2271:
        /* <DEDUP_REMOVED lines=15> */
.L_x_2275:
[----:B------:R-:W-:Y:S05]  /*214c0*/  BSYNC.RECONVERGENT B5 ;  /* 0x0000000000057941 */ /* 0x000fea0003800200 */
.L_x_2274:
        /* <DEDUP_REMOVED lines=16> */
.L_x_2277:
[----:B------:R-:W-:Y:S05]  /*215d0*/  BSYNC.RECONVERGENT B5 ;  /* 0x0000000000057941 */ /* 0x000fea0003800200 */
.L_x_2276:
[-C--:B------:R-:W-:Y:S01]  /*215e0*/  FFMA R15, R26, R31.reuse, R15 ;  /* 0x0000001f1a0f7223 */ /* 0x080fe2000000000f */
[-C--:B------:R-:W-:Y:S01]  /*215f0*/  FFMA R14, R23, R31.reuse, R14 ;  /* 0x0000001f170e7223 */ /* 0x080fe2000000000e */
[----:B------:R-:W-:-:S07]  /*21600*/  FFMA R13, R22, R31, R13 ;  /* 0x0000001f160d7223 */ /* 0x000fce000000000d */
.L_x_2270:
[----:B------:R-:W-:Y:S05]  /*21610*/  BSYNC.RECONVERGENT B3 ;  /* 0x0000000000037941 */ /* 0x000fea0003800200 */
.L_x_2269:
        /* <DEDUP_REMOVED lines=31> */
.L_x_2281:
[----:B-1----:R-:W-:Y:S01]  /*21810*/  FMUL.FTZ R30, R31, R32 ;  /* 0x000000201f1e7220 */ /* 0x002fe20000410000 */
[----:B------:R-:W-:-:S03]  /*21820*/  FMUL.FTZ R32, R32, 0.5 ;  /* 0x3f00000020207820 */ /* 0x000fc60000410000 */
[----:B------:R-:W-:-:S04]  /*21830*/  FFMA R27, -R30, R30, R31 ;  /* 0x0000001e1e1b7223 */ /* 0x000fc8000000011f */
[----:B------:R-:W-:-:S07]  /*21840*/  FFMA R27, R27, R32, R30 ;  /* 0x000000201b1b7223 */ /* 0x000fce000000001e */
.L_x_2282:
[----:B------:R-:W-:Y:S05]  /*21850*/  BSYNC.RECONVERGENT B1 ;  /* 0x0000000000017941 */ /* 0x000fea0003800200 */
.L_x_2280:
        /* <DEDUP_REMOVED lines=15> */
.L_x_2284:
[----:B------:R-:W-:Y:S05]  /*21950*/  BSYNC.RECONVERGENT B5 ;  /* 0x0000000000057941 */ /* 0x000fea0003800200 */
.L_x_2283:
        /* <DEDUP_REMOVED lines=16> */
.L_x_2286:
[----:B------:R-:W-:Y:S05]  /*21a60*/  BSYNC.RECONVERGENT B5 ;  /* 0x0000000000057941 */ /* 0x000fea0003800200 */
.L_x_2285:
[-C--:B------:R-:W-:Y:S01]  /*21a70*/  FFMA R15, R26, R31.reuse, R15 ;  /* 0x0000001f1a0f7223 */ /* 0x080fe2000000000f */
[-C--:B------:R-:W-:Y:S01]  /*21a80*/  FFMA R14, R23, R31.reuse, R14 ;  /* 0x0000001f170e7223 */ /* 0x080fe2000000000e */
[----:B------:R-:W-:-:S07]  /*21a90*/  FFMA R13, R22, R31, R13 ;  /* 0x0000001f160d7223 */ /* 0x000fce000000000d */
.L_x_2279:
[----:B------:R-:W-:Y:S05]  /*21aa0*/  BSYNC.RECONVERGENT B3 ;  /* 0x0000000000037941 */ /* 0x000fea0003800200 */
.L_x_2278:
        /* <DEDUP_REMOVED lines=31> */
.L_x_2290:
[----:B-1----:R-:W-:Y:S01]  /*21ca0*/  FMUL.FTZ R30, R31, R32 ;  /* 0x000000201f1e7220 */ /* 0x002fe20000410000 */
[----:B------:R-:W-:-:S03]  /*21cb0*/  FMUL.FTZ R32, R32, 0.5 ;  /* 0x3f00000020207820 */ /* 0x000fc60000410000 */
[----:B------:R-:W-:-:S04]  /*21cc0*/  FFMA R27, -R30, R30, R31 ;  /* 0x0000001e1e1b7223 */ /* 0x000fc8000000011f */
[----:B------:R-:W-:-:S07]  /*21cd0*/  FFMA R27, R27, R32, R30 ;  /* 0x000000201b1b7223 */ /* 0x000fce000000001e */
.L_x_2291:
[----:B------:R-:W-:Y:S05]  /*21ce0*/  BSYNC.RECONVERGENT B1 ;  /* 0x0000000000017941 */ /* 0x000fea0003800200 */
.L_x_2289:
        /* <DEDUP_REMOVED lines=15> */
.L_x_2293:
[----:B------:R-:W-:Y:S05]  /*21de0*/  BSYNC.RECONVERGENT B5 ;  /* 0x0000000000057941 */ /* 0x000fea0003800200 */
.L_x_2292:
        /* <DEDUP_REMOVED lines=16> */
.L_x_2295:
[----:B------:R-:W-:Y:S05]  /*21ef0*/  BSYNC.RECONVERGENT B5 ;  /* 0x0000000000057941 */ /* 0x000fea0003800200 */
.L_x_2294:
[-C--:B------:R-:W-:Y:S01]  /*21f00*/  FFMA R15, R26, R31.reuse, R15 ;  /* 0x0000001f1a0f7223 */ /* 0x080fe2000000000f */
[-C--:B------:R-:W-:Y:S01]  /*21f10*/  FFMA R14, R23, R31.reuse, R14 ;  /* 0x0000001f170e7223 */ /* 0x080fe2000000000e */
[----:B------:R-:W-:-:S07]  /*21f20*/  FFMA R13, R22, R31, R13 ;  /* 0x0000001f160d7223 */ /* 0x000fce000000000d */
.L_x_2288:
[----:B------:R-:W-:Y:S05]  /*21f30*/  BSYNC.RECONVERGENT B3 ;  /* 0x0000000000037941 */ /* 0x000fea0003800200 */
.L_x_2287:
[----:B------:R-:W-:Y:S01]  /*21f40*/  IADD3 R0, PT, PT, R0, 0x4, RZ ;  /* 0x0000000400007810 */ /* 0x000fe20007ffe0ff */
[----:B------:R-:W-:Y:S06]  /*21f50*/  @P2 BRA `(.L_x_2296) ;  /* 0xffffffec005c2947 */ /* 0x000fec000383ffff */
.L_x_2230:
[----:B------:R-:W-:Y:S05]  /*21f60*/  BSYNC.RECONVERGENT B4 ;  /* 0x0000000000047941 */ /* 0x000fea0003800200 */
.L_x_2229:
[----:B------:R-:W0:Y:S01]  /*21f70*/  LDCU UR4, c[0x0][0x3d8] ;  /* 0x00007b00ff0477ac */ /* 0x000e220008000800 */
[----:B------:R-:W-:Y:S01]  /*21f80*/  ISETP.NE.AND P1, PT, R24, RZ, PT ;  /* 0x000000ff1800720c */ /* 0x000fe20003f25270 */
[----:B------:R-:W-:Y:S01]  /*21f90*/  BSSY.RECONVERGENT B4, `(.L_x_2297) ;  /* 0x0000237000047945 */ /* 0x000fe20003800200 */
[----:B------:R-:W-:Y:S01]  /*21fa0*/  IADD3 R0, PT, PT, R20, 0x2, RZ ;  /* 0x0000000214007810 */ /* 0x000fe20007ffe0ff */
        /* <DEDUP_REMOVED lines=55> */
.L_x_2304:
[----:B-1----:R-:W-:Y:S01]  /*22320*/  FMUL.FTZ R32, R31, R34 ;  /* 0x000000221f207220 */ /* 0x002fe20000410000 */
[----:B------:R-:W-:-:S03]  /*22330*/  FMUL.FTZ R29, R34, 0.5 ;  /* 0x3f000000221d7820 */ /* 0x000fc60000410000 */
[----:B------:R-:W-:-:S04]  /*22340*/  FFMA R27, -R32, R32, R31 ;  /* 0x00000020201b7223 */ /* 0x000fc8000000011f */
[----:B------:R-:W-:-:S07]  /*22350*/  FFMA R27, R27, R29, R32 ;  /* 0x0000001d1b1b7223 */ /* 0x000fce0000000020 */
.L_x_2305:
[----:B------:R-:W-:Y:S05]  /*22360*/  BSYNC.RECONVERGENT B1 ;  /* 0x0000000000017941 */ /* 0x000fea0003800200 */
.L_x_2303:
        /* <DEDUP_REMOVED lines=17> */
.L_x_2307:
[----:B------:R-:W-:Y:S05]  /*22480*/  BSYNC.RECONVERGENT B6 ;  /* 0x0000000000067941 */ /* 0x000fea0003800200 */
.L_x_2306:
        /* <DEDUP_REMOVED lines=17> */
.L_x_2309:
[----:B------:R-:W-:Y:S05]  /*225a0*/  BSYNC.RECONVERGENT B6 ;  /* 0x0000000000067941 */ /* 0x000fea0003800200 */
.L_x_2308:
[-C--:B------:R-:W-:Y:S01]  /*225b0*/  FFMA R15, R30, R31.reuse, R15 ;  /* 0x0000001f1e0f7223 */ /* 0x080fe2000000000f */
[-C--:B------:R-:W-:Y:S01]  /*225c0*/  FFMA R14, R25, R31.reuse, R14 ;  /* 0x0000001f190e7223 */ /* 0x080fe2000000000e */
[----:B------:R-:W-:-:S07]  /*225d0*/  FFMA R13, R28, R31, R13 ;  /* 0x0000001f1c0d7223 */ /* 0x000fce000000000d */
.L_x_2302:
[----:B------:R-:W-:Y:S05]  /*225e0*/  BSYNC.RECONVERGENT B5 ;  /* 0x0000000000057941 */ /* 0x000fea0003800200 */
.L_x_2301:
        /* <DEDUP_REMOVED lines=34> */
.L_x_2313:
[----:B-1----:R-:W-:Y:S01]  /*22810*/  FMUL.FTZ R32, R31, R34 ;  /* 0x000000221f207220 */ /* 0x002fe20000410000 */
[----:B------:R-:W-:-:S03]  /*22820*/  FMUL.FTZ R29, R34, 0.5 ;  /* 0x3f000000221d7820 */ /* 0x000fc60000410000 */
[----:B------:R-:W-:-:S04]  /*22830*/  FFMA R27, -R32, R32, R31 ;  /* 0x00000020201b7223 */ /* 0x000fc8000000011f */
[----:B------:R-:W-:-:S07]  /*22840*/  FFMA R27, R27, R29, R32 ;  /* 0x0000001d1b1b7223 */ /* 0x000fce0000000020 */
.L_x_2314:
[----:B------:R-:W-:Y:S05]  /*22850*/  BSYNC.RECONVERGENT B1 ;  /* 0x0000000000017941 */ /* 0x000fea0003800200 */
.L_x_2312:
        /* <DEDUP_REMOVED lines=17> */
.L_x_2316:
[----:B------:R-:W-:Y:S05]  /*22970*/  BSYNC.RECONVERGENT B6 ;  /* 0x0000000000067941 */ /* 0x000fea0003800200 */
.L_x_2315:
        /* <DEDUP_REMOVED lines=17> */
.L_x_2318:
[----:B------:R-:W-:Y:S05]  /*22a90*/  BSYNC.RECONVERGENT B6 ;  /* 0x0000000000067941 */ /* 0x000fea0003800200 */
.L_x_2317:
[-C--:B------:R-:W-:Y:S01]  /*22aa0*/  FFMA R15, R30, R31.reuse, R15 ;  /* 0x0000001f1e0f7223 */ /* 0x080fe2000000000f */
[-C--:B------:R-:W-:Y:S01]  /*22ab0*/  FFMA R14, R25, R31.reuse, R14 ;  /* 0x0000001f190e7223 */ /* 0x080fe2000000000e */
[----:B------:R-:W-:-:S07]  /*22ac0*/  FFMA R13, R28, R31, R13 ;  /* 0x0000001f1c0d7223 */ /* 0x000fce000000000d */
.L_x_2311:
[----:B------:R-:W-:Y:S05]  /*22ad0*/  BSYNC.RECONVERGENT B5 ;  /* 0x0000000000057941 */ /* 0x000fea0003800200 */
.L_x_2310:
        /* <DEDUP_REMOVED lines=35> */
.L_x_2322:
[----:B-1----:R-:W-:Y:S01]  /*22d10*/  FMUL.FTZ R30, R29, R32 ;  /* 0x000000201d1e7220 */ /* 0x002fe20000410000 */
[----:B------:R-:W-:-:S03]  /*22d20*/  FMUL.FTZ R31, R32, 0.5 ;  /* 0x3f000000201f7820 */ /* 0x000fc60000410000 */
[----:B------:R-:W-:-:S04]  /*22d30*/  FFMA R27, -R30, R30, R29 ;  /* 0x0000001e1e1b7223 */ /* 0x000fc8000000011d */
[----:B------:R-:W-:-:S07]  /*22d40*/  FFMA R27, R27, R31, R30 ;  /* 0x0000001f1b1b7223 */ /* 0x000fce000000001e */
.L_x_2323:
[----:B------:R-:W-:Y:S05]  /*22d50*/  BSYNC.RECONVERGENT B1 ;  /* 0x0000000000017941 */ /* 0x000fea0003800200 */
.L_x_2321:
        /* <DEDUP_REMOVED lines=17> */
.L_x_2325:
[----:B------:R-:W-:Y:S05]  /*22e70*/  BSYNC.RECONVERGENT B6 ;  /* 0x0000000000067941 */ /* 0x000fea0003800200 */
.L_x_2324:
        /* <DEDUP_REMOVED lines=17> */
.L_x_2327:
[----:B------:R-:W-:Y:S05]  /*22f90*/  BSYNC.RECONVERGENT B6 ;  /* 0x0000000000067941 */ /* 0x000fea0003800200 */
.L_x_2326:
[-C--:B------:R-:W-:Y:S01]  /*22fa0*/  FFMA R15, R28, R31.reuse, R15 ;  /* 0x0000001f1c0f7223 */ /* 0x080fe2000000000f */
[-C--:B------:R-:W-:Y:S01]  /*22fb0*/  FFMA R14, R25, R31.reuse, R14 ;  /* 0x0000001f190e7223 */ /* 0x080fe2000000000e */
[----:B------:R-:W-:-:S07]  /*22fc0*/  FFMA R13, R22, R31, R13 ;  /* 0x0000001f160d7223 */ /* 0x000fce000000000d */
.L_x_2320:
[----:B------:R-:W-:Y:S05]  /*22fd0*/  BSYNC.RECONVERGENT B5 ;  /* 0x0000000000057941 */ /* 0x000fea0003800200 */
.L_x_2319:
[----:B------:R-:W-:-:S07]  /*22fe0*/  IADD3 R25, PT, PT, R23, 0x3, RZ ;  /* 0x0000000317197810 */ /* 0x000fce0007ffe0ff */
.L_x_2300:
[----:B------:R-:W-:Y:S05]  /*22ff0*/  BSYNC.RECONVERGENT B3 ;  /* 0x0000000000037941 */ /* 0x000fea0003800200 */
.L_x_2299:
[----:B------:R-:W-:-:S04]  /*23000*/  IADD3 R22, PT, PT, R23, -R26, RZ ;  /* 0x8000001a17167210 */ /* 0x000fc80007ffe0ff */
[----:B------:R-:W-:-:S13]  /*23010*/  ISETP.GT.U32.AND P0, PT, R22, -0x4, PT ;  /* 0xfffffffc1600780c */ /* 0x000fda0003f04070 */
[----:B------:R-:W-:Y:S05]  /*23020*/  @P0 BRA `(.L_x_2298) ;  /* 0x0000001000b40947 */ /* 0x000fea0003800000 */
[----:B------:R-:W0:Y:S01]  /*23030*/  LDC.64 R22, c[0x0][0x3c0] ;  /* 0x0000f000ff167b82 */ /* 0x000e220000000a00 */
[----:B------:R-:W-:Y:S02]  /*23040*/  IADD3 R27, PT, PT, -R26, R25, RZ ;  /* 0x000000191a1b7210 */ /* 0x000fe40007ffe1ff */
[----:B0-----:R-:W-:-:S04]  /*23050*/  IADD3 R28, P0, PT, R22, 0x8, RZ ;  /* 0x00000008161c7810 */ /* 0x001fc80007f1e0ff */
[----:B------:R-:W-:-:S09]  /*23060*/  IADD3.X R29, PT, PT, RZ, R23, RZ, P0, !PT ;  /* 0x00000017ff1d7210 */ /* 0x000fd200007fe4ff */
.L_x_2364:
        /* <DEDUP_REMOVED lines=34> */
.L_x_2331:
[----:B-1----:R-:W-:Y:S01]  /*23290*/  FMUL.FTZ R30, R31, R32 ;  /* 0x000000201f1e7220 */ /* 0x002fe20000410000 */
[----:B------:R-:W-:-:S03]  /*232a0*/  FMUL.FTZ R32, R32, 0.5 ;  /* 0x3f00000020207820 */ /* 0x000fc60000410000 */
[----:B------:R-:W-:-:S04]  /*232b0*/  FFMA R33, -R30, R30, R31 ;  /* 0x0000001e1e217223 */ /* 0x000fc8000000011f */
[----:B------:R-:W-:-:S07]  /*232c0*/  FFMA R30, R33, R32, R30 ;  /* 0x00000020211e7223 */ /* 0x000fce000000001e */
.L_x_2332:
[----:B------:R-:W-:Y:S05]  /*232d0*/  BSYNC.RECONVERGENT B1 ;  /* 0x0000000000017941 */ /* 0x000fea0003800200 */
.L_x_2330:
        /* <DEDUP_REMOVED lines=15> */
.L_x_2334:
[----:B------:R-:W-:Y:S05]  /*233d0*/  BSYNC.RECONVERGENT B5 ;  /* 0x0000000000057941 */ /* 0x000fea0003800200 */
.L_x_2333:
        /* <DEDUP_REMOVED lines=16> */
.L_x_2336:
[----:B------:R-:W-:Y:S05]  /*234e0*/  BSYNC.RECONVERGENT B5 ;  /* 0x0000000000057941 */ /* 0x000fea0003800200 */
.L_x_2335:
[-C--:B------:R-:W-:Y:S01]  /*234f0*/  FFMA R15, R26, R31.reuse, R15 ;  /* 0x0000001f1a0f7223 */ /* 0x080fe2000000000f */
[-C--:B------:R-:W-:Y:S01]  /*23500*/  FFMA R14, R23, R31.reuse, R14 ;  /* 0x0000001f170e7223 */ /* 0x080fe2000000000e */
[----:B------:R-:W-:-:S07]  /*23510*/  FFMA R13, R22, R31, R13 ;  /* 0x0000001f160d7223 */ /* 0x000fce000000000d */
.L_x_2329:
[----:B------:R-:W-:Y:S05]  /*23520*/  BSYNC.RECONVERGENT B3 ;  /* 0x0000000000037941 */ /* 0x000fea0003800200 */
.L_x_2328:
        /* <DEDUP_REMOVED lines=31> */
.L_x_2340:
[----:B-1----:R-:W-:Y:S01]  /*23720*/  FMUL.FTZ R30, R31, R32 ;  /* 0x000000201f1e7220 */ /* 0x002fe20000410000 */
[----:B------:R-:W-:-:S03]  /*23730*/  FMUL.FTZ R32, R32, 0.5 ;  /* 0x3f00000020207820 */ /* 0x000fc60000410000 */
[----:B------:R-:W-:-:S04]  /*23740*/  FFMA R33, -R30, R30, R31 ;  /* 0x0000001e1e217223 */ /* 0x000fc8000000011f */
[----:B------:R-:W-:-:S07]  /*23750*/  FFMA R30, R33, R32, R30 ;  /* 0x00000020211e7223 */ /* 0x000fce000000001e */
.L_x_2341:
[----:B------:R-:W-:Y:S05]  /*23760*/  BSYNC.RECONVERGENT B1 ;  /* 0x0000000000017941 */ /* 0x000fea0003800200 */
.L_x_2339:
        /* <DEDUP_REMOVED lines=15> */
.L_x_2343:
[----:B------:R-:W-:Y:S05]  /*23860*/  BSYNC.RECONVERGENT B5 ;  /* 0x0000000000057941 */ /* 0x000fea0003800200 */
.L_x_2342:
        /* <DEDUP_REMOVED lines=16> */
.L_x_2345:
[----:B------:R-:W-:Y:S05]  /*23970*/  BSYNC.RECONVERGENT B5 ;  /* 0x0000000000057941 */ /* 0x000fea0003800200 */
.L_x_2344:
[-C--:B------:R-:W-:Y:S01]  /*23980*/  FFMA R15, R26, R31.reuse, R15 ;  /* 0x0000001f1a0f7223 */ /* 0x080fe2000000000f */
[-C--:B------:R-:W-:Y:S01]  /*23990*/  FFMA R14, R23, R31.reuse, R14 ;  /* 0x0000001f170e7223 */ /* 0x080fe2000000000e */
[----:B------:R-:W-:-:S07]  /*239a0*/  FFMA R13, R22, R31, R13 ;  /* 0x0000001f160d7223 */ /* 0x000fce000000000d */
.L_x_2338:
[----:B------:R-:W-:Y:S05]  /*239b0*/  BSYNC.RECONVERGENT B3 ;  /* 0x0000000000037941 */ /* 0x000fea0003800200 */
.L_x_2337:
        /* <DEDUP_REMOVED lines=31> */
.L_x_2349:
[----:B-1----:R-:W-:Y:S01]  /*23bb0*/  FMUL.FTZ R30, R31, R32 ;  /* 0x000000201f1e7220 */ /* 0x002fe20000410000 */
[----:B------:R-:W-:-:S03]  /*23bc0*/  FMUL.FTZ R32, R32, 0.5 ;  /* 0x3f00000020207820 */ /* 0x000fc60000410000 */
[----:B------:R-:W-:-:S04]  /*23bd0*/  FFMA R33, -R30, R30, R31 ;  /* 0x0000001e1e217223 */ /* 0x000fc8000000011f */
[----:B------:R-:W-:-:S07]  /*23be0*/  FFMA R30, R33, R32, R30 ;  /* 0x00000020211e7223 */ /* 0x000fce000000001e */
.L_x_2350:
[----:B------:R-:W-:Y:S05]  /*23bf0*/  BSYNC.RECONVERGENT B1 ;  /* 0x0000000000017941 */ /* 0x000fea0003800200 */
.L_x_2348:
        /* <DEDUP_REMOVED lines=15> */
.L_x_2352:
[----:B------:R-:W-:Y:S05]  /*23cf0*/  BSYNC.RECONVERGENT B5 ;  /* 0x0000000000057941 */ /* 0x000fea0003800200 */
.L_x_2351:
        /* <DEDUP_REMOVED lines=16> */
.L_x_2354:
[----:B------:R-:W-:Y:S05]  /*23e00*/  BSYNC.RECONVERGENT B5 ;  /* 0x0000000000057941 */ /* 0x000fea0003800200 */
.L_x_2353:
[-C--:B------:R-:W-:Y:S01]  /*23e10*/  FFMA R15, R26, R31.reuse, R15 ;  /* 0x0000001f1a0f7223 */ /* 0x080fe2000000000f */
[-C--:B------:R-:W-:Y:S01]  /*23e20*/  FFMA R14, R23, R31.reuse, R14 ;  /* 0x0000001f170e7223 */ /* 0x080fe2000000000e */
[----:B------:R-:W-:-:S07]  /*23e30*/  FFMA R13, R22, R31, R13 ;  /* 0x0000001f160d7223 */ /* 0x000fce000000000d */
.L_x_2347:
[----:B------:R-:W-:Y:S05]  /*23e40*/  BSYNC.RECONVERGENT B3 ;  /* 0x0000000000037941 */ /* 0x000fea0003800200 */
.L_x_2346:
        /* <DEDUP_REMOVED lines=31> */
.L_x_2358:
[----:B-1----:R-:W-:Y:S01]  /*24040*/  FMUL.FTZ R30, R31, R32 ;  /* 0x000000201f1e7220 */ /* 0x002fe20000410000 */
[----:B------:R-:W-:-:S03]  /*24050*/  FMUL.FTZ R32, R32, 0.5 ;  /* 0x3f00000020207820 */ /* 0x000fc60000410000 */
[----:B------:R-:W-:-:S04]  /*24060*/  FFMA R33, -R30, R30, R31 ;  /* 0x0000001e1e217223 */ /* 0x000fc8000000011f */
[----:B------:R-:W-:-:S07]  /*24070*/  FFMA R30, R33, R32, R30 ;  /* 0x00000020211e7223 */ /* 0x000fce000000001e */
.L_x_2359:
[----:B------:R-:W-:Y:S05]  /*24080*/  BSYNC.RECONVERGENT B1 ;  /* 0x0000000000017941 */ /* 0x000fea0003800200 */
.L_x_2357:
        /* <DEDUP_REMOVED lines=15> */
.L_x_2361:
[----:B------:R-:W-:Y:S05]  /*24180*/  BSYNC.RECONVERGENT B5 ;  /* 0x0000000000057941 */ /* 0x000fea0003800200 */
.L_x_2360:
        /* <DEDUP_REMOVED lines=16> */
.L_x_2363:
[----:B------:R-:W-:Y:S05]  /*24290*/  BSYNC.RECONVERGENT B5 ;  /* 0x0000000000057941 */ /* 0x000fea0003800200 */
.L_x_2362:
[-C--:B------:R-:W-:Y:S01]  /*242a0*/  FFMA R15, R26, R31.reuse, R15 ;  /* 0x0000001f1a0f7223 */ /* 0x080fe2000000000f */
[-C--:B------:R-:W-:Y:S01]  /*242b0*/  FFMA R14, R23, R31.reuse, R14 ;  /* 0x0000001f170e7223 */ /* 0x080fe2000000000e */
[----:B------:R-:W-:-:S07]  /*242c0*/  FFMA R13, R22, R31, R13 ;  /* 0x0000001f160d7223 */ /* 0x000fce000000000d */
.L_x_2356:
[----:B------:R-:W-:Y:S05]  /*242d0*/  BSYNC.RECONVERGENT B3 ;  /* 0x0000000000037941 */ /* 0x000fea0003800200 */
.L_x_2355:
[----:B------:R-:W-:Y:S01]  /*242e0*/  IADD3 R25, PT, PT, R25, 0x4, RZ ;  /* 0x0000000419197810 */ /* 0x000fe20007ffe0ff */
[----:B------:R-:W-:Y:S06]  /*242f0*/  @P2 BRA `(.L_x_2364) ;  /* 0xffffffec005c2947 */ /* 0x000fec000383ffff */
.L_x_2298:
[----:B------:R-:W-:Y:S05]  /*24300*/  BSYNC.RECONVERGENT B4 ;  /* 0x0000000000047941 */ /* 0x000fea0003800200 */
.L_x_2297:
        /* <DEDUP_REMOVED lines=58> */
.L_x_2372:
[----:B-1----:R-:W-:Y:S01]  /*246b0*/  FMUL.FTZ R32, R31, R34 ;  /* 0x000000221f207220 */ /* 0x002fe20000410000 */
[----:B------:R-:W-:-:S03]  /*246c0*/  FMUL.FTZ R29, R34, 0.5 ;  /* 0x3f000000221d7820 */ /* 0x000fc60000410000 */
[----:B------:R-:W-:-:S04]  /*246d0*/  FFMA R27, -R32, R32, R31 ;  /* 0x00000020201b7223 */ /* 0x000fc8000000011f */
[----:B------:R-:W-:-:S07]  /*246e0*/  FFMA R27, R27, R29, R32 ;  /* 0x0000001d1b1b7223 */ /* 0x000fce0000000020 */
.L_x_2373:
[----:B------:R-:W-:Y:S05]  /*246f0*/  BSYNC.RECONVERGENT B1 ;  /* 0x0000000000017941 */ /* 0x000fea0003800200 */
.L_x_2371:
        /* <DEDUP_REMOVED lines=17> */
.L_x_2375:
[----:B------:R-:W-:Y:S05]  /*24810*/  BSYNC.RECONVERGENT B6 ;  /* 0x0000000000067941 */ /* 0x000fea0003800200 */
.L_x_2374:
        /* <DEDUP_REMOVED lines=17> */
.L_x_2377:
[----:B------:R-:W-:Y:S05]  /*24930*/  BSYNC.RECONVERGENT B6 ;  /* 0x0000000000067941 */ /* 0x000fea0003800200 */
.L_x_2376:
[-C--:B------:R-:W-:Y:S01]  /*24940*/  FFMA R15, R30, R31.reuse, R15 ;  /* 0x0000001f1e0f7223 */ /* 0x080fe2000000000f */
[-C--:B------:R-:W-:Y:S01]  /*24950*/  FFMA R14, R25, R31.reuse, R14 ;  /* 0x0000001f190e7223 */ /* 0x080fe2000000000e */
[----:B------:R-:W-:-:S07]  /*24960*/  FFMA R13, R28, R31, R13 ;  /* 0x0000001f1c0d7223 */ /* 0x000fce000000000d */
.L_x_2370:
[----:B------:R-:W-:Y:S05]  /*24970*/  BSYNC.RECONVERGENT B5 ;  /* 0x0000000000057941 */ /* 0x000fea0003800200 */
.L_x_2369:
        /* <DEDUP_REMOVED lines=34> */
.L_x_2381:
[----:B-1----:R-:W-:Y:S01]  /*24ba0*/  FMUL.FTZ R32, R31, R34 ;  /* 0x000000221f207220 */ /* 0x002fe20000410000 */
[----:B------:R-:W-:-:S03]  /*24bb0*/  FMUL.FTZ R29, R34, 0.5 ;  /* 0x3f000000221d7820 */ /* 0x000fc60000410000 */
[----:B------:R-:W-:-:S04]  /*24bc0*/  FFMA R27, -R32, R32, R31 ;  /* 0x00000020201b7223 */ /* 0x000fc8000000011f */
[----:B------:R-:W-:-:S07]  /*24bd0*/  FFMA R27, R27, R29, R32 ;  /* 0x0000001d1b1b7223 */ /* 0x000fce0000000020 */
.L_x_2382:
[----:B------:R-:W-:Y:S05]  /*24be0*/  BSYNC.RECONVERGENT B1 ;  /* 0x0000000000017941 */ /* 0x000fea0003800200 */
.L_x_2380:
        /* <DEDUP_REMOVED lines=17> */
.L_x_2384:
[----:B------:R-:W-:Y:S05]  /*24d00*/  BSYNC.RECONVERGENT B6 ;  /* 0x0000000000067941 */ /* 0x000fea0003800200 */
.L_x_2383:
        /* <DEDUP_REMOVED lines=17> */
.L_x_2386:
[----:B------:R-:W-:Y:S05]  /*24e20*/  BSYNC.RECONVERGENT B6 ;  /* 0x0000000000067941 */ /* 0x000fea0003800200 */
.L_x_2385:
[-C--:B------:R-:W-:Y:S01]  /*24e30*/  FFMA R15, R30, R31.reuse, R15 ;  /* 0x0000001f1e0f7223 */ /* 0x080fe2000000000f */
[-C--:B------:R-:W-:Y:S01]  /*24e40*/  FFMA R14, R25, R31.reuse, R14 ;  /* 0x0000001f190e7223 */ /* 0x080fe2000000000e */
[----:B------:R-:W-:-:S07]  /*24e50*/  FFMA R13, R28, R31, R13 ;  /* 0x0000001f1c0d7223 */ /* 0x000fce000000000d */
.L_x_2379:
[----:B------:R-:W-:Y:S05]  /*24e60*/  BSYNC.RECONVERGENT B5 ;  /* 0x0000000000057941 */ /* 0x000fea0003800200 */
.L_x_2378:
        /* <DEDUP_REMOVED lines=35> */
.L_x_2390:
[----:B-1----:R-:W-:Y:S01]  /*250a0*/  FMUL.FTZ R30, R29, R32 ;  /* 0x000000201d1e7220 */ /* 0x002fe20000410000 */
[----:B------:R-:W-:-:S03]  /*250b0*/  FMUL.FTZ R31, R32, 0.5 ;  /* 0x3f000000201f7820 */ /* 0x000fc60000410000 */
[----:B------:R-:W-:-:S04]  /*250c0*/  FFMA R27, -R30, R30, R29 ;  /* 0x0000001e1e1b7223 */ /* 0x000fc8000000011d */
[----:B------:R-:W-:-:S07]  /*250d0*/  FFMA R27, R27, R31, R30 ;  /* 0x0000001f1b1b7223 */ /* 0x000fce000000001e */
.L_x_2391:
[----:B------:R-:W-:Y:S05]  /*250e0*/  BSYNC.RECONVERGENT B1 ;  /* 0x0000000000017941 */ /* 0x000fea0003800200 */
.L_x_2389:
        /* <DEDUP_REMOVED lines=17> */
.L_x_2393:
[----:B------:R-:W-:Y:S05]  /*25200*/  BSYNC.RECONVERGENT B6 ;  /* 0x0000000000067941 */ /* 0x000fea0003800200 */
.L_x_2392:
        /* <DEDUP_REMOVED lines=17> */
.L_x_2395:
[----:B------:R-:W-:Y:S05]  /*25320*/  BSYNC.RECONVERGENT B6 ;  /* 0x0000000000067941 */ /* 0x000fea0003800200 */
.L_x_2394:
[-C--:B------:R-:W-:Y:S01]  /*25330*/  FFMA R15, R28, R31.reuse, R15 ;  /* 0x0000001f1c0f7223 */ /* 0x080fe2000000000f */
[-C--:B------:R-:W-:Y:S01]  /*25340*/  FFMA R14, R25, R31.reuse, R14 ;  /* 0x0000001f190e7223 */ /* 0x080fe2000000000e */
[----:B------:R-:W-:-:S07]  /*25350*/  FFMA R13, R22, R31, R13 ;  /* 0x0000001f160d7223 */ /* 0x000fce000000000d */
.L_x_2388:
[----:B------:R-:W-:Y:S05]  /*25360*/  BSYNC.RECONVERGENT B5 ;  /* 0x0000000000057941 */ /* 0x000fea0003800200 */
.L_x_2387:
[----:B------:R-:W-:-:S07]  /*25370*/  IADD3 R25, PT, PT, R23, 0x3, RZ ;  /* 0x0000000317197810 */ /* 0x000fce0007ffe0ff */
.L_x_2368:
[----:B------:R-:W-:Y:S05]  /*25380*/  BSYNC.RECONVERGENT B3 ;  /* 0x0000000000037941 */ /* 0x000fea0003800200 */
.L_x_2367:
[----:B------:R-:W-:-:S04]  /*25390*/  IADD3 R22, PT, PT, R23, -R26, RZ ;  /* 0x8000001a17167210 */ /* 0x000fc80007ffe0ff */
[----:B------:R-:W-:-:S13]  /*253a0*/  ISETP.GT.U32.AND P0, PT, R22, -0x4, PT ;  /* 0xfffffffc1600780c */ /* 0x000fda0003f04070 */
[----:B------:R-:W-:Y:S05]  /*253b0*/  @P0 BRA `(.L_x_2366) ;  /* 0x0000001000b40947 */ /* 0x000fea0003800000 */
[----:B------:R-:W0:Y:S01]  /*253c0*/  LDC.64 R22, c[0x0][0x3c0] ;  /* 0x0000f000ff167b82 */ /* 0x000e220000000a00 */
[----:B------:R-:W-:Y:S02]  /*253d0*/  IADD3 R27, PT, PT, -R26, R25, RZ ;  /* 0x000000191a1b7210 */ /* 0x000fe40007ffe1ff */
[----:B0-----:R-:W-:-:S04]  /*253e0*/  IADD3 R28, P0, PT, R22, 0x8, RZ ;  /* 0x00000008161c7810 */ /* 0x001fc80007f1e0ff */
[----:B------:R-:W-:-:S09]  /*253f0*/  IADD3.X R29, PT, PT, RZ, R23, RZ, P0, !PT ;  /* 0x00000017ff1d7210 */ /* 0x000fd200007fe4ff */
.L_x_2432:
        /* <DEDUP_REMOVED lines=34> */
.L_x_2399:
[----:B-1----:R-:W-:Y:S01]  /*25620*/  FMUL.FTZ R30, R31, R32 ;  /* 0x000000201f1e7220 */ /* 0x002fe20000410000 */
[----:B------:R-:W-:-:S03]  /*25630*/  FMUL.FTZ R32, R32, 0.5 ;  /* 0x3f00000020207820 */ /* 0x000fc60000410000 */
[----:B------:R-:W-:-:S04]  /*25640*/  FFMA R33, -R30, R30, R31 ;  /* 0x0000001e1e217223 */ /* 0x000fc8000000011f */
[----:B------:R-:W-:-:S07]  /*25650*/  FFMA R30, R33, R32, R30 ;  /* 0x00000020211e7223 */ /* 0x000fce000000001e */
.L_x_2400:
[----:B------:R-:W-:Y:S05]  /*25660*/  BSYNC.RECONVERGENT B1 ;  /* 0x0000000000017941 */ /* 0x000fea0003800200 */
.L_x_2398:
        /* <DEDUP_REMOVED lines=15> */
.L_x_2402:
[----:B------:R-:W-:Y:S05]  /*25760*/  BSYNC.RECONVERGENT B5 ;  /* 0x0000000000057941 */ /* 0x000fea0003800200 */
.L_x_2401:
        /* <DEDUP_REMOVED lines=16> */
.L_x_2404:
[----:B------:R-:W-:Y:S05]  /*25870*/  BSYNC.RECONVERGENT B5 ;  /* 0x0000000000057941 */ /* 0x000fea0003800200 */
.L_x_2403:
[-C--:B------:R-:W-:Y:S01]  /*25880*/  FFMA R15, R26, R31.reuse, R15 ;  /* 0x0000001f1a0f7223 */ /* 0x080fe2000000000f */
[-C--:B------:R-:W-:Y:S01]  /*25890*/  FFMA R14, R23, R31.reuse, R14 ;  /* 0x0000001f170e7223 */ /* 0x080fe2000000000e */
[----:B------:R-:W-:-:S07]  /*258a0*/  FFMA R13, R22, R31, R13 ;  /* 0x0000001f160d7223 */ /* 0x000fce000000000d */
.L_x_2397:
[----:B------:R-:W-:Y:S05]  /*258b0*/  BSYNC.RECONVERGENT B3 ;  /* 0x0000000000037941 */ /* 0x000fea0003800200 */
.L_x_2396:
        /* <DEDUP_REMOVED lines=31> */
.L_x_2408:
[----:B-1----:R-:W-:Y:S01]  /*25ab0*/  FMUL.FTZ R30, R31, R32 ;  /* 0x000000201f1e7220 */ /* 0x002fe20000410000 */
[----:B------:R-:W-:-:S03]  /*25ac0*/  FMUL.FTZ R32, R32, 0.5 ;  /* 0x3f00000020207820 */ /* 0x000fc60000410000 */
[----:B------:R-:W-:-:S04]  /*25ad0*/  FFMA R33, -R30, R30, R31 ;  /* 0x0000001e1e217223 */ /* 0x000fc8000000011f */
[----:B------:R-:W-:-:S07]  /*25ae0*/  FFMA R30, R33, R32, R30 ;  /* 0x00000020211e7223 */ /* 0x000fce000000001e */
.L_x_2409:
[----:B------:R-:W-:Y:S05]  /*25af0*/  BSYNC.RECONVERGENT B1 ;  /* 0x0000000000017941 */ /* 0x000fea0003800200 */
.L_x_2407:
        /* <DEDUP_REMOVED lines=15> */
.L_x_2411:
[----:B------:R-:W-:Y:S05]  /*25bf0*/  BSYNC.RECONVERGENT B5 ;  /* 0x0000000000057941 */ /* 0x000fea0003800200 */
.L_x_2410:
        /* <DEDUP_REMOVED lines=16> */
.L_x_2413:
[----:B------:R-:W-:Y:S05]  /*25d00*/  BSYNC.RECONVERGENT B5 ;  /* 0x0000000000057941 */ /* 0x000fea0003800200 */
.L_x_2412:
[-C--:B------:R-:W-:Y:S01]  /*25d10*/  FFMA R15, R26, R31.reuse, R15 ;  /* 0x0000001f1a0f7223 */ /* 0x080fe2000000000f */
[-C--:B------:R-:W-:Y:S01]  /*25d20*/  FFMA R14, R23, R31.reuse, R14 ;  /* 0x0000001f170e7223 */ /* 0x080fe2000000000e */
[----:B------:R-:W-:-:S07]  /*25d30*/  FFMA R13, R22, R31, R13 ;  /* 0x0000001f160d7223 */ /* 0x000fce000000000d */
.L_x_2406:
[----:B------:R-:W-:Y:S05]  /*25d40*/  BSYNC.RECONVERGENT B3 ;  /* 0x0000000000037941 */ /* 0x000fea0003800200 */
.L_x_2405:
        /* <DEDUP_REMOVED lines=31> */
.L_x_2417:
[----:B-1----:R-:W-:Y:S01]  /*25f40*/  FMUL.FTZ R30, R31, R32 ;  /* 0x000000201f1e7220 */ /* 0x002fe20000410000 */
[----:B------:R-:W-:-:S03]  /*25f50*/  FMUL.FTZ R32, R32, 0.5 ;  /* 0x3f00000020207820 */ /* 0x000fc60000410000 */
[----:B------:R-:W-:-:S04]  /*25f60*/  FFMA R33, -R30, R30, R31 ;  /* 0x0000001e1e217223 */ /* 0x000fc8000000011f */
[----:B------:R-:W-:-:S07]  /*25f70*/  FFMA R30, R33, R32, R30 ;  /* 0x00000020211e7223 */ /* 0x000fce000000001e */
.L_x_2418:
[----:B------:R-:W-:Y:S05]  /*25f80*/  BSYNC.RECONVERGENT B1 ;  /* 0x0000000000017941 */ /* 0x000fea0003800200 */
.L_x_2416:
        /* <DEDUP_REMOVED lines=15> */
.L_x_2420:
[----:B------:R-:W-:Y:S05]  /*26080*/  BSYNC.RECONVERGENT B5 ;  /* 0x0000000000057941 */ /* 0x000fea0003800200 */
.L_x_2419:
        /* <DEDUP_REMOVED lines=16> */
.L_x_2422:
[----:B------:R-:W-:Y:S05]  /*26190*/  BSYNC.RECONVERGENT B5 ;  /* 0x0000000000057941 */ /* 0x000fea0003800200 */
.L_x_2421:
[-C--:B------:R-:W-:Y:S01]  /*261a0*/  FFMA R15, R26, R31.reuse, R15 ;  /* 0x0000001f1a0f7223 */ /* 0x080fe2000000000f */
[-C--:B------:R-:W-:Y:S01]  /*261b0*/  FFMA R14, R23, R31.reuse, R14 ;  /* 0x0000001f170e7223 */ /* 0x080fe2000000000e */
[----:B------:R-:W-:-:S07]  /*261c0*/  FFMA R13, R22, R31, R13 ;  /* 0x0000001f160d7223 */ /* 0x000fce000000000d */
.L_x_2415:
[----:B------:R-:W-:Y:S05]  /*261d0*/  BSYNC.RECONVERGENT B3 ;  /* 0x0000000000037941 */ /* 0x000fea0003800200 */
.L_x_2414:
        /* <DEDUP_REMOVED lines=31> */
.L_x_2426:
[----:B-1----:R-:W-:Y:S01]  /*263d0*/  FMUL.FTZ R30, R31, R32 ;  /* 0x000000201f1e7220 */ /* 0x002fe20000410000 */
[----:B------:R-:W-:-:S03]  /*263e0*/  FMUL.FTZ R32, R32, 0.5 ;  /* 0x3f00000020207820 */ /* 0x000fc60000410000 */
[----:B------:R-:W-:-:S04]  /*263f0*/  FFMA R33, -R30, R30, R31 ;  /* 0x0000001e1e217223 */ /* 0x000fc8000000011f */
[----:B------:R-:W-:-:S07]  /*26400*/  FFMA R30, R33, R32, R30 ;  /* 0x00000020211e7223 */ /* 0x000fce000000001e */
.L_x_2427:
[----:B------:R-:W-:Y:S05]  /*26410*/  BSYNC.RECONVERGENT B1 ;  /* 0x0000000000017941 */ /* 0x000fea0003800200 */
.L_x_2425:
        /* <DEDUP_REMOVED lines=15> */
.L_x_2429:
[----:B------:R-:W-:Y:S05]  /*26510*/  BSYNC.RECONVERGENT B5 ;  /* 0x0000000000057941 */ /* 0x000fea0003800200 */
.L_x_2428:
        /* <DEDUP_REMOVED lines=16> */
.L_x_2431:
[----:B------:R-:W-:Y:S05]  /*26620*/  BSYNC.RECONVERGENT B5 ;  /* 0x0000000000057941 */ /* 0x000fea0003800200 */
.L_x_2430:
[-C--:B------:R-:W-:Y:S01]  /*26630*/  FFMA R15, R26, R31.reuse, R15 ;  /* 0x0000001f1a0f7223 */ /* 0x080fe2000000000f */
[-C--:B------:R-:W-:Y:S01]  /*26640*/  FFMA R14, R23, R31.reuse, R14 ;  /* 0x0000001f170e7223 */ /* 0x080fe2000000000e */
[----:B------:R-:W-:-:S07]  /*26650*/  FFMA R13, R22, R31, R13 ;  /* 0x0000001f160d7223 */ /* 0x000fce000000000d */
.L_x_2424:
[----:B------:R-:W-:Y:S05]  /*26660*/  BSYNC.RECONVERGENT B3 ;  /* 0x0000000000037941 */ /* 0x000fea0003800200 */
.L_x_2423:
[----:B------:R-:W-:Y:S01]  /*26670*/  IADD3 R25, PT, PT, R25, 0x4, RZ ;  /* 0x0000000419197810 */ /* 0x000fe20007ffe0ff */
[----:B------:R-:W-:Y:S06]  /*26680*/  @P2 BRA `(.L_x_2432) ;  /* 0xffffffec005c2947 */ /* 0x000fec000383ffff */
.L_x_2366:
[----:B------:R-:W-:Y:S05]  /*26690*/  BSYNC.RECONVERGENT B4 ;  /* 0x0000000000047941 */ /* 0x000fea0003800200 */
.L_x_2365:
        /* <DEDUP_REMOVED lines=59> */
.L_x_2440:
[----:B-1----:R-:W-:Y:S01]  /*26a50*/  FMUL.FTZ R30, R29, R32 ;  /* 0x000000201d1e7220 */ /* 0x002fe20000410000 */
[----:B------:R-:W-:-:S03]  /*26a60*/  FMUL.FTZ R31, R32, 0.5 ;  /* 0x3f000000201f7820 */ /* 0x000fc60000410000 */
[----:B------:R-:W-:-:S04]  /*26a70*/  FFMA R27, -R30, R30, R29 ;  /* 0x0000001e1e1b7223 */ /* 0x000fc8000000011d */
[----:B------:R-:W-:-:S07]  /*26a80*/  FFMA R27, R27, R31, R30 ;  /* 0x0000001f1b1b7223 */ /* 0x000fce000000001e */
.L_x_2441:
[----:B------:R-:W-:Y:S05]  /*26a90*/  BSYNC.RECONVERGENT B1 ;  /* 0x0000000000017941 */ /* 0x000fea0003800200 */
.L_x_2439:
        /* <DEDUP_REMOVED lines=17> */
.L_x_2443:
[----:B------:R-:W-:Y:S05]  /*26bb0*/  BSYNC.RECONVERGENT B6 ;  /* 0x0000000000067941 */ /* 0x000fea0003800200 */
.L_x_2442:
        /* <DEDUP_REMOVED lines=17> */
.L_x_2445:
[----:B------:R-:W-:Y:S05]  /*26cd0*/  BSYNC.RECONVERGENT B6 ;  /* 0x0000000000067941 */ /* 0x000fea0003800200 */
.L_x_2444:
[-C--:B------:R-:W-:Y:S01]  /*26ce0*/  FFMA R15, R28, R31.reuse, R15 ;  /* 0x0000001f1c0f7223 */ /* 0x080fe2000000000f */
[-C--:B------:R-:W-:Y:S01]  /*26cf0*/  FFMA R14, R23, R31.reuse, R14 ;  /* 0x0000001f170e7223 */ /* 0x080fe2000000000e */
[----:B------:R-:W-:-:S07]  /*26d00*/  FFMA R13, R0, R31, R13 ;  /* 0x0000001f000d7223 */ /* 0x000fce000000000d */
.L_x_2438:
[----:B------:R-:W-:Y:S05]  /*26d10*/  BSYNC.RECONVERGENT B5 ;  /* 0x0000000000057941 */ /* 0x000fea0003800200 */
.L_x_2437:
        /* <DEDUP_REMOVED lines=35> */
.L_x_2449:
[----:B-1----:R-:W-:Y:S01]  /*26f50*/  FMUL.FTZ R30, R29, R32 ;  /* 0x000000201d1e7220 */ /* 0x002fe20000410000 */
[----:B------:R-:W-:-:S03]  /*26f60*/  FMUL.FTZ R31, R32, 0.5 ;  /* 0x3f000000201f7820 */ /* 0x000fc60000410000 */
[----:B------:R-:W-:-:S04]  /*26f70*/  FFMA R27, -R30, R30, R29 ;  /* 0x0000001e1e1b7223 */ /* 0x000fc8000000011d */
[----:B------:R-:W-:-:S07]  /*26f80*/  FFMA R27, R27, R31, R30 ;  /* 0x0000001f1b1b7223 */ /* 0x000fce000000001e */
.L_x_2450:
[----:B------:R-:W-:Y:S05]  /*26f90*/  BSYNC.RECONVERGENT B1 ;  /* 0x0000000000017941 */ /* 0x000fea0003800200 */
.L_x_2448:
        /* <DEDUP_REMOVED lines=17> */
.L_x_2452:
[----:B------:R-:W-:Y:S05]  /*270b0*/  BSYNC.RECONVERGENT B6 ;  /* 0x0000000000067941 */ /* 0x000fea0003800200 */
.L_x_2451:
        /* <DEDUP_REMOVED lines=17> */
.L_x_2454:
[----:B------:R-:W-:Y:S05]  /*271d0*/  BSYNC.RECONVERGENT B6 ;  /* 0x0000000000067941 */ /* 0x000fea0003800200 */
.L_x_2453:
[-C--:B------:R-:W-:Y:S01]  /*271e0*/  FFMA R15, R28, R31.reuse, R15 ;  /* 0x0000001f1c0f7223 */ /* 0x080fe2000000000f */
[-C--:B------:R-:W-:Y:S01]  /*271f0*/  FFMA R14, R23, R31.reuse, R14 ;  /* 0x0000001f170e7223 */ /* 0x080fe2000000000e */
[----:B------:R-:W-:-:S07]  /*27200*/  FFMA R13, R0, R31, R13 ;  /* 0x0000001f000d7223 */ /* 0x000fce000000000d */
.L_x_2447:
[----:B------:R-:W-:Y:S05]  /*27210*/  BSYNC.RECONVERGENT B5 ;  /* 0x0000000000057941 */ /* 0x000fea0003800200 */
.L_x_2446:
        /* <DEDUP_REMOVED lines=34> */
.L_x_2458:
[----:B-1----:R-:W-:Y:S01]  /*27440*/  FMUL.FTZ R28, R31, R30 ;  /* 0x0000001e1f1c7220 */ /* 0x002fe20000410000 */
[----:B------:R-:W-:-:S03]  /*27450*/  FMUL.FTZ R29, R30, 0.5 ;  /* 0x3f0000001e1d7820 */ /* 0x000fc60000410000 */
[----:B------:R-:W-:-:S04]  /*27460*/  FFMA R27, -R28, R28, R31 ;  /* 0x0000001c1c1b7223 */ /* 0x000fc8000000011f */
[----:B------:R-:W-:-:S07]  /*27470*/  FFMA R27, R27, R29, R28 ;  /* 0x0000001d1b1b7223 */ /* 0x000fce000000001c */
.L_x_2459:
[----:B------:R-:W-:Y:S05]  /*27480*/  BSYNC.RECONVERGENT B1 ;  /* 0x0000000000017941 */ /* 0x000fea0003800200 */
.L_x_2457:
        /* <DEDUP_REMOVED lines=17> */
.L_x_2461:
[----:B------:R-:W-:Y:S05]  /*275a0*/  BSYNC.RECONVERGENT B6 ;  /* 0x0000000000067941 */ /* 0x000fea0003800200 */
.L_x_2460:
        /* <DEDUP_REMOVED lines=17> */
.L_x_2463:
[----:B------:R-:W-:Y:S05]  /*276c0*/  BSYNC.RECONVERGENT B6 ;  /* 0x0000000000067941 */ /* 0x000fea0003800200 */
.L_x_2462:
[-C--:B------:R-:W-:Y:S01]  /*276d0*/  FFMA R15, R22, R31.reuse, R15 ;  /* 0x0000001f160f7223 */ /* 0x080fe2000000000f */
[-C--:B------:R-:W-:Y:S01]  /*276e0*/  FFMA R14, R23, R31.reuse, R14 ;  /* 0x0000001f170e7223 */ /* 0x080fe2000000000e */
[----:B------:R-:W-:-:S07]  /*276f0*/  FFMA R13, R0, R31, R13 ;  /* 0x0000001f000d7223 */ /* 0x000fce000000000d */
.L_x_2456:
[----:B------:R-:W-:Y:S05]  /*27700*/  BSYNC.RECONVERGENT B5 ;  /* 0x0000000000057941 */ /* 0x000fea0003800200 */
.L_x_2455:
[----:B------:R-:W-:-:S07]  /*27710*/  IADD3 R0, PT, PT, R26, 0x3, RZ ;  /* 0x000000031a007810 */ /* 0x000fce0007ffe0ff */
.L_x_2436:
[----:B------:R-:W-:Y:S05]  /*27720*/  BSYNC.RECONVERGENT B3 ;  /* 0x0000000000037941 */ /* 0x000fea0003800200 */
.L_x_2435:
[----:B------:R-:W-:-:S04]  /*27730*/  IADD3 R22, PT, PT, R26, -R25, RZ ;  /* 0x800000191a167210 */ /* 0x000fc80007ffe0ff */
[----:B------:R-:W-:-:S13]  /*27740*/  ISETP.GT.U32.AND P0, PT, R22, -0x4, PT ;  /* 0xfffffffc1600780c */ /* 0x000fda0003f04070 */
[----:B------:R-:W-:Y:S05]  /*27750*/  @P0 BRA `(.L_x_2434) ;  /* 0x0000001000b40947 */ /* 0x000fea0003800000 */
[----:B------:R-:W0:Y:S01]  /*27760*/  LDC.64 R22, c[0x0][0x3c0] ;  /* 0x0000f000ff167b82 */ /* 0x000e220000000a00 */
[----:B------:R-:W-:Y:S02]  /*27770*/  IADD3 R25, PT, PT, -R25, R0, RZ ;  /* 0x0000000019197210 */ /* 0x000fe40007ffe1ff */
[----:B0-----:R-:W-:-:S04]  /*27780*/  IADD3 R28, P0, PT, R22, 0x8, RZ ;  /* 0x00000008161c7810 */ /* 0x001fc80007f1e0ff */
[----:B------:R-:W-:-:S09]  /*27790*/  IADD3.X R29, PT, PT, RZ, R23, RZ, P0, !PT ;  /* 0x00000017ff1d7210 */ /* 0x000fd200007fe4ff */
.L_x_2500:
        /* <DEDUP_REMOVED lines=34> */
.L_x_2467:
[----:B-1----:R-:W-:Y:S01]  /*279c0*/  FMUL.FTZ R30, R31, R32 ;  /* 0x000000201f1e7220 */ /* 0x002fe20000410000 */
[----:B------:R-:W-:-:S03]  /*279d0*/  FMUL.FTZ R32, R32, 0.5 ;  /* 0x3f00000020207820 */ /* 0x000fc60000410000 */
[----:B------:R-:W-:-:S04]  /*279e0*/  FFMA R27, -R30, R30, R31 ;  /* 0x0000001e1e1b7223 */ /* 0x000fc8000000011f */
[----:B------:R-:W-:-:S07]  /*279f0*/  FFMA R27, R27, R32, R30 ;  /* 0x000000201b1b7223 */ /* 0x000fce000000001e */
.L_x_2468:
[----:B------:R-:W-:Y:S05]  /*27a00*/  BSYNC.RECONVERGENT B1 ;  /* 0x0000000000017941 */ /* 0x000fea0003800200 */
.L_x_2466:
        /* <DEDUP_REMOVED lines=15> */
.L_x_2470:
[----:B------:R-:W-:Y:S05]  /*27b00*/  BSYNC.RECONVERGENT B5 ;  /* 0x0000000000057941 */ /* 0x000fea0003800200 */
.L_x_2469:
        /* <DEDUP_REMOVED lines=16> */
.L_x_2472:
[----:B------:R-:W-:Y:S05]  /*27c10*/  BSYNC.RECONVERGENT B5 ;  /* 0x0000000000057941 */ /* 0x000fea0003800200 */
.L_x_2471:
[-C--:B------:R-:W-:Y:S01]  /*27c20*/  FFMA R15, R26, R31.reuse, R15 ;  /* 0x0000001f1a0f7223 */ /* 0x080fe2000000000f */
[-C--:B------:R-:W-:Y:S01]  /*27c30*/  FFMA R14, R23, R31.reuse, R14 ;  /* 0x0000001f170e7223 */ /* 0x080fe2000000000e */
[----:B------:R-:W-:-:S07]  /*27c40*/  FFMA R13, R22, R31, R13 ;  /* 0x0000001f160d7223 */ /* 0x000fce000000000d */
.L_x_2465:
[----:B------:R-:W-:Y:S05]  /*27c50*/  BSYNC.RECONVERGENT B3 ;  /* 0x0000000000037941 */ /* 0x000fea0003800200 */
.L_x_2464:
        /* <DEDUP_REMOVED lines=31> */
.L_x_2476:
[----:B-1----:R-:W-:Y:S01]  /*27e50*/  FMUL.FTZ R30, R31, R32 ;  /* 0x000000201f1e7220 */ /* 0x002fe20000410000 */
[----:B------:R-:W-:-:S03]  /*27e60*/  FMUL.FTZ R32, R32, 0.5 ;  /* 0x3f00000020207820 */ /* 0x000fc60000410000 */
[----:B------:R-:W-:-:S04]  /*27e70*/  FFMA R27, -R30, R30, R31 ;  /* 0x0000001e1e1b7223 */ /* 0x000fc8000000011f */
[----:B------:R-:W-:-:S07]  /*27e80*/  FFMA R27, R27, R32, R30 ;  /* 0x000000201b1b7223 */ /* 0x000fce000000001e */
.L_x_2477:
[----:B------:R-:W-:Y:S05]  /*27e90*/  BSYNC.RECONVERGENT B1 ;  /* 0x0000000000017941 */ /* 0x000fea0003800200 */
.L_x_2475:
        /* <DEDUP_REMOVED lines=15> */
.L_x_2479:
[----:B------:R-:W-:Y:S05]  /*27f90*/  BSYNC.RECONVERGENT B5 ;  /* 0x0000000000057941 */ /* 0x000fea0003800200 */
.L_x_2478:
        /* <DEDUP_REMOVED lines=16> */
.L_x_2481:
[----:B------:R-:W-:Y:S05]  /*280a0*/  BSYNC.RECONVERGENT B5 ;  /* 0x0000000000057941 */ /* 0x000fea0003800200 */
.L_x_2480:
[-C--:B------:R-:W-:Y:S01]  /*280b0*/  FFMA R15, R26, R31.reuse, R15 ;  /* 0x0000001f1a0f7223 */ /* 0x080fe2000000000f */
[-C--:B------:R-:W-:Y:S01]  /*280c0*/  FFMA R14, R23, R31.reuse, R14 ;  /* 0x0000001f170e7223 */ /* 0x080fe2000000000e */
[----:B------:R-:W-:-:S07]  /*280d0*/  FFMA R13, R22, R31, R13 ;  /* 0x0000001f160d7223 */ /* 0x000fce000000000d */
.L_x_2474:
[----:B------:R-:W-:Y:S05]  /*280e0*/  BSYNC.RECONVERGENT B3 ;  /* 0x0000000000037941 */ /* 0x000fea0003800200 */
.L_x_2473:
        /* <DEDUP_REMOVED lines=31> */
.L_x_2485:
[----:B-1----:R-:W-:Y:S01]  /*282e0*/  FMUL.FTZ R30, R31, R32 ;  /* 0x000000201f1e7220 */ /* 0x002fe20000410000 */
[----:B------:R-:W-:-:S03]  /*282f0*/  FMUL.FTZ R32, R32, 0.5 ;  /* 0x3f00000020207820 */ /* 0x000fc60000410000 */
[----:B------:R-:W-:-:S04]  /*28300*/  FFMA R27, -R30, R30, R31 ;  /* 0x0000001e1e1b7223 */ /* 0x000fc8000000011f */
[----:B------:R-:W-:-:S07]  /*28310*/  FFMA R27, R27, R32, R30 ;  /* 0x000000201b1b7223 */ /* 0x000fce000000001e */
.L_x_2486:
[----:B------:R-:W-:Y:S05]  /*28320*/  BSYNC.RECONVERGENT B1 ;  /* 0x0000000000017941 */ /* 0x000fea0003800200 */
.L_x_2484:
        /* <DEDUP_REMOVED lines=15> */
.L_x_2488:
[----:B------:R-:W-:Y:S05]  /*28420*/  BSYNC.RECONVERGENT B5 ;  /* 0x0000000000057941 */ /* 0x000fea0003800200 */
.L_x_2487:
        /* <DEDUP_REMOVED lines=16> */
.L_x_2490:
[----:B------:R-:W-:Y:S05]  /*28530*/  BSYNC.RECONVERGENT B5 ;  /* 0x0000000000057941 */ /* 0x000fea0003800200 */
.L_x_2489:
[-C--:B------:R-:W-:Y:S01]  /*28540*/  FFMA R15, R26, R31.reuse, R15 ;  /* 0x0000001f1a0f7223 */ /* 0x080fe2000000000f */
[-C--:B------:R-:W-:Y:S01]  /*28550*/  FFMA R14, R23, R31.reuse, R14 ;  /* 0x0000001f170e7223 */ /* 0x080fe2000000000e */
[----:B------:R-:W-:-:S07]  /*28560*/  FFMA R13, R22, R31, R13 ;  /* 0x0000001f160d7223 */ /* 0x000fce000000000d */
.L_x_2483:
[----:B------:R-:W-:Y:S05]  /*28570*/  BSYNC.RECONVERGENT B3 ;  /* 0x0000000000037941 */ /* 0x000fea0003800200 */
.L_x_2482:
        /* <DEDUP_REMOVED lines=31> */
.L_x_2494:
[----:B-1----:R-:W-:Y:S01]  /*28770*/  FMUL.FTZ R30, R31, R32 ;  /* 0x000000201f1e7220 */ /* 0x002fe20000410000 */
[----:B------:R-:W-:-:S03]  /*28780*/  FMUL.FTZ R32, R32, 0.5 ;  /* 0x3f00000020207820 */ /* 0x000fc60000410000 */
[----:B------:R-:W-:-:S04]  /*28790*/  FFMA R27, -R30, R30, R31 ;  /* 0x0000001e1e1b7223 */ /* 0x000fc8000000011f */
[----:B------:R-:W-:-:S07]  /*287a0*/  FFMA R27, R27, R32, R30 ;  /* 0x000000201b1b7223 */ /* 0x000fce000000001e */
.L_x_2495:
[----:B------:R-:W-:Y:S05]  /*287b0*/  BSYNC.RECONVERGENT B1 ;  /* 0x0000000000017941 */ /* 0x000fea0003800200 */
.L_x_2493:
        /* <DEDUP_REMOVED lines=15> */
.L_x_2497:
[----:B------:R-:W-:Y:S05]  /*288b0*/  BSYNC.RECONVERGENT B5 ;  /* 0x0000000000057941 */ /* 0x000fea0003800200 */
.L_x_2496:
        /* <DEDUP_REMOVED lines=16> */
.L_x_2499:
[----:B------:R-:W-:Y:S05]  /*289c0*/  BSYNC.RECONVERGENT B5 ;  /* 0x0000000000057941 */ /* 0x000fea0003800200 */
.L_x_2498:
[-C--:B------:R-:W-:Y:S01]  /*289d0*/  FFMA R15, R26, R31.reuse, R15 ;  /* 0x0000001f1a0f7223 */ /* 0x080fe2000000000f */
[-C--:B------:R-:W-:Y:S01]  /*289e0*/  FFMA R14, R23, R31.reuse, R14 ;  /* 0x0000001f170e7223 */ /* 0x080fe2000000000e */
[----:B------:R-:W-:-:S07]  /*289f0*/  FFMA R13, R22, R31, R13 ;  /* 0x0000001f160d7223 */ /* 0x000fce000000000d */
.L_x_2492:
[----:B------:R-:W-:Y:S05]  /*28a00*/  BSYNC.RECONVERGENT B3 ;  /* 0x0000000000037941 */ /* 0x000fea0003800200 */
.L_x_2491:
[----:B------:R-:W-:Y:S01]  /*28a10*/  IADD3 R0, PT, PT, R0, 0x4, RZ ;  /* 0x0000000400007810 */ /* 0x000fe20007ffe0ff */
[----:B------:R-:W-:Y:S06]  /*28a20*/  @P2 BRA `(.L_x_2500) ;  /* 0xffffffec005c2947 */ /* 0x000fec000383ffff */
.L_x_2434:
[----:B------:R-:W-:Y:S05]  /*28a30*/  BSYNC.RECONVERGENT B4 ;  /* 0x0000000000047941 */ /* 0x000fea0003800200 */
.L_x_2433:
[----:B------:R-:W0:Y:S01]  /*28a40*/  LDCU UR4, c[0x0][0x3d8] ;  /* 0x00007b00ff0477ac */ /* 0x000e220008000800 */
[----:B------:R-:W-:Y:S01]  /*28a50*/  IADD3 R0, PT, PT, R12, 0x1, RZ ;  /* 0x000000010c007810 */ /* 0x000fe20007ffe0ff */
[----:B------:R-:W-:Y:S01]  /*28a60*/  BSSY.RECONVERGENT B4, `(.L_x_2501) ;  /* 0x000023b000047945 */ /* 0x000fe20003800200 */
[----:B------:R-:W-:Y:S01]  /*28a70*/  ISETP.NE.AND P0, PT, R9, RZ, PT ;  /* 0x000000ff0900720c */ /* 0x000fe20003f05270 */
        /* <DEDUP_REMOVED lines=58> */
.L_x_2508:
[----:B-1----:R-:W-:Y:S01]  /*28e20*/  FMUL.FTZ R30, R27, R32 ;  /* 0x000000201b1e7220 */ /* 0x002fe20000410000 */
[----:B------:R-:W-:-:S03]  /*28e30*/  FMUL.FTZ R31, R32, 0.5 ;  /* 0x3f000000201f7820 */ /* 0x000fc60000410000 */
[----:B------:R-:W-:-:S04]  /*28e40*/  FFMA R25, -R30, R30, R27 ;  /* 0x0000001e1e197223 */ /* 0x000fc8000000011b */
[----:B------:R-:W-:-:S07]  /*28e50*/  FFMA R25, R25, R31, R30 ;  /* 0x0000001f19197223 */ /* 0x000fce000000001e */
.L_x_2509:
[----:B------:R-:W-:Y:S05]  /*28e60*/  BSYNC.RECONVERGENT B1 ;  /* 0x0000000000017941 */ /* 0x000fea0003800200 */
.L_x_2507:
        /* <DEDUP_REMOVED lines=17> */
.L_x_2511:
[----:B------:R-:W-:Y:S05]  /*28f80*/  BSYNC.RECONVERGENT B6 ;  /* 0x0000000000067941 */ /* 0x000fea0003800200 */
.L_x_2510:
        /* <DEDUP_REMOVED lines=17> */
.L_x_2513:
[----:B------:R-:W-:Y:S05]  /*290a0*/  BSYNC.RECONVERGENT B6 ;  /* 0x0000000000067941 */ /* 0x000fea0003800200 */
.L_x_2512:
[-C--:B------:R-:W-:Y:S01]  /*290b0*/  FFMA R15, R26, R31.reuse, R15 ;  /* 0x0000001f1a0f7223 */ /* 0x080fe2000000000f */
[-C--:B------:R-:W-:Y:S01]  /*290c0*/  FFMA R14, R23, R31.reuse, R14 ;  /* 0x0000001f170e7223 */ /* 0x080fe2000000000e */
[----:B------:R-:W-:-:S07]  /*290d0*/  FFMA R13, R12, R31, R13 ;  /* 0x0000001f0c0d7223 */ /* 0x000fce000000000d */
.L_x_2506:
[----:B------:R-:W-:Y:S05]  /*290e0*/  BSYNC.RECONVERGENT B5 ;  /* 0x0000000000057941 */ /* 0x000fea0003800200 */
.L_x_2505:
        /* <DEDUP_REMOVED lines=35> */
.L_x_2517:
[----:B-1----:R-:W-:Y:S01]  /*29320*/  FMUL.FTZ R30, R27, R32 ;  /* 0x000000201b1e7220 */ /* 0x002fe20000410000 */
[----:B------:R-:W-:-:S03]  /*29330*/  FMUL.FTZ R31, R32, 0.5 ;  /* 0x3f000000201f7820 */ /* 0x000fc60000410000 */
[----:B------:R-:W-:-:S04]  /*29340*/  FFMA R25, -R30, R30, R27 ;  /* 0x0000001e1e197223 */ /* 0x000fc8000000011b */
[----:B------:R-:W-:-:S07]  /*29350*/  FFMA R25, R25, R31, R30 ;  /* 0x0000001f19197223 */ /* 0x000fce000000001e */
.L_x_2518:
[----:B------:R-:W-:Y:S05]  /*29360*/  BSYNC.RECONVERGENT B1 ;  /* 0x0000000000017941 */ /* 0x000fea0003800200 */
.L_x_2516:
        /* <DEDUP_REMOVED lines=17> */
.L_x_2520:
[----:B------:R-:W-:Y:S05]  /*29480*/  BSYNC.RECONVERGENT B6 ;  /* 0x0000000000067941 */ /* 0x000fea0003800200 */
.L_x_2519:
        /* <DEDUP_REMOVED lines=17> */
.L_x_2522:
[----:B------:R-:W-:Y:S05]  /*295a0*/  BSYNC.RECONVERGENT B6 ;  /* 0x0000000000067941 */ /* 0x000fea0003800200 */
.L_x_2521:
[-C--:B------:R-:W-:Y:S01]  /*295b0*/  FFMA R15, R26, R31.reuse, R15 ;  /* 0x0000001f1a0f7223 */ /* 0x080fe2000000000f */
[-C--:B------:R-:W-:Y:S01]  /*295c0*/  FFMA R14, R23, R31.reuse, R14 ;  /* 0x0000001f170e7223 */ /* 0x080fe2000000000e */
[----:B------:R-:W-:-:S07]  /*295d0*/  FFMA R13, R12, R31, R13 ;  /* 0x0000001f0c0d7223 */ /* 0x000fce000000000d */
.L_x_2515:
[----:B------:R-:W-:Y:S05]  /*295e0*/  BSYNC.RECONVERGENT B5 ;  /* 0x0000000000057941 */ /* 0x000fea0003800200 */
.L_x_2514:
        /* <DEDUP_REMOVED lines=35> */
.L_x_2526:
[----:B-1----:R-:W-:Y:S01]  /*29820*/  FMUL.FTZ R25, R38, R27 ;  /* 0x0000001b26197220 */ /* 0x002fe20000410000 */
[----:B------:R-:W-:-:S03]  /*29830*/  FMUL.FTZ R27, R27, 0.5 ;  /* 0x3f0000001b1b7820 */ /* 0x000fc60000410000 */
[----:B------:R-:W-:-:S04]  /*29840*/  FFMA R26, -R25, R25, R38 ;  /* 0x00000019191a7223 */ /* 0x000fc80000000126 */
[----:B------:R-:W-:-:S07]  /*29850*/  FFMA R25, R26, R27, R25 ;  /* 0x0000001b1a197223 */ /* 0x000fce0000000019 */
.L_x_2527:
[----:B------:R-:W-:Y:S05]  /*29860*/  BSYNC.RECONVERGENT B1 ;  /* 0x0000000000017941 */ /* 0x000fea0003800200 */
.L_x_2525:
        /* <DEDUP_REMOVED lines=17> */
.L_x_2529:
[----:B------:R-:W-:Y:S05]  /*29980*/  BSYNC.RECONVERGENT B6 ;  /* 0x0000000000067941 */ /* 0x000fea0003800200 */
.L_x_2528:
        /* <DEDUP_REMOVED lines=17> */
.L_x_2531:
[----:B------:R-:W-:Y:S05]  /*29aa0*/  BSYNC.RECONVERGENT B6 ;  /* 0x0000000000067941 */ /* 0x000fea0003800200 */
.L_x_2530:
[-C--:B------:R-:W-:Y:S01]  /*29ab0*/  FFMA R15, R12, R31.reuse, R15 ;  /* 0x0000001f0c0f7223 */ /* 0x080fe2000000000f */
[-C--:B------:R-:W-:Y:S01]  /*29ac0*/  FFMA R14, R23, R31.reuse, R14 ;  /* 0x0000001f170e7223 */ /* 0x080fe2000000000e */
[----:B------:R-:W-:-:S07]  /*29ad0*/  FFMA R13, R0, R31, R13 ;  /* 0x0000001f000d7223 */ /* 0x000fce000000000d */
.L_x_2524:
[----:B------:R-:W-:Y:S05]  /*29ae0*/  BSYNC.RECONVERGENT B5 ;  /* 0x0000000000057941 */ /* 0x000fea0003800200 */
.L_x_2523:
[----:B------:R-:W-:-:S07]  /*29af0*/  IADD3 R23, PT, PT, R9, 0x3, RZ ;  /* 0x0000000309177810 */ /* 0x000fce0007ffe0ff */
.L_x_2504:
[----:B------:R-:W-:Y:S05]  /*29b00*/  BSYNC.RECONVERGENT B3 ;  /* 0x0000000000037941 */ /* 0x000fea0003800200 */
.L_x_2503:
[----:B------:R-:W-:-:S04]  /*29b10*/  IADD3 R0, PT, PT, R9, -R22, RZ ;  /* 0x8000001609007210 */ /* 0x000fc80007ffe0ff */
[----:B------:R-:W-:-:S13]  /*29b20*/  ISETP.GT.U32.AND P0, PT, R0, -0x4, PT ;  /* 0xfffffffc0000780c */ /* 0x000fda0003f04070 */
[----:B------:R-:W-:Y:S05]  /*29b30*/  @P0 BRA `(.L_x_2502) ;  /* 0x0000001000b40947 */ /* 0x000fea0003800000 */
[----:B------:R-:W0:Y:S01]  /*29b40*/  LDC.64 R26, c[0x0][0x3c0] ;  /* 0x0000f000ff1a7b82 */ /* 0x000e220000000a00 */
[----:B------:R-:W-:Y:S02]  /*29b50*/  IADD3 R22, PT, PT, -R22, R23, RZ ;  /* 0x0000001716167210 */ /* 0x000fe40007ffe1ff */
[----:B0-----:R-:W-:-:S04]  /*29b60*/  IADD3 R26, P0, PT, R26, 0x8, RZ ;  /* 0x000000081a1a7810 */ /* 0x001fc80007f1e0ff */
[----:B------:R-:W-:-:S09]  /*29b70*/  IADD3.X R27, PT, PT, RZ, R27, RZ, P0, !PT ;  /* 0x0000001bff1b7210 */ /* 0x000fd200007fe4ff */
.L_x_2568:
        /* <DEDUP_REMOVED lines=34> */
.L_x_2535:
[----:B-1----:R-:W-:Y:S01]  /*29da0*/  FMUL.FTZ R30, R31, R32 ;  /* 0x000000201f1e7220 */ /* 0x002fe20000410000 */
[----:B------:R-:W-:-:S03]  /*29db0*/  FMUL.FTZ R32, R32, 0.5 ;  /* 0x3f00000020207820 */ /* 0x000fc60000410000 */
[----:B------:R-:W-:-:S04]  /*29dc0*/  FFMA R25, -R30, R30, R31 ;  /* 0x0000001e1e197223 */ /* 0x000fc8000000011f */
[----:B------:R-:W-:-:S07]  /*29dd0*/  FFMA R25, R25, R32, R30 ;  /* 0x0000002019197223 */ /* 0x000fce000000001e */
.L_x_2536:
[----:B------:R-:W-:Y:S05]  /*29de0*/  BSYNC.RECONVERGENT B1 ;  /* 0x0000000000017941 */ /* 0x000fea0003800200 */
.L_x_2534:
        /* <DEDUP_REMOVED lines=15> */
.L_x_2538:
[----:B------:R-:W-:Y:S05]  /*29ee0*/  BSYNC.RECONVERGENT B5 ;  /* 0x0000000000057941 */ /* 0x000fea0003800200 */
.L_x_2537:
        /* <DEDUP_REMOVED lines=16> */
.L_x_2540:
[----:B------:R-:W-:Y:S05]  /*29ff0*/  BSYNC.RECONVERGENT B5 ;  /* 0x0000000000057941 */ /* 0x000fea0003800200 */
.L_x_2539:
[-C--:B------:R-:W-:Y:S01]  /*2a000*/  FFMA R15, R12, R31.reuse, R15 ;  /* 0x0000001f0c0f7223 */ /* 0x080fe2000000000f */
[-C--:B------:R-:W-:Y:S01]  /*2a010*/  FFMA R14, R9, R31.reuse, R14 ;  /* 0x0000001f090e7223 */ /* 0x080fe2000000000e */
[----:B------:R-:W-:-:S07]  /*2a020*/  FFMA R13, R0, R31, R13 ;  /* 0x0000001f000d7223 */ /* 0x000fce000000000d */
.L_x_2533:
[----:B------:R-:W-:Y:S05]  /*2a030*/  BSYNC.RECONVERGENT B3 ;  /* 0x0000000000037941 */ /* 0x000fea0003800200 */
.L_x_2532:
        /* <DEDUP_REMOVED lines=31> */
.L_x_2544:
[----:B-1----:R-:W-:Y:S01]  /*2a230*/  FMUL.FTZ R30, R31, R32 ;  /* 0x000000201f1e7220 */ /* 0x002fe20000410000 */
[----:B------:R-:W-:-:S03]  /*2a240*/  FMUL.FTZ R32, R32, 0.5 ;  /* 0x3f00000020207820 */ /* 0x000fc60000410000 */
[----:B------:R-:W-:-:S04]  /*2a250*/  FFMA R25, -R30, R30, R31 ;  /* 0x0000001e1e197223 */ /* 0x000fc8000000011f */
[----:B------:R-:W-:-:S07]  /*2a260*/  FFMA R25, R25, R32, R30 ;  /* 0x0000002019197223 */ /* 0x000fce000000001e */
.L_x_2545:
[----:B------:R-:W-:Y:S05]  /*2a270*/  BSYNC.RECONVERGENT B1 ;  /* 0x0000000000017941 */ /* 0x000fea0003800200 */
.L_x_2543:
        /* <DEDUP_REMOVED lines=15> */
.L_x_2547:
[----:B------:R-:W-:Y:S05]  /*2a370*/  BSYNC.RECONVERGENT B5 ;  /* 0x0000000000057941 */ /* 0x000fea0003800200 */
.L_x_2546:
        /* <DEDUP_REMOVED lines=16> */
.L_x_2549:
[----:B------:R-:W-:Y:S05]  /*2a480*/  BSYNC.RECONVERGENT B5 ;  /* 0x0000000000057941 */ /* 0x000fea0003800200 */
.L_x_2548:
[-C--:B------:R-:W-:Y:S01]  /*2a490*/  FFMA R15, R12, R31.reuse, R15 ;  /* 0x0000001f0c0f7223 */ /* 0x080fe2000000000f */
[-C--:B------:R-:W-:Y:S01]  /*2a4a0*/  FFMA R14, R9, R31.reuse, R14 ;  /* 0x0000001f090e7223 */ /* 0x080fe2000000000e */
[----:B------:R-:W-:-:S07]  /*2a4b0*/  FFMA R13, R0, R31, R13 ;  /* 0x0000001f000d7223 */ /* 0x000fce000000000d */
.L_x_2542:
[----:B------:R-:W-:Y:S05]  /*2a4c0*/  BSYNC.RECONVERGENT B3 ;  /* 0x0000000000037941 */ /* 0x000fea0003800200 */
.L_x_2541:
        /* <DEDUP_REMOVED lines=31> */
.L_x_2553:
[----:B-1----:R-:W-:Y:S01]  /*2a6c0*/  FMUL.FTZ R30, R31, R32 ;  /* 0x000000201f1e7220 */ /* 0x002fe20000410000 */
[----:B------:R-:W-:-:S03]  /*2a6d0*/  FMUL.FTZ R32, R32, 0.5 ;  /* 0x3f00000020207820 */ /* 0x000fc60000410000 */
[----:B------:R-:W-:-:S04]  /*2a6e0*/  FFMA R25, -R30, R30, R31 ;  /* 0x0000001e1e197223 */ /* 0x000fc8000000011f */
[----:B------:R-:W-:-:S07]  /*2a6f0*/  FFMA R25, R25, R32, R30 ;  /* 0x0000002019197223 */ /* 0x000fce000000001e */
.L_x_2554:
[----:B------:R-:W-:Y:S05]  /*2a700*/  BSYNC.RECONVERGENT B1 ;  /* 0x0000000000017941 */ /* 0x000fea0003800200 */
.L_x_2552:
        /* <DEDUP_REMOVED lines=15> */
.L_x_2556:
[----:B------:R-:W-:Y:S05]  /*2a800*/  BSYNC.RECONVERGENT B5 ;  /* 0x0000000000057941 */ /* 0x000fea0003800200 */
.L_x_2555:
        /* <DEDUP_REMOVED lines=16> */
.L_x_2558:
[----:B------:R-:W-:Y:S05]  /*2a910*/  BSYNC.RECONVERGENT B5 ;  /* 0x0000000000057941 */ /* 0x000fea0003800200 */
.L_x_2557:
[-C--:B------:R-:W-:Y:S01]  /*2a920*/  FFMA R15, R12, R31.reuse, R15 ;  /* 0x0000001f0c0f7223 */ /* 0x080fe2000000000f */
[-C--:B------:R-:W-:Y:S01]  /*2a930*/  FFMA R14, R9, R31.reuse, R14 ;  /* 0x0000001f090e7223 */ /* 0x080fe2000000000e */
[----:B------:R-:W-:-:S07]  /*2a940*/  FFMA R13, R0, R31, R13 ;  /* 0x0000001f000d7223 */ /* 0x000fce000000000d */
.L_x_2551:
[----:B------:R-:W-:Y:S05]  /*2a950*/  BSYNC.RECONVERGENT B3 ;  /* 0x0000000000037941 */ /* 0x000fea0003800200 */
.L_x_2550:
        /* <DEDUP_REMOVED lines=31> */
.L_x_2562:
[----:B-1----:R-:W-:Y:S01]  /*2ab50*/  FMUL.FTZ R28, R31, R30 ;  /* 0x0000001e1f1c7220 */ /* 0x002fe20000410000 */
[----:B------:R-:W-:-:S03]  /*2ab60*/  FMUL.FTZ R29, R30, 0.5 ;  /* 0x3f0000001e1d7820 */ /* 0x000fc60000410000 */
[----:B------:R-:W-:-:S04]  /*2ab70*/  FFMA R25, -R28, R28, R31 ;  /* 0x0000001c1c197223 */ /* 0x000fc8000000011f */
[----:B------:R-:W-:-:S07]  /*2ab80*/  FFMA R25, R25, R29, R28 ;  /* 0x0000001d19197223 */ /* 0x000fce000000001c */
.L_x_2563:
[----:B------:R-:W-:Y:S05]  /*2ab90*/  BSYNC.RECONVERGENT B1 ;  /* 0x0000000000017941 */ /* 0x000fea0003800200 */
.L_x_2561:
        /* <DEDUP_REMOVED lines=15> */
.L_x_2565:
[----:B------:R-:W-:Y:S05]  /*2ac90*/  BSYNC.RECONVERGENT B5 ;  /* 0x0000000000057941 */ /* 0x000fea0003800200 */
.L_x_2564:
        /* <DEDUP_REMOVED lines=16> */
.L_x_2567:
[----:B------:R-:W-:Y:S05]  /*2ada0*/  BSYNC.RECONVERGENT B5 ;  /* 0x0000000000057941 */ /* 0x000fea0003800200 */
.L_x_2566:
[-C--:B------:R-:W-:Y:S01]  /*2adb0*/  FFMA R15, R12, R31.reuse, R15 ;  /* 0x0000001f0c0f7223 */ /* 0x080fe2000000000f */
[-C--:B------:R-:W-:Y:S01]  /*2adc0*/  FFMA R14, R9, R31.reuse, R14 ;  /* 0x0000001f090e7223 */ /* 0x080fe2000000000e */
[----:B------:R-:W-:-:S07]  /*2add0*/  FFMA R13, R0, R31, R13 ;  /* 0x0000001f000d7223 */ /* 0x000fce000000000d */
.L_x_2560:
[----:B------:R-:W-:Y:S05]  /*2ade0*/  BSYNC.RECONVERGENT B3 ;  /* 0x0000000000037941 */ /* 0x000fea0003800200 */
.L_x_2559:
[----:B------:R-:W-:Y:S01]  /*2adf0*/  IADD3 R23, PT, PT, R23, 0x4, RZ ;  /* 0x0000000417177810 */ /* 0x000fe20007ffe0ff */
[----:B------:R-:W-:Y:S06]  /*2ae00*/  @P2 BRA `(.L_x_2568) ;  /* 0xffffffec005c2947 */ /* 0x000fec000383ffff */
.L_x_2502:
[----:B------:R-:W-:Y:S05]  /*2ae10*/  BSYNC.RECONVERGENT B4 ;  /* 0x0000000000047941 */ /* 0x000fea0003800200 */
.L_x_2501:
[----:B------:R-:W-:Y:S01]  /*2ae20*/  PLOP3.LUT P6, PT, P6, P5, PT, 0x80, 0x8 ;  /* 0x000000000008781c */ /* 0x000fe200037cb070 */
[----:B------:R-:W0:Y:S01]  /*2ae30*/  LDCU UR5, c[0x3][0x68] ;  /* 0x00c00d00ff0577ac */ /* 0x000e220008000800 */
[----:B------:R-:W-:Y:S01]  /*2ae40*/  BSSY.RECONVERGENT B4, `(.L_x_2569) ;  /* 0x0000234000047945 */ /* 0x000fe20003800200 */
[----:B------:R-:W1:Y:S01]  /*2ae50*/  LDCU UR8, c[0x3][0x60] ;  /* 0x00c00c00ff0877ac */ /* 0x000e620008000800 */
[----:B------:R-:W2:Y:S09]  /*2ae60*/  LDCU UR9, c[0x3][0x70] ;  /* 0x00c00e00ff0977ac */ /* 0x000eb20008000800 */
[----:B------:R-:W-:Y:S05]  /*2ae70*/  @!P6 BRA `(.L_x_2570) ;  /* 0x0000002000c0e947 */ /* 0x000fea0003800000 */
[----:B------:R-:W3:Y:S01]  /*2ae80*/  LDC.64 R22, c[0x0][0x3b8] ;  /* 0x0000ee00ff167b82 */ /* 0x000ee20000000a00 */
[----:B------:R-:W4:Y:S07]  /*2ae90*/  LDCU UR4, c[0x0][0x3d0] ;  /* 0x00007a00ff0477ac */ /* 0x000f2e0008000800 */
[----:B------:R-:W0:Y:S01]  /*2aea0*/  LDC.64 R26, c[0x0][0x3b0] ;  /* 0x0000ec00ff1a7b82 */ /* 0x000e220000000a00 */
[----:B----4-:R-:W-:-:S04]  /*2aeb0*/  IMAD R9, R20, UR4, R10 ;  /* 0x0000000414097c24 */ /* 0x010fc8000f8e020a */
[----:B---3--:R-:W-:-:S06]  /*2aec0*/  IMAD.WIDE R22, R9, 0x4, R22 ;  /* 0x0000000409167825 */ /* 0x008fcc00078e0216 */
[----:B------:R-:W3:Y:S01]  /*2aed0*/  LDG.E.CONSTANT R22, desc[UR6][R22.64] ;  /* 0x0000000616167981 */ /* 0x000ee2000c1e9900 */
[----:B0-----:R-:W-:-:S05]  /*2aee0*/  IMAD.WIDE R26, R9, 0x4, R26 ;  /* 0x00000004091a7825 */ /* 0x001fca00078e021a */
        /* <DEDUP_REMOVED lines=15> */
[----:B------:R-:W3:Y:S08]  /*2afe0*/  LDC.64 R30, c[0x0][0x388] ;  /* 0x0000e200ff1e7b82 */ /* 0x000ef00000000a00 */
[----:B------:R-:W4:Y:S01]  /*2aff0*/  LDC.64 R32, c[0x0][0x380] ;  /* 0x0000e000ff207b82 */ /* 0x000f220000000a00 */
[----:B0-----:R-:W-:-:S06]  /*2b000*/  IMAD.WIDE R34, R23, 0x4, R26 ;  /* 0x0000000417227825 */ /* 0x001fcc00078e021a */
[----:B------:R-:W2:Y:S01]  /*2b010*/  LDG.E.CONSTANT R35, desc[UR6][R34.64] ;  /* 0x0000000622237981 */ /* 0x000ea2000c1e9900 */
[----:B---3--:R-:W-:-:S06]  /*2b020*/  IMAD.WIDE R30, R23, 0x4, R30 ;  /* 0x00000004171e7825 */ /* 0x008fcc00078e021e */
[----:B------:R-:W3:Y:S01]  /*2b030*/  LDG.E.CONSTANT R30, desc[UR6][R30.64] ;  /* 0x000000061e1e7981 */ /* 0x000ee2000c1e9900 */
[----:B----4-:R-:W-:-:S06]  /*2b040*/  IMAD.WIDE R32, R23, 0x4, R32 ;  /* 0x0000000417207825 */ /* 0x010fcc00078e0220 */
[----:B------:R-:W4:Y:S01]  /*2b050*/  LDG.E.CONSTANT R33, desc[UR6][R32.64] ;  /* 0x0000000620217981 */ /* 0x000f22000c1e9900 */
[----:B--2--5:R-:W-:-:S04]  /*2b060*/  FADD R12, R16, -R35 ;  /* 0x80000023100c7221 */ /* 0x024fc80000000000 */
[----:B------:R-:W-:Y:S01]  /*2b070*/  FMUL R36, R12, R12 ;  /* 0x0000000c0c247220 */ /* 0x000fe20000400000 */
[----:B---3--:R-:W-:-:S04]  /*2b080*/  FADD R23, R17, -R30 ;  /* 0x8000001e11177221 */ /* 0x008fc80000000000 */
[----:B------:R-:W-:Y:S01]  /*2b090*/  FFMA R27, R23, R23, R36 ;  /* 0x00000017171b7223 */ /* 0x000fe20000000024 */
[----:B----4-:R-:W-:-:S04]  /*2b0a0*/  FADD R26, R18, -R33 ;  /* 0x80000021121a7221 */ /* 0x010fc80000000000 */
[----:B------:R-:W-:-:S05]  /*2b0b0*/  FFMA R27, R26, R26, R27 ;  /* 0x0000001a1a1b7223 */ /* 0x000fca000000001b */
[----:B------:R-:W-:-:S04]  /*2b0c0*/  FSETP.GT.AND P0, PT, R27, 9.9999999747524270788e-07, PT ;  /* 0x358637bd1b00780b */ /* 0x000fc80003f04000 */
[----:B------:R-:W-:-:S13]  /*2b0d0*/  FSETP.GEU.OR P0, PT, R27, R8, !P0 ;  /* 0x000000081b00720b */ /* 0x000fda000470e400 */
[----:B------:R-:W-:Y:S05]  /*2b0e0*/  @P0 BRA `(.L_x_2574) ;  /* 0x0000000000d80947 */ /* 0x000fea0003800000 */
[----:B------:R-:W-:Y:S01]  /*2b0f0*/  IADD3 R25, PT, PT, R27, -0xd000000, RZ ;  /* 0xf30000001b197810 */ /* 0x000fe20007ffe0ff */
[----:B------:R0:W2:Y:S01]  /*2b100*/  MUFU.RSQ R32, R27 ;  /* 0x0000001b00207308 */ /* 0x0000a20000001400 */
[----:B------:R-:W-:Y:S02]  /*2b110*/  BSSY.RECONVERGENT B1, `(.L_x_2575) ;  /* 0x000000c000017945 */ /* 0x000fe40003800200 */
[----:B------:R-:W-:-:S13]  /*2b120*/  ISETP.GT.U32.AND P0, PT, R25, 0x727fffff, PT ;  /* 0x727fffff1900780c */ /* 0x000fda0003f04070 */
[----:B0-----:R-:W-:Y:S05]  /*2b130*/  @!P0 BRA `(.L_x_2576) ;  /* 0x0000000000148947 */ /* 0x001fea0003800000 */
[----:B------:R-:W-:Y:S02]  /*2b140*/  MOV R31, R27 ;  /* 0x0000001b001f7202 */ /* 0x000fe40000000f00 */
[----:B--2---:R-:W-:-:S07]  /*2b150*/  MOV R32, 0x2b170 ;  /* 0x0002b17000207802 */ /* 0x004fce0000000f00 */
[----:B-1----:R-:W-:Y:S05]  /*2b160*/  CALL.REL.NOINC `($__internal_15_$__cuda_sm20_sqrt_rn_f32_slowpath) ;  /* 0x0000056400147944 */ /* 0x002fea0003c00000 */
[----:B------:R-:W-:Y:S01]  /*2b170*/  MOV R25, R37 ;  /* 0x0000002500197202 */ /* 0x000fe20000000f00 */
[----:B------:R-:W-:Y:S06]  /*2b180*/  BRA `(.L_x_2577) ;  /* 0x0000000000107947 */ /* 0x000fec0003800000 */
.L_x_2576:
[----:B--2---:R-:W-:Y:S01]  /*2b190*/  FMUL.FTZ R30, R27, R32 ;  /* 0x000000201b1e7220 */ /* 0x004fe20000410000 */
[----:B------:R-:W-:-:S03]  /*2b1a0*/  FMUL.FTZ R31, R32, 0.5 ;  /* 0x3f000000201f7820 */ /* 0x000fc60000410000 */
[----:B------:R-:W-:-:S04]  /*2b1b0*/  FFMA R25, -R30, R30, R27 ;  /* 0x0000001e1e197223 */ /* 0x000fc8000000011b */
[----:B------:R-:W-:-:S07]  /*2b1c0*/  FFMA R25, R25, R31, R30 ;  /* 0x0000001f19197223 */ /* 0x000fce000000001e */
.L_x_2577:
[----:B-1----:R-:W-:Y:S05]  /*2b1d0*/  BSYNC.RECONVERGENT B1 ;  /* 0x0000000000017941 */ /* 0x002fea0003800200 */
.L_x_2575:
        /* <DEDUP_REMOVED lines=17> */
.L_x_2579:
[----:B------:R-:W-:Y:S05]  /*2b2f0*/  BSYNC.RECONVERGENT B6 ;  /* 0x0000000000067941 */ /* 0x000fea0003800200 */
.L_x_2578:
        /* <DEDUP_REMOVED lines=17> */
.L_x_2581:
[----:B------:R-:W-:Y:S05]  /*2b410*/  BSYNC.RECONVERGENT B6 ;  /* 0x0000000000067941 */ /* 0x000fea0003800200 */
.L_x_2580:
[-C--:B------:R-:W-:Y:S01]  /*2b420*/  FFMA R15, R26, R31.reuse, R15 ;  /* 0x0000001f1a0f7223 */ /* 0x080fe2000000000f */
[-C--:B------:R-:W-:Y:S01]  /*2b430*/  FFMA R14, R23, R31.reuse, R14 ;  /* 0x0000001f170e7223 */ /* 0x080fe2000000000e */
[----:B------:R-:W-:-:S07]  /*2b440*/  FFMA R13, R12, R31, R13 ;  /* 0x0000001f0c0d7223 */ /* 0x000fce000000000d */
.L_x_2574:
[----:B-12---:R-:W-:Y:S05]  /*2b450*/  BSYNC.RECONVERGENT B5 ;  /* 0x0000000000057941 */ /* 0x006fea0003800200 */
.L_x_2573:
        /* <DEDUP_REMOVED lines=35> */
.L_x_2585:
[----:B-1----:R-:W-:Y:S01]  /*2b690*/  FMUL.FTZ R30, R27, R32 ;  /* 0x000000201b1e7220 */ /* 0x002fe20000410000 */
[----:B------:R-:W-:-:S03]  /*2b6a0*/  FMUL.FTZ R31, R32, 0.5 ;  /* 0x3f000000201f7820 */ /* 0x000fc60000410000 */
[----:B------:R-:W-:-:S04]  /*2b6b0*/  FFMA R25, -R30, R30, R27 ;  /* 0x0000001e1e197223 */ /* 0x000fc8000000011b */
[----:B------:R-:W-:-:S07]  /*2b6c0*/  FFMA R25, R25, R31, R30 ;  /* 0x0000001f19197223 */ /* 0x000fce000000001e */
.L_x_2586:
[----:B------:R-:W-:Y:S05]  /*2b6d0*/  BSYNC.RECONVERGENT B1 ;  /* 0x0000000000017941 */ /* 0x000fea0003800200 */
.L_x_2584:
        /* <DEDUP_REMOVED lines=17> */
.L_x_2588:
[----:B------:R-:W-:Y:S05]  /*2b7f0*/  BSYNC.RECONVERGENT B6 ;  /* 0x0000000000067941 */ /* 0x000fea0003800200 */
.L_x_2587:
        /* <DEDUP_REMOVED lines=17> */
.L_x_2590:
[----:B------:R-:W-:Y:S05]  /*2b910*/  BSYNC.RECONVERGENT B6 ;  /* 0x0000000000067941 */ /* 0x000fea0003800200 */
.L_x_2589:
[-C--:B------:R-:W-:Y:S01]  /*2b920*/  FFMA R15, R26, R31.reuse, R15 ;  /* 0x0000001f1a0f7223 */ /* 0x080fe2000000000f */
[-C--:B------:R-:W-:Y:S01]  /*2b930*/  FFMA R14, R23, R31.reuse, R14 ;  /* 0x0000001f170e7223 */ /* 0x080fe2000000000e */
[----:B------:R-:W-:-:S07]  /*2b940*/  FFMA R13, R12, R31, R13 ;  /* 0x0000001f0c0d7223 */ /* 0x000fce000000000d */
.L_x_2583:
[----:B------:R-:W-:Y:S05]  /*2b950*/  BSYNC.RECONVERGENT B5 ;  /* 0x0000000000057941 */ /* 0x000fea0003800200 */
.L_x_2582:
        /* <DEDUP_REMOVED lines=35> */
.L_x_2594:
[----:B-1----:R-:W-:Y:S01]  /*2bb90*/  FMUL.FTZ R25, R38, R27 ;  /* 0x0000001b26197220 */ /* 0x002fe20000410000 */
[----:B------:R-:W-:-:S03]  /*2bba0*/  FMUL.FTZ R27, R27, 0.5 ;  /* 0x3f0000001b1b7820 */ /* 0x000fc60000410000 */
[----:B------:R-:W-:-:S04]  /*2bbb0*/  FFMA R26, -R25, R25, R38 ;  /* 0x00000019191a7223 */ /* 0x000fc80000000126 */
[----:B------:R-:W-:-:S07]  /*2bbc0*/  FFMA R25, R26, R27, R25 ;  /* 0x0000001b1a197223 */ /* 0x000fce0000000019 */
.L_x_2595:
[----:B------:R-:W-:Y:S05]  /*2bbd0*/  BSYNC.RECONVERGENT B1 ;  /* 0x0000000000017941 */ /* 0x000fea0003800200 */
.L_x_2593:
        /* <DEDUP_REMOVED lines=17> */
.L_x_2597:
[----:B------:R-:W-:Y:S05]  /*2bcf0*/  BSYNC.RECONVERGENT B6 ;  /* 0x0000000000067941 */ /* 0x000fea0003800200 */
.L_x_2596:
        /* <DEDUP_REMOVED lines=17> */
.L_x_2599:
[----:B------:R-:W-:Y:S05]  /*2be10*/  BSYNC.RECONVERGENT B6 ;  /* 0x0000000000067941 */ /* 0x000fea0003800200 */
.L_x_2598:
[-C--:B------:R-:W-:Y:S01]  /*2be20*/  FFMA R15, R12, R31.reuse, R15 ;  /* 0x0000001f0c0f7223 */ /* 0x080fe2000000000f */
[-C--:B------:R-:W-:Y:S01]  /*2be30*/  FFMA R14, R23, R31.reuse, R14 ;  /* 0x0000001f170e7223 */ /* 0x080fe2000000000e */
[----:B------:R-:W-:-:S07]  /*2be40*/  FFMA R13, R0, R31, R13 ;  /* 0x0000001f000d7223 */ /* 0x000fce000000000d */
.L_x_2592:
[----:B------:R-:W-:Y:S05]  /*2be50*/  BSYNC.RECONVERGENT B5 ;  /* 0x0000000000057941 */ /* 0x000fea0003800200 */
.L_x_2591:
[----:B------:R-:W-:-:S07]  /*2be60*/  IADD3 R23, PT, PT, R9, 0x3, RZ ;  /* 0x0000000309177810 */ /* 0x000fce0007ffe0ff */
.L_x_2572:
[----:B-12---:R-:W-:Y:S05]  /*2be70*/  BSYNC.RECONVERGENT B3 ;  /* 0x0000000000037941 */ /* 0x006fea0003800200 */
.L_x_2571:
[----:B------:R-:W-:-:S04]  /*2be80*/  IADD3 R0, PT, PT, R9, -R22, RZ ;  /* 0x8000001609007210 */ /* 0x000fc80007ffe0ff */
[----:B------:R-:W-:-:S13]  /*2be90*/  ISETP.GT.U32.AND P0, PT, R0, -0x4, PT ;  /* 0xfffffffc0000780c */ /* 0x000fda0003f04070 */
[----:B------:R-:W-:Y:S05]  /*2bea0*/  @P0 BRA `(.L_x_2570) ;  /* 0x0000001000b40947 */ /* 0x000fea0003800000 */
[----:B------:R-:W0:Y:S01]  /*2beb0*/  LDC.64 R26, c[0x0][0x3c0] ;  /* 0x0000f000ff1a7b82 */ /* 0x000e220000000a00 */
[----:B------:R-:W-:Y:S02]  /*2bec0*/  IADD3 R22, PT, PT, -R22, R23, RZ ;  /* 0x0000001716167210 */ /* 0x000fe40007ffe1ff */
[----:B0-----:R-:W-:-:S04]  /*2bed0*/  IADD3 R26, P0, PT, R26, 0x8, RZ ;  /* 0x000000081a1a7810 */ /* 0x001fc80007f1e0ff */
[----:B------:R-:W-:-:S09]  /*2bee0*/  IADD3.X R27, PT, PT, RZ, R27, RZ, P0, !PT ;  /* 0x0000001bff1b7210 */ /* 0x000fd200007fe4ff */
.L_x_2636:
        /* <DEDUP_REMOVED lines=34> */
.L_x_2603:
[----:B-1----:R-:W-:Y:S01]  /*2c110*/  FMUL.FTZ R30, R31, R32 ;  /* 0x000000201f1e7220 */ /* 0x002fe20000410000 */
[----:B------:R-:W-:-:S03]  /*2c120*/  FMUL.FTZ R32, R32, 0.5 ;  /* 0x3f00000020207820 */ /* 0x000fc60000410000 */
[----:B------:R-:W-:-:S04]  /*2c130*/  FFMA R25, -R30, R30, R31 ;  /* 0x0000001e1e197223 */ /* 0x000fc8000000011f */
[----:B------:R-:W-:-:S07]  /*2c140*/  FFMA R25, R25, R32, R30 ;  /* 0x0000002019197223 */ /* 0x000fce000000001e */
.L_x_2604:
[----:B------:R-:W-:Y:S05]  /*2c150*/  BSYNC.RECONVERGENT B1 ;  /* 0x0000000000017941 */ /* 0x000fea0003800200 */
.L_x_2602:
        /* <DEDUP_REMOVED lines=15> */
.L_x_2606:
[----:B------:R-:W-:Y:S05]  /*2c250*/  BSYNC.RECONVERGENT B5 ;  /* 0x0000000000057941 */ /* 0x000fea0003800200 */
.L_x_2605:
        /* <DEDUP_REMOVED lines=16> */
.L_x_2608:
[----:B------:R-:W-:Y:S05]  /*2c360*/  BSYNC.RECONVERGENT B5 ;  /* 0x0000000000057941 */ /* 0x000fea0003800200 */
.L_x_2607:
[-C--:B------:R-:W-:Y:S01]  /*2c370*/  FFMA R15, R12, R31.reuse, R15 ;  /* 0x0000001f0c0f7223 */ /* 0x080fe2000000000f */
[-C--:B------:R-:W-:Y:S01]  /*2c380*/  FFMA R14, R9, R31.reuse, R14 ;  /* 0x0000001f090e7223 */ /* 0x080fe2000000000e */
[----:B------:R-:W-:-:S07]  /*2c390*/  FFMA R13, R0, R31, R13 ;  /* 0x0000001f000d7223 */ /* 0x000fce000000000d */
.L_x_2601:
[----:B------:R-:W-:Y:S05]  /*2c3a0*/  BSYNC.RECONVERGENT B3 ;  /* 0x0000000000037941 */ /* 0x000fea0003800200 */
.L_x_2600:
        /* <DEDUP_REMOVED lines=31> */
.L_x_2612:
[----:B-1----:R-:W-:Y:S01]  /*2c5a0*/  FMUL.FTZ R30, R31, R32 ;  /* 0x000000201f1e7220 */ /* 0x002fe20000410000 */
[----:B------:R-:W-:-:S03]  /*2c5b0*/  FMUL.FTZ R32, R32, 0.5 ;  /* 0x3f00000020207820 */ /* 0x000fc60000410000 */
[----:B------:R-:W-:-:S04]  /*2c5c0*/  FFMA R25, -R30, R30, R31 ;  /* 0x0000001e1e197223 */ /* 0x000fc8000000011f */
[----:B------:R-:W-:-:S07]  /*2c5d0*/  FFMA R25, R25, R32, R30 ;  /* 0x0000002019197223 */ /* 0x000fce000000001e */
.L_x_2613:
[----:B------:R-:W-:Y:S05]  /*2c5e0*/  BSYNC.RECONVERGENT B1 ;  /* 0x0000000000017941 */ /* 0x000fea0003800200 */
.L_x_2611:
        /* <DEDUP_REMOVED lines=15> */
.L_x_2615:
[----:B------:R-:W-:Y:S05]  /*2c6e0*/  BSYNC.RECONVERGENT B5 ;  /* 0x0000000000057941 */ /* 0x000fea0003800200 */
.L_x_2614:
        /* <DEDUP_REMOVED lines=16> */
.L_x_2617:
[----:B------:R-:W-:Y:S05]  /*2c7f0*/  BSYNC.RECONVERGENT B5 ;  /* 0x0000000000057941 */ /* 0x000fea0003800200 */
.L_x_2616:
[-C--:B------:R-:W-:Y:S01]  /*2c800*/  FFMA R15, R12, R31.reuse, R15 ;  /* 0x0000001f0c0f7223 */ /* 0x080fe2000000000f */
[-C--:B------:R-:W-:Y:S01]  /*2c810*/  FFMA R14, R9, R31.reuse, R14 ;  /* 0x0000001f090e7223 */ /* 0x080fe2000000000e */
[----:B------:R-:W-:-:S07]  /*2c820*/  FFMA R13, R0, R31, R13 ;  /* 0x0000001f000d7223 */ /* 0x000fce000000000d */
.L_x_2610:
[----:B------:R-:W-:Y:S05]  /*2c830*/  BSYNC.RECONVERGENT B3 ;  /* 0x0000000000037941 */ /* 0x000fea0003800200 */
.L_x_2609:
        /* <DEDUP_REMOVED lines=31> */
.L_x_2621:
[----:B-1----:R-:W-:Y:S01]  /*2ca30*/  FMUL.FTZ R30, R31, R32 ;  /* 0x000000201f1e7220 */ /* 0x002fe20000410000 */
[----:B------:R-:W-:-:S03]  /*2ca40*/  FMUL.FTZ R32, R32, 0.5 ;  /* 0x3f00000020207820 */ /* 0x000fc60000410000 */
[----:B------:R-:W-:-:S04]  /*2ca50*/  FFMA R25, -R30, R30, R31 ;  /* 0x0000001e1e197223 */ /* 0x000fc8000000011f */
[----:B------:R-:W-:-:S07]  /*2ca60*/  FFMA R25, R25, R32, R30 ;  /* 0x0000002019197223 */ /* 0x000fce000000001e */
.L_x_2622:
[----:B------:R-:W-:Y:S05]  /*2ca70*/  BSYNC.RECONVERGENT B1 ;  /* 0x0000000000017941 */ /* 0x000fea0003800200 */
.L_x_2620:
        /* <DEDUP_REMOVED lines=15> */
.L_x_2624:
[----:B------:R-:W-:Y:S05]  /*2cb70*/  BSYNC.RECONVERGENT B5 ;  /* 0x0000000000057941 */ /* 0x000fea0003800200 */
.L_x_2623:
        /* <DEDUP_REMOVED lines=16> */
.L_x_2626:
[----:B------:R-:W-:Y:S05]  /*2cc80*/  BSYNC.RECONVERGENT B5 ;  /* 0x0000000000057941 */ /* 0x000fea0003800200 */
.L_x_2625:
[-C--:B------:R-:W-:Y:S01]  /*2cc90*/  FFMA R15, R12, R31.reuse, R15 ;  /* 0x0000001f0c0f7223 */ /* 0x080fe2000000000f */
[-C--:B------:R-:W-:Y:S01]  /*2cca0*/  FFMA R14, R9, R31.reuse, R14 ;  /* 0x0000001f090e7223 */ /* 0x080fe2000000000e */
[----:B------:R-:W-:-:S07]  /*2ccb0*/  FFMA R13, R0, R31, R13 ;  /* 0x0000001f000d7223 */ /* 0x000fce000000000d */
.L_x_2619:
[----:B------:R-:W-:Y:S05]  /*2ccc0*/  BSYNC.RECONVERGENT B3 ;  /* 0x0000000000037941 */ /* 0x000fea0003800200 */
.L_x_2618:
        /* <DEDUP_REMOVED lines=31> */
.L_x_2630:
[----:B-1----:R-:W-:Y:S01]  /*2cec0*/  FMUL.FTZ R28, R31, R30 ;  /* 0x0000001e1f1c7220 */ /* 0x002fe20000410000 */
[----:B------:R-:W-:-:S03]  /*2ced0*/  FMUL.FTZ R29, R30, 0.5 ;  /* 0x3f0000001e1d7820 */ /* 0x000fc60000410000 */
[----:B------:R-:W-:-:S04]  /*2cee0*/  FFMA R25, -R28, R28, R31 ;  /* 0x0000001c1c197223 */ /* 0x000fc8000000011f */
[----:B------:R-:W-:-:S07]  /*2cef0*/  FFMA R25, R25, R29, R28 ;  /* 0x0000001d19197223 */ /* 0x000fce000000001c */
.L_x_2631:
[----:B------:R-:W-:Y:S05]  /*2cf00*/  BSYNC.RECONVERGENT B1 ;  /* 0x0000000000017941 */ /* 0x000fea0003800200 */
.L_x_2629:
        /* <DEDUP_REMOVED lines=15> */
.L_x_2633:
[----:B------:R-:W-:Y:S05]  /*2d000*/  BSYNC.RECONVERGENT B5 ;  /* 0x0000000000057941 */ /* 0x000fea0003800200 */
.L_x_2632:
        /* <DEDUP_REMOVED lines=16> */
.L_x_2635:
[----:B------:R-:W-:Y:S05]  /*2d110*/  BSYNC.RECONVERGENT B5 ;  /* 0x0000000000057941 */ /* 0x000fea0003800200 */
.L_x_2634:
[-C--:B------:R-:W-:Y:S01]  /*2d120*/  FFMA R15, R12, R31.reuse, R15 ;  /* 0x0000001f0c0f7223 */ /* 0x080fe2000000000f */
[-C--:B------:R-:W-:Y:S01]  /*2d130*/  FFMA R14, R9, R31.reuse, R14 ;  /* 0x0000001f090e7223 */ /* 0x080fe2000000000e */
[----:B------:R-:W-:-:S07]  /*2d140*/  FFMA R13, R0, R31, R13 ;  /* 0x0000001f000d7223 */ /* 0x000fce000000000d */
.L_x_2628:
[----:B------:R-:W-:Y:S05]  /*2d150*/  BSYNC.RECONVERGENT B3 ;  /* 0x0000000000037941 */ /* 0x000fea0003800200 */
.L_x_2627:
[----:B------:R-:W-:Y:S01]  /*2d160*/  IADD3 R23, PT, PT, R23, 0x4, RZ ;  /* 0x0000000417177810 */ /* 0x000fe20007ffe0ff */
[----:B------:R-:W-:Y:S06]  /*2d170*/  @P2 BRA `(.L_x_2636) ;  /* 0xffffffec005c2947 */ /* 0x000fec000383ffff */
.L_x_2570:
[----:B012---:R-:W-:Y:S05]  /*2d180*/  BSYNC.RECONVERGENT B4 ;  /* 0x0000000000047941 */ /* 0x007fea0003800200 */
.L_x_2569:
[----:B------:R-:W-:Y:S01]  /*2d190*/  ISETP.NE.AND P0, PT, R7, RZ, PT ;  /* 0x000000ff0700720c */ /* 0x000fe20003f05270 */
[----:B------:R-:W0:Y:S01]  /*2d1a0*/  LDCU UR5, c[0x3][0x68] ;  /* 0x00c00d00ff0577ac */ /* 0x000e220008000800 */
[----:B------:R-:W-:Y:S02]  /*2d1b0*/  BSSY.RECONVERGENT B4, `(.L_x_2637) ;  /* 0x0000239000047945 */ /* 0x000fe40003800200 */
[----:B------:R-:W-:Y:S01]  /*2d1c0*/  PLOP3.LUT P0, PT, P0, P5, PT, 0x80, 0x8 ;  /* 0x000000000008781c */ /* 0x000fe2000070b070 */
[----:B------:R-:W1:Y:S01]  /*2d1d0*/  LDCU UR8, c[0x3][0x60] ;  /* 0x00c00c00ff0877ac */ /* 0x000e620008000800 */
[----:B------:R-:W2:Y:S11]  /*2d1e0*/  LDCU UR9, c[0x3][0x70] ;  /* 0x00c00e00ff0977ac */ /* 0x000eb60008000800 */
[----:B------:R-:W-:Y:S05]  /*2d1f0*/  @!P0 BRA `(.L_x_2638) ;  /* 0x0000002000d08947 */ /* 0x000fea0003800000 */
[----:B------:R-:W3:Y:S01]  /*2d200*/  LDC.64 R22, c[0x0][0x3b0] ;  /* 0x0000ec00ff167b82 */ /* 0x000ee20000000a00 */
[----:B------:R-:W4:Y:S07]  /*2d210*/  LDCU UR4, c[0x0][0x3d0] ;  /* 0x00007a00ff0477ac */ /* 0x000f2e0008000800 */
[----:B------:R-:W0:Y:S01]  /*2d220*/  LDC.64 R26, c[0x0][0x3b8] ;  /* 0x0000ee00ff1a7b82 */ /* 0x000e220000000a00 */
[----:B----4-:R-:W-:-:S04]  /*2d230*/  IMAD R7, R20, UR4, R3 ;  /* 0x0000000414077c24 */ /* 0x010fc8000f8e0203 */
[----:B---3--:R-:W-:-:S05]  /*2d240*/  IMAD.WIDE R22, R7, 0x4, R22 ;  /* 0x0000000407167825 */ /* 0x008fca00078e0216 */
        /* <DEDUP_REMOVED lines=44> */
.L_x_2644:
[----:B--2---:R-:W-:Y:S01]  /*2d510*/  FMUL.FTZ R30, R25, R32 ;  /* 0x00000020191e7220 */ /* 0x004fe20000410000 */
[----:B------:R-:W-:-:S03]  /*2d520*/  FMUL.FTZ R27, R32, 0.5 ;  /* 0x3f000000201b7820 */ /* 0x000fc60000410000 */
[----:B------:R-:W-:-:S04]  /*2d530*/  FFMA R23, -R30, R30, R25 ;  /* 0x0000001e1e177223 */ /* 0x000fc80000000119 */
[----:B------:R-:W-:-:S07]  /*2d540*/  FFMA R23, R23, R27, R30 ;  /* 0x0000001b17177223 */ /* 0x000fce000000001e */
.L_x_2645:
[----:B-1----:R-:W-:Y:S05]  /*2d550*/  BSYNC.RECONVERGENT B1 ;  /* 0x0000000000017941 */ /* 0x002fea0003800200 */
.L_x_2643:
        /* <DEDUP_REMOVED lines=17> */
.L_x_2647:
[----:B------:R-:W-:Y:S05]  /*2d670*/  BSYNC.RECONVERGENT B6 ;  /* 0x0000000000067941 */ /* 0x000fea0003800200 */
.L_x_2646:
        /* <DEDUP_REMOVED lines=17> */
.L_x_2649:
[----:B------:R-:W-:Y:S05]  /*2d790*/  BSYNC.RECONVERGENT B6 ;  /* 0x0000000000067941 */ /* 0x000fea0003800200 */
.L_x_2648:
[-C--:B------:R-:W-:Y:S01]  /*2d7a0*/  FFMA R15, R26, R31.reuse, R15 ;  /* 0x0000001f1a0f7223 */ /* 0x080fe2000000000f */
[-C--:B------:R-:W-:Y:S01]  /*2d7b0*/  FFMA R14, R7, R31.reuse, R14 ;  /* 0x0000001f070e7223 */ /* 0x080fe2000000000e */
[----:B------:R-:W-:-:S07]  /*2d7c0*/  FFMA R13, R22, R31, R13 ;  /* 0x0000001f160d7223 */ /* 0x000fce000000000d */
.L_x_2642:
[----:B-12---:R-:W-:Y:S05]  /*2d7d0*/  BSYNC.RECONVERGENT B5 ;  /* 0x0000000000057941 */ /* 0x006fea0003800200 */
.L_x_2641:
        /* <DEDUP_REMOVED lines=35> */
.L_x_2653:
[----:B-1----:R-:W-:Y:S01]  /*2da10*/  FMUL.FTZ R30, R25, R32 ;  /* 0x00000020191e7220 */ /* 0x002fe20000410000 */
[----:B------:R-:W-:-:S03]  /*2da20*/  FMUL.FTZ R27, R32, 0.5 ;  /* 0x3f000000201b7820 */ /* 0x000fc60000410000 */
[----:B------:R-:W-:-:S04]  /*2da30*/  FFMA R23, -R30, R30, R25 ;  /* 0x0000001e1e177223 */ /* 0x000fc80000000119 */
[----:B------:R-:W-:-:S07]  /*2da40*/  FFMA R23, R23, R27, R30 ;  /* 0x0000001b17177223 */ /* 0x000fce000000001e */
.L_x_2654:
[----:B------:R-:W-:Y:S05]  /*2da50*/  BSYNC.RECONVERGENT B1 ;  /* 0x0000000000017941 */ /* 0x000fea0003800200 */
.L_x_2652:
        /* <DEDUP_REMOVED lines=17> */
.L_x_2656:
[----:B------:R-:W-:Y:S05]  /*2db70*/  BSYNC.RECONVERGENT B6 ;  /* 0x0000000000067941 */ /* 0x000fea0003800200 */
.L_x_2655:
        /* <DEDUP_REMOVED lines=17> */
.L_x_2658:
[----:B------:R-:W-:Y:S05]  /*2dc90*/  BSYNC.RECONVERGENT B6 ;  /* 0x0000000000067941 */ /* 0x000fea0003800200 */
.L_x_2657:
[-C--:B------:R-:W-:Y:S01]  /*2dca0*/  FFMA R15, R26, R31.reuse, R15 ;  /* 0x0000001f1a0f7223 */ /* 0x080fe2000000000f */
[-C--:B------:R-:W-:Y:S01]  /*2dcb0*/  FFMA R14, R7, R31.reuse, R14 ;  /* 0x0000001f070e7223 */ /* 0x080fe2000000000e */
[----:B------:R-:W-:-:S07]  /*2dcc0*/  FFMA R13, R22, R31, R13 ;  /* 0x0000001f160d7223 */ /* 0x000fce000000000d */
.L_x_2651:
[----:B------:R-:W-:Y:S05]  /*2dcd0*/  BSYNC.RECONVERGENT B5 ;  /* 0x0000000000057941 */ /* 0x000fea0003800200 */
.L_x_2650:
        /* <DEDUP_REMOVED lines=35> */
.L_x_2662:
[----:B-1----:R-:W-:Y:S01]  /*2df10*/  FMUL.FTZ R23, R38, R25 ;  /* 0x0000001926177220 */ /* 0x002fe20000410000 */
[----:B------:R-:W-:-:S03]  /*2df20*/  FMUL.FTZ R25, R25, 0.5 ;  /* 0x3f00000019197820 */ /* 0x000fc60000410000 */
[----:B------:R-:W-:-:S04]  /*2df30*/  FFMA R26, -R23, R23, R38 ;  /* 0x00000017171a7223 */ /* 0x000fc80000000126 */
[----:B------:R-:W-:-:S07]  /*2df40*/  FFMA R23, R26, R25, R23 ;  /* 0x000000191a177223 */ /* 0x000fce0000000017 */
.L_x_2663:
[----:B------:R-:W-:Y:S05]  /*2df50*/  BSYNC.RECONVERGENT B1 ;  /* 0x0000000000017941 */ /* 0x000fea0003800200 */
.L_x_2661:
        /* <DEDUP_REMOVED lines=17> */
.L_x_2665:
[----:B------:R-:W-:Y:S05]  /*2e070*/  BSYNC.RECONVERGENT B6 ;  /* 0x0000000000067941 */ /* 0x000fea0003800200 */
.L_x_2664:
        /* <DEDUP_REMOVED lines=17> */
.L_x_2667:
[----:B------:R-:W-:Y:S05]  /*2e190*/  BSYNC.RECONVERGENT B6 ;  /* 0x0000000000067941 */ /* 0x000fea0003800200 */
.L_x_2666:
[-C--:B------:R-:W-:Y:S01]  /*2e1a0*/  FFMA R15, R22, R31.reuse, R15 ;  /* 0x0000001f160f7223 */ /* 0x080fe2000000000f */
[-C--:B------:R-:W-:Y:S01]  /*2e1b0*/  FFMA R14, R7, R31.reuse, R14 ;  /* 0x0000001f070e7223 */ /* 0x080fe2000000000e */
[----:B------:R-:W-:-:S07]  /*2e1c0*/  FFMA R13, R0, R31, R13 ;  /* 0x0000001f000d7223 */ /* 0x000fce000000000d */
.L_x_2660:
[----:B------:R-:W-:Y:S05]  /*2e1d0*/  BSYNC.RECONVERGENT B5 ;  /* 0x0000000000057941 */ /* 0x000fea0003800200 */
.L_x_2659:
[----:B------:R-:W-:-:S07]  /*2e1e0*/  IADD3 R22, PT, PT, R12, 0x3, RZ ;  /* 0x000000030c167810 */ /* 0x000fce0007ffe0ff */
.L_x_2640:
[----:B-12---:R-:W-:Y:S05]  /*2e1f0*/  BSYNC.RECONVERGENT B3 ;  /* 0x0000000000037941 */ /* 0x006fea0003800200 */
.L_x_2639:
[----:B------:R-:W-:-:S04]  /*2e200*/  IADD3 R0, PT, PT, R12, -R9, RZ ;  /* 0x800000090c007210 */ /* 0x000fc80007ffe0ff */
[----:B------:R-:W-:-:S13]  /*2e210*/  ISETP.GT.U32.AND P0, PT, R0, -0x4, PT ;  /* 0xfffffffc0000780c */ /* 0x000fda0003f04070 */
[----:B------:R-:W-:Y:S05]  /*2e220*/  @P0 BRA `(.L_x_2638) ;  /* 0x0000001000c40947 */ /* 0x000fea0003800000 */
[----:B------:R-:W0:Y:S01]  /*2e230*/  LDC.64 R26, c[0x0][0x3c0] ;  /* 0x0000f000ff1a7b82 */ /* 0x000e220000000a00 */
[----:B------:R-:W-:Y:S02]  /*2e240*/  IADD3 R9, PT, PT, -R9, R22, RZ ;  /* 0x0000001609097210 */ /* 0x000fe40007ffe1ff */
[----:B0-----:R-:W-:-:S04]  /*2e250*/  IADD3 R26, P0, PT, R26, 0x8, RZ ;  /* 0x000000081a1a7810 */ /* 0x001fc80007f1e0ff */
[----:B------:R-:W-:-:S09]  /*2e260*/  IADD3.X R27, PT, PT, RZ, R27, RZ, P0, !PT ;  /* 0x0000001bff1b7210 */ /* 0x000fd200007fe4ff */
.L_x_2704:
        /* <DEDUP_REMOVED lines=35> */
.L_x_2671:
[----:B-1----:R-:W-:Y:S01]  /*2e4a0*/  FMUL.FTZ R30, R25, R32 ;  /* 0x00000020191e7220 */ /* 0x002fe20000410000 */
[----:B------:R-:W-:-:S03]  /*2e4b0*/  FMUL.FTZ R31, R32, 0.5 ;  /* 0x3f000000201f7820 */ /* 0x000fc60000410000 */
[----:B------:R-:W-:-:S04]  /*2e4c0*/  FFMA R23, -R30, R30, R25 ;  /* 0x0000001e1e177223 */ /* 0x000fc80000000119 */
[----:B------:R-:W-:-:S07]  /*2e4d0*/  FFMA R23, R23, R31, R30 ;  /* 0x0000001f17177223 */ /* 0x000fce000000001e */
.L_x_2672:
[----:B------:R-:W-:Y:S05]  /*2e4e0*/  BSYNC.RECONVERGENT B1 ;  /* 0x0000000000017941 */ /* 0x000fea0003800200 */
.L_x_2670:
        /* <DEDUP_REMOVED lines=15> */
.L_x_2674:
[----:B------:R-:W-:Y:S05]  /*2e5e0*/  BSYNC.RECONVERGENT B5 ;  /* 0x0000000000057941 */ /* 0x000fea0003800200 */
.L_x_2673:
        /* <DEDUP_REMOVED lines=16> */
.L_x_2676:
[----:B------:R-:W-:Y:S05]  /*2e6f0*/  BSYNC.RECONVERGENT B5 ;  /* 0x0000000000057941 */ /* 0x000fea0003800200 */
.L_x_2675:
[-C--:B------:R-:W-:Y:S01]  /*2e700*/  FFMA R15, R12, R31.reuse, R15 ;  /* 0x0000001f0c0f7223 */ /* 0x080fe2000000000f */
[-C--:B------:R-:W-:Y:S01]  /*2e710*/  FFMA R14, R7, R31.reuse, R14 ;  /* 0x0000001f070e7223 */ /* 0x080fe2000000000e */
[----:B------:R-:W-:-:S07]  /*2e720*/  FFMA R13, R0, R31, R13 ;  /* 0x0000001f000d7223 */ /* 0x000fce000000000d */
.L_x_2669:
[----:B------:R-:W-:Y:S05]  /*2e730*/  BSYNC.RECONVERGENT B3 ;  /* 0x0000000000037941 */ /* 0x000fea0003800200 */
.L_x_2668:
        /* <DEDUP_REMOVED lines=32> */
.L_x_2680:
[----:B-1----:R-:W-:Y:S01]  /*2e940*/  FMUL.FTZ R30, R25, R32 ;  /* 0x00000020191e7220 */ /* 0x002fe20000410000 */
[----:B------:R-:W-:-:S03]  /*2e950*/  FMUL.FTZ R31, R32, 0.5 ;  /* 0x3f000000201f7820 */ /* 0x000fc60000410000 */
[----:B------:R-:W-:-:S04]  /*2e960*/  FFMA R23, -R30, R30, R25 ;  /* 0x0000001e1e177223 */ /* 0x000fc80000000119 */
[----:B------:R-:W-:-:S07]  /*2e970*/  FFMA R23, R23, R31, R30 ;  /* 0x0000001f17177223 */ /* 0x000fce000000001e */
.L_x_2681:
[----:B------:R-:W-:Y:S05]  /*2e980*/  BSYNC.RECONVERGENT B1 ;  /* 0x0000000000017941 */ /* 0x000fea0003800200 */
.L_x_2679:
        /* <DEDUP_REMOVED lines=15> */
.L_x_2683:
[----:B------:R-:W-:Y:S05]  /*2ea80*/  BSYNC.RECONVERGENT B5 ;  /* 0x0000000000057941 */ /* 0x000fea0003800200 */
.L_x_2682:
        /* <DEDUP_REMOVED lines=16> */
.L_x_2685:
[----:B------:R-:W-:Y:S05]  /*2eb90*/  BSYNC.RECONVERGENT B5 ;  /* 0x0000000000057941 */ /* 0x000fea0003800200 */
.L_x_2684:
[-C--:B------:R-:W-:Y:S01]  /*2eba0*/  FFMA R15, R12, R31.reuse, R15 ;  /* 0x0000001f0c0f7223 */ /* 0x080fe2000000000f */
[-C--:B------:R-:W-:Y:S01]  /*2ebb0*/  FFMA R14, R7, R31.reuse, R14 ;  /* 0x0000001f070e7223 */ /* 0x080fe2000000000e */
[----:B------:R-:W-:-:S07]  /*2ebc0*/  FFMA R13, R0, R31, R13 ;  /* 0x0000001f000d7223 */ /* 0x000fce000000000d */
.L_x_2678:
[----:B------:R-:W-:Y:S05]  /*2ebd0*/  BSYNC.RECONVERGENT B3 ;  /* 0x0000000000037941 */ /* 0x000fea0003800200 */
.L_x_2677:
        /* <DEDUP_REMOVED lines=32> */
.L_x_2689:
[----:B-1----:R-:W-:Y:S01]  /*2ede0*/  FMUL.FTZ R30, R25, R32 ;  /* 0x00000020191e7220 */ /* 0x002fe20000410000 */
[----:B------:R-:W-:-:S03]  /*2edf0*/  FMUL.FTZ R31, R32, 0.5 ;  /* 0x3f000000201f7820 */ /* 0x000fc60000410000 */
[----:B------:R-:W-:-:S04]  /*2ee00*/  FFMA R23, -R30, R30, R25 ;  /* 0x0000001e1e177223 */ /* 0x000fc80000000119 */
[----:B------:R-:W-:-:S07]  /*2ee10*/  FFMA R23, R23, R31, R30 ;  /* 0x0000001f17177223 */ /* 0x000fce000000001e */
.L_x_2690:
[----:B------:R-:W-:Y:S05]  /*2ee20*/  BSYNC.RECONVERGENT B1 ;  /* 0x0000000000017941 */ /* 0x000fea0003800200 */
.L_x_2688:
        /* <DEDUP_REMOVED lines=15> */
.L_x_2692:
[----:B------:R-:W-:Y:S05]  /*2ef20*/  BSYNC.RECONVERGENT B5 ;  /* 0x0000000000057941 */ /* 0x000fea0003800200 */
.L_x_2691:
        /* <DEDUP_REMOVED lines=16> */
.L_x_2694:
[----:B------:R-:W-:Y:S05]  /*2f030*/  BSYNC.RECONVERGENT B5 ;  /* 0x0000000000057941 */ /* 0x000fea0003800200 */
.L_x_2693:
[-C--:B------:R-:W-:Y:S01]  /*2f040*/  FFMA R15, R12, R31.reuse, R15 ;  /* 0x0000001f0c0f7223 */ /* 0x080fe2000000000f */
[-C--:B------:R-:W-:Y:S01]  /*2f050*/  FFMA R14, R7, R31.reuse, R14 ;  /* 0x0000001f070e7223 */ /* 0x080fe2000000000e */
[----:B------:R-:W-:-:S07]  /*2f060*/  FFMA R13, R0, R31, R13 ;  /* 0x0000001f000d7223 */ /* 0x000fce000000000d */
.L_x_2687:
[----:B------:R-:W-:Y:S05]  /*2f070*/  BSYNC.RECONVERGENT B3 ;  /* 0x0000000000037941 */ /* 0x000fea0003800200 */
.L_x_2686:
        /* <DEDUP_REMOVED lines=32> */
.L_x_2698:
[----:B-1----:R-:W-:Y:S01]  /*2f280*/  FMUL.FTZ R28, R25, R30 ;  /* 0x0000001e191c7220 */ /* 0x002fe20000410000 */
[----:B------:R-:W-:-:S03]  /*2f290*/  FMUL.FTZ R29, R30, 0.5 ;  /* 0x3f0000001e1d7820 */ /* 0x000fc60000410000 */
[----:B------:R-:W-:-:S04]  /*2f2a0*/  FFMA R23, -R28, R28, R25 ;  /* 0x0000001c1c177223 */ /* 0x000fc80000000119 */
[----:B------:R-:W-:-:S07]  /*2f2b0*/  FFMA R23, R23, R29, R28 ;  /* 0x0000001d17177223 */ /* 0x000fce000000001c */
.L_x_2699:
[----:B------:R-:W-:Y:S05]  /*2f2c0*/  BSYNC.RECONVERGENT B1 ;  /* 0x0000000000017941 */ /* 0x000fea0003800200 */
.L_x_2697:
        /* <DEDUP_REMOVED lines=15> */
.L_x_2701:
[----:B------:R-:W-:Y:S05]  /*2f3c0*/  BSYNC.RECONVERGENT B5 ;  /* 0x0000000000057941 */ /* 0x000fea0003800200 */
.L_x_2700:
        /* <DEDUP_REMOVED lines=16> */
.L_x_2703:
[----:B------:R-:W-:Y:S05]  /*2f4d0*/  BSYNC.RECONVERGENT B5 ;  /* 0x0000000000057941 */ /* 0x000fea0003800200 */
.L_x_2702:
[-C--:B------:R-:W-:Y:S01]  /*2f4e0*/  FFMA R15, R12, R31.reuse, R15 ;  /* 0x0000001f0c0f7223 */ /* 0x080fe2000000000f */
[-C--:B------:R-:W-:Y:S01]  /*2f4f0*/  FFMA R14, R7, R31.reuse, R14 ;  /* 0x0000001f070e7223 */ /* 0x080fe2000000000e */
[----:B------:R-:W-:-:S07]  /*2f500*/  FFMA R13, R0, R31, R13 ;  /* 0x0000001f000d7223 */ /* 0x000fce000000000d */
.L_x_2696:
[----:B------:R-:W-:Y:S05]  /*2f510*/  BSYNC.RECONVERGENT B3 ;  /* 0x0000000000037941 */ /* 0x000fea0003800200 */
.L_x_2695:
[----:B------:R-:W-:Y:S01]  /*2f520*/  IADD3 R22, PT, PT, R22, 0x4, RZ ;  /* 0x0000000416167810 */ /* 0x000fe20007ffe0ff */
[----:B------:R-:W-:Y:S06]  /*2f530*/  @P2 BRA `(.L_x_2704) ;  /* 0xffffffec004c2947 */ /* 0x000fec000383ffff */
.L_x_2638:
[----:B012---:R-:W-:Y:S05]  /*2f540*/  BSYNC.RECONVERGENT B4 ;  /* 0x0000000000047941 */ /* 0x007fea0003800200 */
.L_x_2637:
[----:B------:R-:W0:Y:S01]  /*2f550*/  LDC R7, c[0x0][0x3d0] ;  /* 0x0000f400ff077b82 */ /* 0x000e220000000800 */
[----:B------:R-:W-:Y:S01]  /*2f560*/  ISETP.NE.AND P0, PT, R6, RZ, PT ;  /* 0x000000ff0600720c */ /* 0x000fe20003f05270 */
[----:B------:R-:W1:Y:S01]  /*2f570*/  LDCU UR5, c[0x3][0x68] ;  /* 0x00c00d00ff0577ac */ /* 0x000e620008000800 */
[----:B------:R-:W-:Y:S02]  /*2f580*/  BSSY.RECONVERGENT B4, `(.L_x_2705) ;  /* 0x0000239000047945 */ /* 0x000fe40003800200 */
[----:B------:R-:W-:Y:S01]  /*2f590*/  PLOP3.LUT P0, PT, P0, P5, PT, 0x80, 0x8 ;  /* 0x000000000008781c */ /* 0x000fe2000070b070 */
[----:B------:R-:W2:Y:S01]  /*2f5a0*/  LDCU UR8, c[0x3][0x60] ;  /* 0x00c00c00ff0877ac */ /* 0x000ea20008000800 */
[----:B------:R-:W3:Y:S01]  /*2f5b0*/  LDCU UR9, c[0x3][0x70] ;  /* 0x00c00e00ff0977ac */ /* 0x000ee20008000800 */
[----:B0-----:R-:W-:-:S10]  /*2f5c0*/  IMAD R12, R20, R7, R7 ;  /* 0x00000007140c7224 */ /* 0x001fd400078e0207 */
        /* <DEDUP_REMOVED lines=49> */
.L_x_2712:
[----:B-1----:R-:W-:Y:S01]  /*2f8e0*/  FMUL.FTZ R30, R25, R32 ;  /* 0x00000020191e7220 */ /* 0x002fe20000410000 */
[----:B------:R-:W-:-:S03]  /*2f8f0*/  FMUL.FTZ R27, R32, 0.5 ;  /* 0x3f000000201b7820 */ /* 0x000fc60000410000 */
[----:B------:R-:W-:-:S04]  /*2f900*/  FFMA R23, -R30, R30, R25 ;  /* 0x0000001e1e177223 */ /* 0x000fc80000000119 */
[----:B------:R-:W-:-:S07]  /*2f910*/  FFMA R23, R23, R27, R30 ;  /* 0x0000001b17177223 */ /* 0x000fce000000001e */
.L_x_2713:
[----:B------:R-:W-:Y:S05]  /*2f920*/  BSYNC.RECONVERGENT B1 ;  /* 0x0000000000017941 */ /* 0x000fea0003800200 */
.L_x_2711:
        /* <DEDUP_REMOVED lines=17> */
.L_x_2715:
[----:B------:R-:W-:Y:S05]  /*2fa40*/  BSYNC.RECONVERGENT B6 ;  /* 0x0000000000067941 */ /* 0x000fea0003800200 */
.L_x_2714:
        /* <DEDUP_REMOVED lines=17> */
.L_x_2717:
[----:B------:R-:W-:Y:S05]  /*2fb60*/  BSYNC.RECONVERGENT B6 ;  /* 0x0000000000067941 */ /* 0x000fea0003800200 */
.L_x_2716:
[-C--:B------:R-:W-:Y:S01]  /*2fb70*/  FFMA R15, R26, R31.reuse, R15 ;  /* 0x0000001f1a0f7223 */ /* 0x080fe2000000000f */
[-C--:B------:R-:W-:Y:S01]  /*2fb80*/  FFMA R14, R7, R31.reuse, R14 ;  /* 0x0000001f070e7223 */ /* 0x080fe2000000000e */
[----:B------:R-:W-:-:S07]  /*2fb90*/  FFMA R13, R22, R31, R13 ;  /* 0x0000001f160d7223 */ /* 0x000fce000000000d */
.L_x_2710:
[----:B------:R-:W-:Y:S05]  /*2fba0*/  BSYNC.RECONVERGENT B5 ;  /* 0x0000000000057941 */ /* 0x000fea0003800200 */
.L_x_2709:
        /* <DEDUP_REMOVED lines=35> */
.L_x_2721:
[----:B-1----:R-:W-:Y:S01]  /*2fde0*/  FMUL.FTZ R30, R25, R32 ;  /* 0x00000020191e7220 */ /* 0x002fe20000410000 */
[----:B------:R-:W-:-:S03]  /*2fdf0*/  FMUL.FTZ R27, R32, 0.5 ;  /* 0x3f000000201b7820 */ /* 0x000fc60000410000 */
[----:B------:R-:W-:-:S04]  /*2fe00*/  FFMA R23, -R30, R30, R25 ;  /* 0x0000001e1e177223 */ /* 0x000fc80000000119 */
[----:B------:R-:W-:-:S07]  /*2fe10*/  FFMA R23, R23, R27, R30 ;  /* 0x0000001b17177223 */ /* 0x000fce000000001e */
.L_x_2722:
[----:B------:R-:W-:Y:S05]  /*2fe20*/  BSYNC.RECONVERGENT B1 ;  /* 0x0000000000017941 */ /* 0x000fea0003800200 */
.L_x_2720:
        /* <DEDUP_REMOVED lines=17> */
.L_x_2724:
[----:B------:R-:W-:Y:S05]  /*2ff40*/  BSYNC.RECONVERGENT B6 ;  /* 0x0000000000067941 */ /* 0x000fea0003800200 */
.L_x_2723:
        /* <DEDUP_REMOVED lines=17> */
.L_x_2726:
[----:B------:R-:W-:Y:S05]  /*30060*/  BSYNC.RECONVERGENT B6 ;  /* 0x0000000000067941 */ /* 0x000fea0003800200 */
.L_x_2725:
[-C--:B------:R-:W-:Y:S01]  /*30070*/  FFMA R15, R26, R31.reuse, R15 ;  /* 0x0000001f1a0f7223 */ /* 0x080fe2000000000f */
[-C--:B------:R-:W-:Y:S01]  /*30080*/  FFMA R14, R7, R31.reuse, R14 ;  /* 0x0000001f070e7223 */ /* 0x080fe2000000000e */
[----:B------:R-:W-:-:S07]  /*30090*/  FFMA R13, R22, R31, R13 ;  /* 0x0000001f160d7223 */ /* 0x000fce000000000d */
.L_x_2719:
[----:B------:R-:W-:Y:S05]  /*300a0*/  BSYNC.RECONVERGENT B5 ;  /* 0x0000000000057941 */ /* 0x000fea0003800200 */
.L_x_2718:
        /* <DEDUP_REMOVED lines=35> */
.L_x_2730:
[----:B-1----:R-:W-:Y:S01]  /*302e0*/  FMUL.FTZ R23, R38, R25 ;  /* 0x0000001926177220 */ /* 0x002fe20000410000 */
[----:B------:R-:W-:-:S03]  /*302f0*/  FMUL.FTZ R25, R25, 0.5 ;  /* 0x3f00000019197820 */ /* 0x000fc60000410000 */
[----:B------:R-:W-:-:S04]  /*30300*/  FFMA R26, -R23, R23, R38 ;  /* 0x00000017171a7223 */ /* 0x000fc80000000126 */
[----:B------:R-:W-:-:S07]  /*30310*/  FFMA R23, R26, R25, R23 ;  /* 0x000000191a177223 */ /* 0x000fce0000000017 */
.L_x_2731:
[----:B------:R-:W-:Y:S05]  /*30320*/  BSYNC.RECONVERGENT B1 ;  /* 0x0000000000017941 */ /* 0x000fea0003800200 */
.L_x_2729:
        /* <DEDUP_REMOVED lines=17> */
.L_x_2733:
[----:B------:R-:W-:Y:S05]  /*30440*/  BSYNC.RECONVERGENT B6 ;  /* 0x0000000000067941 */ /* 0x000fea0003800200 */
.L_x_2732:
        /* <DEDUP_REMOVED lines=17> */
.L_x_2735:
[----:B------:R-:W-:Y:S05]  /*30560*/  BSYNC.RECONVERGENT B6 ;  /* 0x0000000000067941 */ /* 0x000fea0003800200 */
.L_x_2734:
[-C--:B------:R-:W-:Y:S01]  /*30570*/  FFMA R15, R22, R31.reuse, R15 ;  /* 0x0000001f160f7223 */ /* 0x080fe2000000000f */
[-C--:B------:R-:W-:Y:S01]  /*30580*/  FFMA R14, R7, R31.reuse, R14 ;  /* 0x0000001f070e7223 */ /* 0x080fe2000000000e */
[----:B------:R-:W-:-:S07]  /*30590*/  FFMA R13, R0, R31, R13 ;  /* 0x0000001f000d7223 */ /* 0x000fce000000000d */
.L_x_2728:
[----:B------:R-:W-:Y:S05]  /*305a0*/  BSYNC.RECONVERGENT B5 ;  /* 0x0000000000057941 */ /* 0x000fea0003800200 */
.L_x_2727:
[----:B------:R-:W-:-:S07]  /*305b0*/  IADD3 R22, PT, PT, R6, 0x3, RZ ;  /* 0x0000000306167810 */ /* 0x000fce0007ffe0ff */
.L_x_2708:
[----:B------:R-:W-:Y:S05]  /*305c0*/  BSYNC.RECONVERGENT B3 ;  /* 0x0000000000037941 */ /* 0x000fea0003800200 */
.L_x_2707:
[----:B------:R-:W-:-:S04]  /*305d0*/  IADD3 R0, PT, PT, R6, -R9, RZ ;  /* 0x8000000906007210 */ /* 0x000fc80007ffe0ff */
[----:B------:R-:W-:-:S13]  /*305e0*/  ISETP.GT.U32.AND P0, PT, R0, -0x4, PT ;  /* 0xfffffffc0000780c */ /* 0x000fda0003f04070 */
[----:B------:R-:W-:Y:S05]  /*305f0*/  @P0 BRA `(.L_x_2706) ;  /* 0x0000001000c40947 */ /* 0x000fea0003800000 */
[----:B------:R-:W0:Y:S01]  /*30600*/  LDC.64 R26, c[0x0][0x3c0] ;  /* 0x0000f000ff1a7b82 */ /* 0x000e220000000a00 */
[----:B------:R-:W-:Y:S02]  /*30610*/  IADD3 R9, PT, PT, -R9, R22, RZ ;  /* 0x0000001609097210 */ /* 0x000fe40007ffe1ff */
[----:B0-----:R-:W-:-:S04]  /*30620*/  IADD3 R26, P0, PT, R26, 0x8, RZ ;  /* 0x000000081a1a7810 */ /* 0x001fc80007f1e0ff */
[----:B------:R-:W-:-:S09]  /*30630*/  IADD3.X R27, PT, PT, RZ, R27, RZ, P0, !PT ;  /* 0x0000001bff1b7210 */ /* 0x000fd200007fe4ff */
.L_x_2772:
        /* <DEDUP_REMOVED lines=35> */
.L_x_2739:
[----:B-1----:R-:W-:Y:S01]  /*30870*/  FMUL.FTZ R30, R25, R32 ;  /* 0x00000020191e7220 */ /* 0x002fe20000410000 */
[----:B------:R-:W-:-:S03]  /*30880*/  FMUL.FTZ R31, R32, 0.5 ;  /* 0x3f000000201f7820 */ /* 0x000fc60000410000 */
[----:B------:R-:W-:-:S04]  /*30890*/  FFMA R23, -R30, R30, R25 ;  /* 0x0000001e1e177223 */ /* 0x000fc80000000119 */
[----:B------:R-:W-:-:S07]  /*308a0*/  FFMA R23, R23, R31, R30 ;  /* 0x0000001f17177223 */ /* 0x000fce000000001e */
.L_x_2740:
[----:B------:R-:W-:Y:S05]  /*308b0*/  BSYNC.RECONVERGENT B1 ;  /* 0x0000000000017941 */ /* 0x000fea0003800200 */
.L_x_2738:
        /* <DEDUP_REMOVED lines=15> */
.L_x_2742:
[----:B------:R-:W-:Y:S05]  /*309b0*/  BSYNC.RECONVERGENT B5 ;  /* 0x0000000000057941 */ /* 0x000fea0003800200 */
.L_x_2741:
        /* <DEDUP_REMOVED lines=16> */
.L_x_2744:
[----:B------:R-:W-:Y:S05]  /*30ac0*/  BSYNC.RECONVERGENT B5 ;  /* 0x0000000000057941 */ /* 0x000fea0003800200 */
.L_x_2743:
[-C--:B------:R-:W-:Y:S01]  /*30ad0*/  FFMA R15, R6, R31.reuse, R15 ;  /* 0x0000001f060f7223 */ /* 0x080fe2000000000f */
[-C--:B------:R-:W-:Y:S01]  /*30ae0*/  FFMA R14, R7, R31.reuse, R14 ;  /* 0x0000001f070e7223 */ /* 0x080fe2000000000e */
[----:B------:R-:W-:-:S07]  /*30af0*/  FFMA R13, R0, R31, R13 ;  /* 0x0000001f000d7223 */ /* 0x000fce000000000d */
.L_x_2737:
[----:B------:R-:W-:Y:S05]  /*30b00*/  BSYNC.RECONVERGENT B3 ;  /* 0x0000000000037941 */ /* 0x000fea0003800200 */
.L_x_2736:
        /* <DEDUP_REMOVED lines=32> */
.L_x_2748:
[----:B-1----:R-:W-:Y:S01]  /*30d10*/  FMUL.FTZ R30, R25, R32 ;  /* 0x00000020191e7220 */ /* 0x002fe20000410000 */
[----:B------:R-:W-:-:S03]  /*30d20*/  FMUL.FTZ R31, R32, 0.5 ;  /* 0x3f000000201f7820 */ /* 0x000fc60000410000 */
[----:B------:R-:W-:-:S04]  /*30d30*/  FFMA R23, -R30, R30, R25 ;  /* 0x0000001e1e177223 */ /* 0x000fc80000000119 */
[----:B------:R-:W-:-:S07]  /*30d40*/  FFMA R23, R23, R31, R30 ;  /* 0x0000001f17177223 */ /* 0x000fce000000001e */
.L_x_2749:
[----:B------:R-:W-:Y:S05]  /*30d50*/  BSYNC.RECONVERGENT B1 ;  /* 0x0000000000017941 */ /* 0x000fea0003800200 */
.L_x_2747:
        /* <DEDUP_REMOVED lines=15> */
.L_x_2751:
[----:B------:R-:W-:Y:S05]  /*30e50*/  BSYNC.RECONVERGENT B5 ;  /* 0x0000000000057941 */ /* 0x000fea0003800200 */
.L_x_2750:
        /* <DEDUP_REMOVED lines=16> */
.L_x_2753:
[----:B------:R-:W-:Y:S05]  /*30f60*/  BSYNC.RECONVERGENT B5 ;  /* 0x0000000000057941 */ /* 0x000fea0003800200 */
.L_x_2752:
[-C--:B------:R-:W-:Y:S01]  /*30f70*/  FFMA R15, R6, R31.reuse, R15 ;  /* 0x0000001f060f7223 */ /* 0x080fe2000000000f */
[-C--:B------:R-:W-:Y:S01]  /*30f80*/  FFMA R14, R7, R31.reuse, R14 ;  /* 0x0000001f070e7223 */ /* 0x080fe2000000000e */
[----:B------:R-:W-:-:S07]  /*30f90*/  FFMA R13, R0, R31, R13 ;  /* 0x0000001f000d7223 */ /* 0x000fce000000000d */
.L_x_2746:
[----:B------:R-:W-:Y:S05]  /*30fa0*/  BSYNC.RECONVERGENT B3 ;  /* 0x0000000000037941 */ /* 0x000fea0003800200 */
.L_x_2745:
        /* <DEDUP_REMOVED lines=32> */
.L_x_2757:
[----:B-1----:R-:W-:Y:S01]  /*311b0*/  FMUL.FTZ R30, R25, R32 ;  /* 0x00000020191e7220 */ /* 0x002fe20000410000 */
[----:B------:R-:W-:-:S03]  /*311c0*/  FMUL.FTZ R31, R32, 0.5 ;  /* 0x3f000000201f7820 */ /* 0x000fc60000410000 */
[----:B------:R-:W-:-:S04]  /*311d0*/  FFMA R23, -R30, R30, R25 ;  /* 0x0000001e1e177223 */ /* 0x000fc80000000119 */
[----:B------:R-:W-:-:S07]  /*311e0*/  FFMA R23, R23, R31, R30 ;  /* 0x0000001f17177223 */ /* 0x000fce000000001e */
.L_x_2758:
[----:B------:R-:W-:Y:S05]  /*311f0*/  BSYNC.RECONVERGENT B1 ;  /* 0x0000000000017941 */ /* 0x000fea0003800200 */
.L_x_2756:
        /* <DEDUP_REMOVED lines=15> */
.L_x_2760:
[----:B------:R-:W-:Y:S05]  /*312f0*/  BSYNC.RECONVERGENT B5 ;  /* 0x0000000000057941 */ /* 0x000fea0003800200 */
.L_x_2759:
        /* <DEDUP_REMOVED lines=16> */
.L_x_2762:
[----:B------:R-:W-:Y:S05]  /*31400*/  BSYNC.RECONVERGENT B5 ;  /* 0x0000000000057941 */ /* 0x000fea0003800200 */
.L_x_2761:
[-C--:B------:R-:W-:Y:S01]  /*31410*/  FFMA R15, R6, R31.reuse, R15 ;  /* 0x0000001f060f7223 */ /* 0x080fe2000000000f */
[-C--:B------:R-:W-:Y:S01]  /*31420*/  FFMA R14, R7, R31.reuse, R14 ;  /* 0x0000001f070e7223 */ /* 0x080fe2000000000e */
[----:B------:R-:W-:-:S07]  /*31430*/  FFMA R13, R0, R31, R13 ;  /* 0x0000001f000d7223 */ /* 0x000fce000000000d */
.L_x_2755:
[----:B------:R-:W-:Y:S05]  /*31440*/  BSYNC.RECONVERGENT B3 ;  /* 0x0000000000037941 */ /* 0x000fea0003800200 */
.L_x_2754:
        /* <DEDUP_REMOVED lines=32> */
.L_x_2766:
[----:B-1----:R-:W-:Y:S01]  /*31650*/  FMUL.FTZ R28, R25, R30 ;  /* 0x0000001e191c7220 */ /* 0x002fe20000410000 */
[----:B------:R-:W-:-:S03]  /*31660*/  FMUL.FTZ R29, R30, 0.5 ;  /* 0x3f0000001e1d7820 */ /* 0x000fc60000410000 */
[----:B------:R-:W-:-:S04]  /*31670*/  FFMA R23, -R28, R28, R25 ;  /* 0x0000001c1c177223 */ /* 0x000fc80000000119 */
[----:B------:R-:W-:-:S07]  /*31680*/  FFMA R23, R23, R29, R28 ;  /* 0x0000001d17177223 */ /* 0x000fce000000001c */
.L_x_2767:
[----:B------:R-:W-:Y:S05]  /*31690*/  BSYNC.RECONVERGENT B1 ;  /* 0x0000000000017941 */ /* 0x000fea0003800200 */
.L_x_2765:
        /* <DEDUP_REMOVED lines=15> */
.L_x_2769:
[----:B------:R-:W-:Y:S05]  /*31790*/  BSYNC.RECONVERGENT B5 ;  /* 0x0000000000057941 */ /* 0x000fea0003800200 */
.L_x_2768:
        /* <DEDUP_REMOVED lines=16> */
.L_x_2771:
[----:B------:R-:W-:Y:S05]  /*318a0*/  BSYNC.RECONVERGENT B5 ;  /* 0x0000000000057941 */ /* 0x000fea0003800200 */
.L_x_2770:
[-C--:B------:R-:W-:Y:S01]  /*318b0*/  FFMA R15, R6, R31.reuse, R15 ;  /* 0x0000001f060f7223 */ /* 0x080fe2000000000f */
[-C--:B------:R-:W-:Y:S01]  /*318c0*/  FFMA R14, R7, R31.reuse, R14 ;  /* 0x0000001f070e7223 */ /* 0x080fe2000000000e */
[----:B------:R-:W-:-:S07]  /*318d0*/  FFMA R13, R0, R31, R13 ;  /* 0x0000001f000d7223 */ /* 0x000fce000000000d */
.L_x_2764:
[----:B------:R-:W-:Y:S05]  /*318e0*/  BSYNC.RECONVERGENT B3 ;  /* 0x0000000000037941 */ /* 0x000fea0003800200 */
.L_x_2763:
[----:B------:R-:W-:Y:S01]  /*318f0*/  IADD3 R22, PT, PT, R22, 0x4, RZ ;  /* 0x0000000416167810 */ /* 0x000fe20007ffe0ff */
[----:B------:R-:W-:Y:S06]  /*31900*/  @P2 BRA `(.L_x_2772) ;  /* 0xffffffec004c2947 */ /* 0x000fec000383ffff */
.L_x_2706:
[----:B------:R-:W-:Y:S05]  /*31910*/  BSYNC.RECONVERGENT B4 ;  /* 0x0000000000047941 */ /* 0x000fea0003800200 */
.L_x_2705:
[----:B------:R-:W-:Y:S01]  /*31920*/  ISETP.GT.AND P0, PT, R2, -0x1, P5 ;  /* 0xffffffff0200780c */ /* 0x000fe20002f04270 */
[----:B------:R-:W0:Y:S01]  /*31930*/  LDCU UR5, c[0x3][0x68] ;  /* 0x00c00d00ff0577ac */ /* 0x000e220008000800 */
[----:B------:R-:W-:Y:S01]  /*31940*/  BSSY.RECONVERGENT B4, `(.L_x_2773) ;  /* 0x0000233000047945 */ /* 0x000fe20003800200 */
[----:B------:R-:W1:Y:S01]  /*31950*/  LDCU UR8, c[0x3][0x60] ;  /* 0x00c00c00ff0877ac */ /* 0x000e620008000800 */
[----:B------:R-:W2:Y:S09]  /*31960*/  LDCU UR9, c[0x3][0x70] ;  /* 0x00c00e00ff0977ac */ /* 0x000eb20008000800 */
[----:B------:R-:W-:Y:S05]  /*31970*/  @!P0 BRA `(.L_x_2774) ;  /* 0x0000002000bc8947 */ /* 0x000fea0003800000 */
[----:B------:R-:W3:Y:S01]  /*31980*/  LDC.64 R22, c[0x0][0x3b0] ;  /* 0x0000ec00ff167b82 */ /* 0x000ee20000000a00 */
[----:B------:R-:W-:-:S07]  /*31990*/  IADD3 R7, PT, PT, R10, R12, RZ ;  /* 0x0000000c0a077210 */ /* 0x000fce0007ffe0ff */
[----:B------:R-:W4:Y:S01]  /*319a0*/  LDC.64 R26, c[0x0][0x3b8] ;  /* 0x0000ee00ff1a7b82 */ /* 0x000f220000000a00 */
[----:B---3--:R-:W-:-:S04]  /*319b0*/  IMAD.WIDE R22, R7, 0x4, R22 ;  /* 0x0000000407167825 */ /* 0x008fc800078e0216 */
[----:B----4-:R-:W-:Y:S02]  /*319c0*/  IMAD.WIDE R26, R7, 0x4, R26 ;  /* 0x00000004071a7825 */ /* 0x010fe400078e021a */
[----:B------:R-:W3:Y:S04]  /*319d0*/  LDG.E.CONSTANT R7, desc[UR6][R22.64] ;  /* 0x0000000616077981 */ /* 0x000ee8000c1e9900 */
        /* <DEDUP_REMOVED lines=8> */
[----:B------:R-:W3:Y:S02]  /*31a60*/  LDC.64 R26, c[0x0][0x3c0] ;  /* 0x0000f000ff1a7b82 */ /* 0x000ee40000000a00 */
[----:B---3--:R-:W-:-:S05]  /*31a70*/  IMAD.WIDE R26, R7, 0x4, R26 ;  /* 0x00000004071a7825 */ /* 0x008fca00078e021a */
[----:B------:R-:W3:Y:S01]  /*31a80*/  LDG.E.CONSTANT R9, desc[UR6][R26.64] ;  /* 0x000000061a097981 */ /* 0x000ee2000c1e9900 */
[----:B------:R-:W-:Y:S01]  /*31a90*/  BSSY.RECONVERGENT B5, `(.L_x_2777) ;  /* 0x000004b000057945 */ /* 0x000fe20003800200 */
[----:B---3--:R-:W-:-:S13]  /*31aa0*/  ISETP.NE.AND P0, PT, R19, R9, PT ;  /* 0x000000091300720c */ /* 0x008fda0003f05270 */
[----:B------:R-:W-:Y:S05]  /*31ab0*/  @!P0 BRA `(.L_x_2778) ;  /* 0x0000000400208947 */ /* 0x000fea0003800000 */
[----:B------:R-:W3:Y:S08]  /*31ac0*/  LDC.64 R22, c[0x0][0x390] ;  /* 0x0000e400ff167b82 */ /* 0x000ef00000000a00 */
[----:B------:R-:W4:Y:S08]  /*31ad0*/  LDC.64 R28, c[0x0][0x388] ;  /* 0x0000e200ff1c7b82 */ /* 0x000f300000000a00 */
[----:B------:R-:W0:Y:S01]  /*31ae0*/  LDC.64 R30, c[0x0][0x380] ;  /* 0x0000e000ff1e7b82 */ /* 0x000e220000000a00 */
[----:B---3--:R-:W-:-:S06]  /*31af0*/  IMAD.WIDE R32, R9, 0x4, R22 ;  /* 0x0000000409207825 */ /* 0x008fcc00078e0216 */
[----:B------:R-:W3:Y:S01]  /*31b00*/  LDG.E.CONSTANT R33, desc[UR6][R32.64] ;  /* 0x0000000620217981 */ /* 0x000ee2000c1e9900 */
[----:B----4-:R-:W-:-:S06]  /*31b10*/  IMAD.WIDE R28, R9, 0x4, R28 ;  /* 0x00000004091c7825 */ /* 0x010fcc00078e021c */
[----:B------:R-:W4:Y:S01]  /*31b20*/  LDG.E.CONSTANT R28, desc[UR6][R28.64] ;  /* 0x000000061c1c7981 */ /* 0x000f22000c1e9900 */
[----:B0-----:R-:W-:-:S06]  /*31b30*/  IMAD.WIDE R30, R9, 0x4, R30 ;  /* 0x00000004091e7825 */ /* 0x001fcc00078e021e */
        /* <DEDUP_REMOVED lines=16> */
[----:B------:R-:W-:-:S07]  /*31c40*/  MOV R32, 0x31c60 ;  /* 0x00031c6000207802 */ /* 0x000fce0000000f00 */
[----:B-12---:R-:W-:Y:S05]  /*31c50*/  CALL.REL.NOINC `($__internal_15_$__cuda_sm20_sqrt_rn_f32_slowpath) ;  /* 0x000004f800587944 */ /* 0x006fea0003c00000 */
[----:B------:R-:W-:Y:S01]  /*31c60*/  MOV R23, R37 ;  /* 0x0000002500177202 */ /* 0x000fe20000000f00 */
[----:B------:R-:W-:Y:S06]  /*31c70*/  BRA `(.L_x_2781) ;  /* 0x0000000000107947 */ /* 0x000fec0003800000 */
.L_x_2780:
[----:B--2---:R-:W-:Y:S01]  /*31c80*/  FMUL.FTZ R28, R25, R30 ;  /* 0x0000001e191c7220 */ /* 0x004fe20000410000 */
[----:B------:R-:W-:-:S03]  /*31c90*/  FMUL.FTZ R29, R30, 0.5 ;  /* 0x3f0000001e1d7820 */ /* 0x000fc60000410000 */
[----:B------:R-:W-:-:S04]  /*31ca0*/  FFMA R23, -R28, R28, R25 ;  /* 0x0000001c1c177223 */ /* 0x000fc80000000119 */
[----:B------:R-:W-:-:S07]  /*31cb0*/  FFMA R23, R23, R29, R28 ;  /* 0x0000001d17177223 */ /* 0x000fce000000001c */
.L_x_2781:
[----:B-1----:R-:W-:Y:S05]  /*31cc0*/  BSYNC.RECONVERGENT B1 ;  /* 0x0000000000017941 */ /* 0x002fea0003800200 */
.L_x_2779:
        /* <DEDUP_REMOVED lines=17> */
.L_x_2783:
[----:B------:R-:W-:Y:S05]  /*31de0*/  BSYNC.RECONVERGENT B6 ;  /* 0x0000000000067941 */ /* 0x000fea0003800200 */
.L_x_2782:
        /* <DEDUP_REMOVED lines=17> */
.L_x_2785:
[----:B------:R-:W-:Y:S05]  /*31f00*/  BSYNC.RECONVERGENT B6 ;  /* 0x0000000000067941 */ /* 0x000fea0003800200 */
.L_x_2784:
[-C--:B------:R-:W-:Y:S01]  /*31f10*/  FFMA R15, R22, R31.reuse, R15 ;  /* 0x0000001f160f7223 */ /* 0x080fe2000000000f */
[-C--:B------:R-:W-:Y:S01]  /*31f20*/  FFMA R14, R9, R31.reuse, R14 ;  /* 0x0000001f090e7223 */ /* 0x080fe2000000000e */
[----:B------:R-:W-:-:S07]  /*31f30*/  FFMA R13, R2, R31, R13 ;  /* 0x0000001f020d7223 */ /* 0x000fce000000000d */
.L_x_2778:
[----:B012---:R-:W-:Y:S05]  /*31f40*/  BSYNC.RECONVERGENT B5 ;  /* 0x0000000000057941 */ /* 0x007fea0003800200 */
.L_x_2777:
        /* <DEDUP_REMOVED lines=35> */
.L_x_2789:
[----:B-1----:R-:W-:Y:S01]  /*32180*/  FMUL.FTZ R28, R25, R30 ;  /* 0x0000001e191c7220 */ /* 0x002fe20000410000 */
[----:B------:R-:W-:-:S03]  /*32190*/  FMUL.FTZ R29, R30, 0.5 ;  /* 0x3f0000001e1d7820 */ /* 0x000fc60000410000 */
[----:B------:R-:W-:-:S04]  /*321a0*/  FFMA R23, -R28, R28, R25 ;  /* 0x0000001c1c177223 */ /* 0x000fc80000000119 */
[----:B------:R-:W-:-:S07]  /*321b0*/  FFMA R23, R23, R29, R28 ;  /* 0x0000001d17177223 */ /* 0x000fce000000001c */
.L_x_2790:
[----:B------:R-:W-:Y:S05]  /*321c0*/  BSYNC.RECONVERGENT B1 ;  /* 0x0000000000017941 */ /* 0x000fea0003800200 */
.L_x_2788:
        /* <DEDUP_REMOVED lines=17> */
.L_x_2792:
[----:B------:R-:W-:Y:S05]  /*322e0*/  BSYNC.RECONVERGENT B6 ;  /* 0x0000000000067941 */ /* 0x000fea0003800200 */
.L_x_2791:
        /* <DEDUP_REMOVED lines=17> */
.L_x_2794:
[----:B------:R-:W-:Y:S05]  /*32400*/  BSYNC.RECONVERGENT B6 ;  /* 0x0000000000067941 */ /* 0x000fea0003800200 */
.L_x_2793:
[-C--:B------:R-:W-:Y:S01]  /*32410*/  FFMA R15, R22, R31.reuse, R15 ;  /* 0x0000001f160f7223 */ /* 0x080fe2000000000f */
[-C--:B------:R-:W-:Y:S01]  /*32420*/  FFMA R14, R9, R31.reuse, R14 ;  /* 0x0000001f090e7223 */ /* 0x080fe2000000000e */
[----:B------:R-:W-:-:S07]  /*32430*/  FFMA R13, R2, R31, R13 ;  /* 0x0000001f020d7223 */ /* 0x000fce000000000d */
.L_x_2787:
[----:B------:R-:W-:Y:S05]  /*32440*/  BSYNC.RECONVERGENT B5 ;  /* 0x0000000000057941 */ /* 0x000fea0003800200 */
.L_x_2786:
        /* <DEDUP_REMOVED lines=34> */
.L_x_2798:
[----:B-1----:R-:W-:Y:S01]  /*32670*/  FMUL.FTZ R22, R31, R26 ;  /* 0x0000001a1f167220 */ /* 0x002fe20000410000 */
[----:B------:R-:W-:-:S03]  /*32680*/  FMUL.FTZ R25, R26, 0.5 ;  /* 0x3f0000001a197820 */ /* 0x000fc60000410000 */
[----:B------:R-:W-:-:S04]  /*32690*/  FFMA R23, -R22, R22, R31 ;  /* 0x0000001616177223 */ /* 0x000fc8000000011f */
[----:B------:R-:W-:-:S07]  /*326a0*/  FFMA R22, R23, R25, R22 ;  /* 0x0000001917167223 */ /* 0x000fce0000000016 */
.L_x_2799:
[----:B------:R-:W-:Y:S05]  /*326b0*/  BSYNC.RECONVERGENT B1 ;  /* 0x0000000000017941 */ /* 0x000fea0003800200 */
.L_x_2797:
        /* <DEDUP_REMOVED lines=17> */
.L_x_2801:
[----:B------:R-:W-:Y:S05]  /*327d0*/  BSYNC.RECONVERGENT B6 ;  /* 0x0000000000067941 */ /* 0x000fea0003800200 */
.L_x_2800:
        /* <DEDUP_REMOVED lines=17> */
.L_x_2803:
[----:B------:R-:W-:Y:S05]  /*328f0*/  BSYNC.RECONVERGENT B6 ;  /* 0x0000000000067941 */ /* 0x000fea0003800200 */
.L_x_2802:
[-C--:B------:R-:W-:Y:S01]  /*32900*/  FFMA R15, R2, R31.reuse, R15 ;  /* 0x0000001f020f7223 */ /* 0x080fe2000000000f */
[-C--:B------:R-:W-:Y:S01]  /*32910*/  FFMA R14, R9, R31.reuse, R14 ;  /* 0x0000001f090e7223 */ /* 0x080fe2000000000e */
[----:B------:R-:W-:-:S07]  /*32920*/  FFMA R13, R0, R31, R13 ;  /* 0x0000001f000d7223 */ /* 0x000fce000000000d */
.L_x_2796:
[----:B------:R-:W-:Y:S05]  /*32930*/  BSYNC.RECONVERGENT B5 ;  /* 0x0000000000057941 */ /* 0x000fea0003800200 */
.L_x_2795:
[----:B------:R-:W-:-:S07]  /*32940*/  IADD3 R9, PT, PT, R7, 0x3, RZ ;  /* 0x0000000307097810 */ /* 0x000fce0007ffe0ff */
.L_x_2776:
[----:B012---:R-:W-:Y:S05]  /*32950*/  BSYNC.RECONVERGENT B3 ;  /* 0x0000000000037941 */ /* 0x007fea0003800200 */
.L_x_2775:
[----:B------:R-:W-:-:S04]  /*32960*/  IADD3 R0, PT, PT, R7, -R6, RZ ;  /* 0x8000000607007210 */ /* 0x000fc80007ffe0ff */
[----:B------:R-:W-:-:S13]  /*32970*/  ISETP.GT.U32.AND P0, PT, R0, -0x4, PT ;  /* 0xfffffffc0000780c */ /* 0x000fda0003f04070 */
[----:B------:R-:W-:Y:S05]  /*32980*/  @P0 BRA `(.L_x_2774) ;  /* 0x0000001000b80947 */ /* 0x000fea0003800000 */
[----:B------:R-:W0:Y:S01]  /*32990*/  LDC.64 R22, c[0x0][0x3c0] ;  /* 0x0000f000ff167b82 */ /* 0x000e220000000a00 */
[----:B------:R-:W-:Y:S02]  /*329a0*/  IADD3 R6, PT, PT, -R6, R9, RZ ;  /* 0x0000000906067210 */ /* 0x000fe40007ffe1ff */
[----:B0-----:R-:W-:-:S04]  /*329b0*/  IADD3 R22, P0, PT, R22, 0x8, RZ ;  /* 0x0000000816167810 */ /* 0x001fc80007f1e0ff */
[----:B------:R-:W-:-:S09]  /*329c0*/  IADD3.X R23, PT, PT, RZ, R23, RZ, P0, !PT ;  /* 0x00000017ff177210 */ /* 0x000fd200007fe4ff */
.L_x_2840:
        /* <DEDUP_REMOVED lines=34> */
.L_x_2807:
[----:B-1----:R-:W-:Y:S01]  /*32bf0*/  FMUL.FTZ R28, R31, R30 ;  /* 0x0000001e1f1c7220 */ /* 0x002fe20000410000 */
[----:B------:R-:W-:-:S03]  /*32c00*/  FMUL.FTZ R29, R30, 0.5 ;  /* 0x3f0000001e1d7820 */ /* 0x000fc60000410000 */
[----:B------:R-:W-:-:S04]  /*32c10*/  FFMA R25, -R28, R28, R31 ;  /* 0x0000001c1c197223 */ /* 0x000fc8000000011f */
[----:B------:R-:W-:-:S07]  /*32c20*/  FFMA R25, R25, R29, R28 ;  /* 0x0000001d19197223 */ /* 0x000fce000000001c */
.L_x_2808:
[----:B------:R-:W-:Y:S05]  /*32c30*/  BSYNC.RECONVERGENT B1 ;  /* 0x0000000000017941 */ /* 0x000fea0003800200 */
.L_x_2806:
        /* <DEDUP_REMOVED lines=15> */
.L_x_2810:
[----:B------:R-:W-:Y:S05]  /*32d30*/  BSYNC.RECONVERGENT B5 ;  /* 0x0000000000057941 */ /* 0x000fea0003800200 */
.L_x_2809:
        /* <DEDUP_REMOVED lines=16> */
.L_x_2812:
[----:B------:R-:W-:Y:S05]  /*32e40*/  BSYNC.RECONVERGENT B5 ;  /* 0x0000000000057941 */ /* 0x000fea0003800200 */
.L_x_2811:
[-C--:B------:R-:W-:Y:S01]  /*32e50*/  FFMA R15, R2, R31.reuse, R15 ;  /* 0x0000001f020f7223 */ /* 0x080fe2000000000f */
[-C--:B------:R-:W-:Y:S01]  /*32e60*/  FFMA R14, R7, R31.reuse, R14 ;  /* 0x0000001f070e7223 */ /* 0x080fe2000000000e */
[----:B------:R-:W-:-:S07]  /*32e70*/  FFMA R13, R0, R31, R13 ;  /* 0x0000001f000d7223 */ /* 0x000fce000000000d */
.L_x_2805:
[----:B------:R-:W-:Y:S05]  /*32e80*/  BSYNC.RECONVERGENT B3 ;  /* 0x0000000000037941 */ /* 0x000fea0003800200 */
.L_x_2804:
        /* <DEDUP_REMOVED lines=31> */
.L_x_2816:
[----:B-1----:R-:W-:Y:S01]  /*33080*/  FMUL.FTZ R28, R31, R30 ;  /* 0x0000001e1f1c7220 */ /* 0x002fe20000410000 */
[----:B------:R-:W-:-:S03]  /*33090*/  FMUL.FTZ R29, R30, 0.5 ;  /* 0x3f0000001e1d7820 */ /* 0x000fc60000410000 */
[----:B------:R-:W-:-:S04]  /*330a0*/  FFMA R25, -R28, R28, R31 ;  /* 0x0000001c1c197223 */ /* 0x000fc8000000011f */
[----:B------:R-:W-:-:S07]  /*330b0*/  FFMA R25, R25, R29, R28 ;  /* 0x0000001d19197223 */ /* 0x000fce000000001c */
.L_x_2817:
[----:B------:R-:W-:Y:S05]  /*330c0*/  BSYNC.RECONVERGENT B1 ;  /* 0x0000000000017941 */ /* 0x000fea0003800200 */
.L_x_2815:
        /* <DEDUP_REMOVED lines=15> */
.L_x_2819:
[----:B------:R-:W-:Y:S05]  /*331c0*/  BSYNC.RECONVERGENT B5 ;  /* 0x0000000000057941 */ /* 0x000fea0003800200 */
.L_x_2818:
        /* <DEDUP_REMOVED lines=16> */
.L_x_2821:
[----:B------:R-:W-:Y:S05]  /*332d0*/  BSYNC.RECONVERGENT B5 ;  /* 0x0000000000057941 */ /* 0x000fea0003800200 */
.L_x_2820:
[-C--:B------:R-:W-:Y:S01]  /*332e0*/  FFMA R15, R2, R31.reuse, R15 ;  /* 0x0000001f020f7223 */ /* 0x080fe2000000000f */
[-C--:B------:R-:W-:Y:S01]  /*332f0*/  FFMA R14, R7, R31.reuse, R14 ;  /* 0x0000001f070e7223 */ /* 0x080fe2000000000e */
[----:B------:R-:W-:-:S07]  /*33300*/  FFMA R13, R0, R31, R13 ;  /* 0x0000001f000d7223 */ /* 0x000fce000000000d */
.L_x_2814:
[----:B------:R-:W-:Y:S05]  /*33310*/  BSYNC.RECONVERGENT B3 ;  /* 0x0000000000037941 */ /* 0x000fea0003800200 */
.L_x_2813:
        /* <DEDUP_REMOVED lines=31> */
.L_x_2825:
[----:B-1----:R-:W-:Y:S01]  /*33510*/  FMUL.FTZ R28, R31, R30 ;  /* 0x0000001e1f1c7220 */ /* 0x002fe20000410000 */
[----:B------:R-:W-:-:S03]  /*33520*/  FMUL.FTZ R29, R30, 0.5 ;  /* 0x3f0000001e1d7820 */ /* 0x000fc60000410000 */
[----:B------:R-:W-:-:S04]  /*33530*/  FFMA R25, -R28, R28, R31 ;  /* 0x0000001c1c197223 */ /* 0x000fc8000000011f */
[----:B------:R-:W-:-:S07]  /*33540*/  FFMA R25, R25, R29, R28 ;  /* 0x0000001d19197223 */ /* 0x000fce000000001c */
.L_x_2826:
[----:B------:R-:W-:Y:S05]  /*33550*/  BSYNC.RECONVERGENT B1 ;  /* 0x0000000000017941 */ /* 0x000fea0003800200 */
.L_x_2824:
        /* <DEDUP_REMOVED lines=15> */
.L_x_2828:
[----:B------:R-:W-:Y:S05]  /*33650*/  BSYNC.RECONVERGENT B5 ;  /* 0x0000000000057941 */ /* 0x000fea0003800200 */
.L_x_2827:
        /* <DEDUP_REMOVED lines=16> */
.L_x_2830:
[----:B------:R-:W-:Y:S05]  /*33760*/  BSYNC.RECONVERGENT B5 ;  /* 0x0000000000057941 */ /* 0x000fea0003800200 */
.L_x_2829:
[-C--:B------:R-:W-:Y:S01]  /*33770*/  FFMA R15, R2, R31.reuse, R15 ;  /* 0x0000001f020f7223 */ /* 0x080fe2000000000f */
[-C--:B------:R-:W-:Y:S01]  /*33780*/  FFMA R14, R7, R31.reuse, R14 ;  /* 0x0000001f070e7223 */ /* 0x080fe2000000000e */
[----:B------:R-:W-:-:S07]  /*33790*/  FFMA R13, R0, R31, R13 ;  /* 0x0000001f000d7223 */ /* 0x000fce000000000d */
.L_x_2823:
[----:B------:R-:W-:Y:S05]  /*337a0*/  BSYNC.RECONVERGENT B3 ;  /* 0x0000000000037941 */ /* 0x000fea0003800200 */
.L_x_2822:
        /* <DEDUP_REMOVED lines=32> */
.L_x_2834:
[----:B-1----:R-:W-:Y:S01]  /*339b0*/  FMUL.FTZ R25, R38, R27 ;  /* 0x0000001b26197220 */ /* 0x002fe20000410000 */
[----:B------:R-:W-:-:S03]  /*339c0*/  FMUL.FTZ R27, R27, 0.5 ;  /* 0x3f0000001b1b7820 */ /* 0x000fc60000410000 */
[----:B------:R-:W-:-:S04]  /*339d0*/  FFMA R26, -R25, R25, R38 ;  /* 0x00000019191a7223 */ /* 0x000fc80000000126 */
[----:B------:R-:W-:-:S07]  /*339e0*/  FFMA R25, R26, R27, R25 ;  /* 0x0000001b1a197223 */ /* 0x000fce0000000019 */
.L_x_2835:
[----:B------:R-:W-:Y:S05]  /*339f0*/  BSYNC.RECONVERGENT B1 ;  /* 0x0000000000017941 */ /* 0x000fea0003800200 */
.L_x_2833:
        /* <DEDUP_REMOVED lines=15> */
.L_x_2837:
[----:B------:R-:W-:Y:S05]  /*33af0*/  BSYNC.RECONVERGENT B5 ;  /* 0x0000000000057941 */ /* 0x000fea0003800200 */
.L_x_2836:
        /* <DEDUP_REMOVED lines=16> */
.L_x_2839:
[----:B------:R-:W-:Y:S05]  /*33c00*/  BSYNC.RECONVERGENT B5 ;  /* 0x0000000000057941 */ /* 0x000fea0003800200 */
.L_x_2838:
[-C--:B------:R-:W-:Y:S01]  /*33c10*/  FFMA R15, R2, R31.reuse, R15 ;  /* 0x0000001f020f7223 */ /* 0x080fe2000000000f */
[-C--:B------:R-:W-:Y:S01]  /*33c20*/  FFMA R14, R7, R31.reuse, R14 ;  /* 0x0000001f070e7223 */ /* 0x080fe2000000000e */
[----:B------:R-:W-:-:S07]  /*33c30*/  FFMA R13, R0, R31, R13 ;  /* 0x0000001f000d7223 */ /* 0x000fce000000000d */
.L_x_2832:
[----:B------:R-:W-:Y:S05]  /*33c40*/  BSYNC.RECONVERGENT B3 ;  /* 0x0000000000037941 */ /* 0x000fea0003800200 */
.L_x_2831:
[----:B------:R-:W-:Y:S01]  /*33c50*/  IADD3 R9, PT, PT, R9, 0x4, RZ ;  /* 0x0000000409097810 */ /* 0x000fe20007ffe0ff */
[----:B------:R-:W-:Y:S06]  /*33c60*/  @P2 BRA `(.L_x_2840) ;  /* 0xffffffec00582947 */ /* 0x000fec000383ffff */
.L_x_2774:
[----:B012---:R-:W-:Y:S05]  /*33c70*/  BSYNC.RECONVERGENT B4 ;  /* 0x0000000000047941 */ /* 0x007fea0003800200 */
.L_x_2773:
        /* <DEDUP_REMOVED lines=8> */
[----:B------:R-:W-:-:S07]  /*33d00*/  IADD3 R9, PT, PT, R3, R12, RZ ;  /* 0x0000000c03097210 */ /* 0x000fce0007ffe0ff */
[----:B------:R-:W4:Y:S01]  /*33d10*/  LDC.64 R22, c[0x0][0x3b0] ;  /* 0x0000ec00ff167b82 */ /* 0x000f220000000a00 */
[----:B---3--:R-:W-:-:S06]  /*33d20*/  IMAD.WIDE R6, R9, 0x4, R6 ;  /* 0x0000000409067825 */ /* 0x008fcc00078e0206 */
[----:B------:R-:W3:Y:S01]  /*33d30*/  LDG.E.CONSTANT R7, desc[UR6][R6.64] ;  /* 0x0000000606077981 */ /* 0x000ee2000c1e9900 */
[----:B----4-:R-:W-:-:S05]  /*33d40*/  IMAD.WIDE R22, R9, 0x4, R22 ;  /* 0x0000000409167825 */ /* 0x010fca00078e0216 */
        /* <DEDUP_REMOVED lines=37> */
[----:B------:R-:W-:-:S07]  /*33fa0*/  MOV R32, 0x33fc0 ;  /* 0x00033fc000207802 */ /* 0x000fce0000000f00 */
[----:B-12---:R-:W-:Y:S05]  /*33fb0*/  CALL.REL.NOINC `($__internal_15_$__cuda_sm20_sqrt_rn_f32_slowpath) ;  /* 0x000004d400807944 */ /* 0x006fea0003c00000 */
[----:B------:R-:W-:Y:S01]  /*33fc0*/  MOV R12, R37 ;  /* 0x00000025000c7202 */ /* 0x000fe20000000f00 */
[----:B------:R-:W-:Y:S06]  /*33fd0*/  BRA `(.L_x_2849) ;  /* 0x0000000000107947 */ /* 0x000fec0003800000 */
.L_x_2848:
[----:B--2---:R-:W-:Y:S01]  /*33fe0*/  FMUL.FTZ R12, R31, R26 ;  /* 0x0000001a1f0c7220 */ /* 0x004fe20000410000 */
[----:B------:R-:W-:-:S03]  /*33ff0*/  FMUL.FTZ R26, R26, 0.5 ;  /* 0x3f0000001a1a7820 */ /* 0x000fc60000410000 */
[----:B------:R-:W-:-:S04]  /*34000*/  FFMA R25, -R12, R12, R31 ;  /* 0x0000000c0c197223 */ /* 0x000fc8000000011f */
[----:B------:R-:W-:-:S07]  /*34010*/  FFMA R12, R25, R26, R12 ;  /* 0x0000001a190c7223 */ /* 0x000fce000000000c */
.L_x_2849:
[----:B-1----:R-:W-:Y:S05]  /*34020*/  BSYNC.RECONVERGENT B1 ;  /* 0x0000000000017941 */ /* 0x002fea0003800200 */
.L_x_2847:
        /* <DEDUP_REMOVED lines=17> */
.L_x_2851:
[----:B------:R-:W-:Y:S05]  /*34140*/  BSYNC.RECONVERGENT B6 ;  /* 0x0000000000067941 */ /* 0x000fea0003800200 */
.L_x_2850:
        /* <DEDUP_REMOVED lines=17> */
.L_x_2853:
[----:B------:R-:W-:Y:S05]  /*34260*/  BSYNC.RECONVERGENT B6 ;  /* 0x0000000000067941 */ /* 0x000fea0003800200 */
.L_x_2852:
[-C--:B------:R-:W-:Y:S01]  /*34270*/  FFMA R15, R6, R31.reuse, R15 ;  /* 0x0000001f060f7223 */ /* 0x080fe2000000000f */
[-C--:B------:R-:W-:Y:S01]  /*34280*/  FFMA R14, R9, R31.reuse, R14 ;  /* 0x0000001f090e7223 */ /* 0x080fe2000000000e */
[----:B------:R-:W-:-:S07]  /*34290*/  FFMA R13, R4, R31, R13 ;  /* 0x0000001f040d7223 */ /* 0x000fce000000000d */
.L_x_2846:
[----:B012---:R-:W-:Y:S05]  /*342a0*/  BSYNC.RECONVERGENT B5 ;  /* 0x0000000000057941 */ /* 0x007fea0003800200 */
.L_x_2845:
        /* <DEDUP_REMOVED lines=34> */
.L_x_2857:
[----:B-1----:R-:W-:Y:S01]  /*344d0*/  FMUL.FTZ R12, R31, R26 ;  /* 0x0000001a1f0c7220 */ /* 0x002fe20000410000 */
[----:B------:R-:W-:-:S03]  /*344e0*/  FMUL.FTZ R26, R26, 0.5 ;  /* 0x3f0000001a1a7820 */ /* 0x000fc60000410000 */
[----:B------:R-:W-:-:S04]  /*344f0*/  FFMA R25, -R12, R12, R31 ;  /* 0x0000000c0c197223 */ /* 0x000fc8000000011f */
[----:B------:R-:W-:-:S07]  /*34500*/  FFMA R12, R25, R26, R12 ;  /* 0x0000001a190c7223 */ /* 0x000fce000000000c */
.L_x_2858:
[----:B------:R-:W-:Y:S05]  /*34510*/  BSYNC.RECONVERGENT B1 ;  /* 0x0000000000017941 */ /* 0x000fea0003800200 */
.L_x_2856:
        /* <DEDUP_REMOVED lines=17> */
.L_x_2860:
[----:B------:R-:W-:Y:S05]  /*34630*/  BSYNC.RECONVERGENT B6 ;  /* 0x0000000000067941 */ /* 0x000fea0003800200 */
.L_x_2859:
        /* <DEDUP_REMOVED lines=17> */
.L_x_2862:
[----:B------:R-:W-:Y:S05]  /*34750*/  BSYNC.RECONVERGENT B6 ;  /* 0x0000000000067941 */ /* 0x000fea0003800200 */
.L_x_2861:
[-C--:B------:R-:W-:Y:S01]  /*34760*/  FFMA R15, R6, R31.reuse, R15 ;  /* 0x0000001f060f7223 */ /* 0x080fe2000000000f */
[-C--:B------:R-:W-:Y:S01]  /*34770*/  FFMA R14, R9, R31.reuse, R14 ;  /* 0x0000001f090e7223 */ /* 0x080fe2000000000e */
[----:B------:R-:W-:-:S07]  /*34780*/  FFMA R13, R4, R31, R13 ;  /* 0x0000001f040d7223 */ /* 0x000fce000000000d */
.L_x_2855:
[----:B------:R-:W-:Y:S05]  /*34790*/  BSYNC.RECONVERGENT B5 ;  /* 0x0000000000057941 */ /* 0x000fea0003800200 */
.L_x_2854:
        /* <DEDUP_REMOVED lines=34> */
.L_x_2866:
[----:B-1----:R-:W-:Y:S01]  /*349c0*/  FMUL.FTZ R6, R31, R12 ;  /* 0x0000000c1f067220 */ /* 0x002fe20000410000 */
[----:B------:R-:W-:-:S03]  /*349d0*/  FMUL.FTZ R12, R12, 0.5 ;  /* 0x3f0000000c0c7820 */ /* 0x000fc60000410000 */
[----:B------:R-:W-:-:S04]  /*349e0*/  FFMA R23, -R6, R6, R31 ;  /* 0x0000000606177223 */ /* 0x000fc8000000011f */
[----:B------:R-:W-:-:S07]  /*349f0*/  FFMA R6, R23, R12, R6 ;  /* 0x0000000c17067223 */ /* 0x000fce0000000006 */
.L_x_2867:
[----:B------:R-:W-:Y:S05]  /*34a00*/  BSYNC.RECONVERGENT B1 ;  /* 0x0000000000017941 */ /* 0x000fea0003800200 */
.L_x_2865:
        /* <DEDUP_REMOVED lines=17> */
.L_x_2869:
[----:B------:R-:W-:Y:S05]  /*34b20*/  BSYNC.RECONVERGENT B6 ;  /* 0x0000000000067941 */ /* 0x000fea0003800200 */
.L_x_2868:
        /* <DEDUP_REMOVED lines=17> */
.L_x_2871:
[----:B------:R-:W-:Y:S05]  /*34c40*/  BSYNC.RECONVERGENT B6 ;  /* 0x0000000000067941 */ /* 0x000fea0003800200 */
.L_x_2870:
[-C--:B------:R-:W-:Y:S01]  /*34c50*/  FFMA R15, R4, R31.reuse, R15 ;  /* 0x0000001f040f7223 */ /* 0x080fe2000000000f */
[-C--:B------:R-:W-:Y:S01]  /*34c60*/  FFMA R14, R9, R31.reuse, R14 ;  /* 0x0000001f090e7223 */ /* 0x080fe2000000000e */
[----:B------:R-:W-:-:S07]  /*34c70*/  FFMA R13, R0, R31, R13 ;  /* 0x0000001f000d7223 */ /* 0x000fce000000000d */
.L_x_2864:
[----:B------:R-:W-:Y:S05]  /*34c80*/  BSYNC.RECONVERGENT B5 ;  /* 0x0000000000057941 */ /* 0x000fea0003800200 */
.L_x_2863:
[----:B------:R-:W-:-:S07]  /*34c90*/  IADD3 R6, PT, PT, R2, 0x3, RZ ;  /* 0x0000000302067810 */ /* 0x000fce0007ffe0ff */
.L_x_2844:
[----:B012---:R-:W-:Y:S05]  /*34ca0*/  BSYNC.RECONVERGENT B3 ;  /* 0x0000000000037941 */ /* 0x007fea0003800200 */
.L_x_2843:
[----:B------:R-:W-:-:S04]  /*34cb0*/  IADD3 R0, PT, PT, R2, -R7, RZ ;  /* 0x8000000702007210 */ /* 0x000fc80007ffe0ff */
[----:B------:R-:W-:-:S13]  /*34cc0*/  ISETP.GT.U32.AND P0, PT, R0, -0x4, PT ;  /* 0xfffffffc0000780c */ /* 0x000fda0003f04070 */
[----:B------:R-:W-:Y:S05]  /*34cd0*/  @P0 BRA `(.L_x_2842) ;  /* 0x0000001000c40947 */ /* 0x000fea0003800000 */
[----:B------:R-:W0:Y:S01]  /*34ce0*/  LDC.64 R22, c[0x0][0x3c0] ;  /* 0x0000f000ff167b82 */ /* 0x000e220000000a00 */
[----:B------:R-:W-:Y:S02]  /*34cf0*/  IADD3 R4, PT, PT, -R7, R6, RZ ;  /* 0x0000000607047210 */ /* 0x000fe40007ffe1ff */
[----:B0-----:R-:W-:-:S04]  /*34d00*/  IADD3 R22, P0, PT, R22, 0x8, RZ ;  /* 0x0000000816167810 */ /* 0x001fc80007f1e0ff */
[----:B------:R-:W-:-:S09]  /*34d10*/  IADD3.X R23, PT, PT, RZ, R23, RZ, P0, !PT ;  /* 0x00000017ff177210 */ /* 0x000fd200007fe4ff */
.L_x_2908:
        /* <DEDUP_REMOVED lines=35> */
.L_x_2875:
[----:B-1----:R-:W-:Y:S01]  /*34f50*/  FMUL.FTZ R9, R38, R25 ;  /* 0x0000001926097220 */ /* 0x002fe20000410000 */
[----:B------:R-:W-:-:S03]  /*34f60*/  FMUL.FTZ R25, R25, 0.5 ;  /* 0x3f00000019197820 */ /* 0x000fc60000410000 */
[----:B------:R-:W-:-:S04]  /*34f70*/  FFMA R12, -R9, R9, R38 ;  /* 0x00000009090c7223 */ /* 0x000fc80000000126 */
[----:B------:R-:W-:-:S07]  /*34f80*/  FFMA R9, R12, R25, R9 ;  /* 0x000000190c097223 */ /* 0x000fce0000000009 */
.L_x_2876:
[----:B------:R-:W-:Y:S05]  /*34f90*/  BSYNC.RECONVERGENT B1 ;  /* 0x0000000000017941 */ /* 0x000fea0003800200 */
.L_x_2874:
        /* <DEDUP_REMOVED lines=15> */
.L_x_2878:
[----:B------:R-:W-:Y:S05]  /*35090*/  BSYNC.RECONVERGENT B5 ;  /* 0x0000000000057941 */ /* 0x000fea0003800200 */
.L_x_2877:
        /* <DEDUP_REMOVED lines=16> */
.L_x_2880:
[----:B------:R-:W-:Y:S05]  /*351a0*/  BSYNC.RECONVERGENT B5 ;  /* 0x0000000000057941 */ /* 0x000fea0003800200 */
.L_x_2879:
[-C--:B------:R-:W-:Y:S01]  /*351b0*/  FFMA R15, R2, R31.reuse, R15 ;  /* 0x0000001f020f7223 */ /* 0x080fe2000000000f */
[-C--:B------:R-:W-:Y:S01]  /*351c0*/  FFMA R14, R7, R31.reuse, R14 ;  /* 0x0000001f070e7223 */ /* 0x080fe2000000000e */
[----:B------:R-:W-:-:S07]  /*351d0*/  FFMA R13, R0, R31, R13 ;  /* 0x0000001f000d7223 */ /* 0x000fce000000000d */
.L_x_2873:
[----:B------:R-:W-:Y:S05]  /*351e0*/  BSYNC.RECONVERGENT B3 ;  /* 0x0000000000037941 */ /* 0x000fea0003800200 */
.L_x_2872:
        /* <DEDUP_REMOVED lines=32> */
.L_x_2884:
[----:B-1----:R-:W-:Y:S01]  /*353f0*/  FMUL.FTZ R9, R38, R25 ;  /* 0x0000001926097220 */ /* 0x002fe20000410000 */
[----:B------:R-:W-:-:S03]  /*35400*/  FMUL.FTZ R25, R25, 0.5 ;  /* 0x3f00000019197820 */ /* 0x000fc60000410000 */
[----:B------:R-:W-:-:S04]  /*35410*/  FFMA R12, -R9, R9, R38 ;  /* 0x00000009090c7223 */ /* 0x000fc80000000126 */
[----:B------:R-:W-:-:S07]  /*35420*/  FFMA R9, R12, R25, R9 ;  /* 0x000000190c097223 */ /* 0x000fce0000000009 */
.L_x_2885:
[----:B------:R-:W-:Y:S05]  /*35430*/  BSYNC.RECONVERGENT B1 ;  /* 0x0000000000017941 */ /* 0x000fea0003800200 */
.L_x_2883:
        /* <DEDUP_REMOVED lines=15> */
.L_x_2887:
[----:B------:R-:W-:Y:S05]  /*35530*/  BSYNC.RECONVERGENT B5 ;  /* 0x0000000000057941 */ /* 0x000fea0003800200 */
.L_x_2886:
        /* <DEDUP_REMOVED lines=16> */
.L_x_2889:
[----:B------:R-:W-:Y:S05]  /*35640*/  BSYNC.RECONVERGENT B5 ;  /* 0x0000000000057941 */ /* 0x000fea0003800200 */
.L_x_2888:
[-C--:B------:R-:W-:Y:S01]  /*35650*/  FFMA R15, R2, R31.reuse, R15 ;  /* 0x0000001f020f7223 */ /* 0x080fe2000000000f */
[-C--:B------:R-:W-:Y:S01]  /*35660*/  FFMA R14, R7, R31.reuse, R14 ;  /* 0x0000001f070e7223 */ /* 0x080fe2000000000e */
[----:B------:R-:W-:-:S07]  /*35670*/  FFMA R13, R0, R31, R13 ;  /* 0x0000001f000d7223 */ /* 0x000fce000000000d */
.L_x_2882:
[----:B------:R-:W-:Y:S05]  /*35680*/  BSYNC.RECONVERGENT B3 ;  /* 0x0000000000037941 */ /* 0x000fea0003800200 */
.L_x_2881:
        /* <DEDUP_REMOVED lines=32> */
.L_x_2893:
[----:B-1----:R-:W-:Y:S01]  /*35890*/  FMUL.FTZ R9, R38, R25 ;  /* 0x0000001926097220 */ /* 0x002fe20000410000 */
[----:B------:R-:W-:-:S03]  /*358a0*/  FMUL.FTZ R25, R25, 0.5 ;  /* 0x3f00000019197820 */ /* 0x000fc60000410000 */
[----:B------:R-:W-:-:S04]  /*358b0*/  FFMA R12, -R9, R9, R38 ;  /* 0x00000009090c7223 */ /* 0x000fc80000000126 */
[----:B------:R-:W-:-:S07]  /*358c0*/  FFMA R9, R12, R25, R9 ;  /* 0x000000190c097223 */ /* 0x000fce0000000009 */
.L_x_2894:
[----:B------:R-:W-:Y:S05]  /*358d0*/  BSYNC.RECONVERGENT B1 ;  /* 0x0000000000017941 */ /* 0x000fea0003800200 */
.L_x_2892:
        /* <DEDUP_REMOVED lines=15> */
.L_x_2896:
[----:B------:R-:W-:Y:S05]  /*359d0*/  BSYNC.RECONVERGENT B5 ;  /* 0x0000000000057941 */ /* 0x000fea0003800200 */
.L_x_2895:
        /* <DEDUP_REMOVED lines=16> */
.L_x_2898:
[----:B------:R-:W-:Y:S05]  /*35ae0*/  BSYNC.RECONVERGENT B5 ;  /* 0x0000000000057941 */ /* 0x000fea0003800200 */
.L_x_2897:
[-C--:B------:R-:W-:Y:S01]  /*35af0*/  FFMA R15, R2, R31.reuse, R15 ;  /* 0x0000001f020f7223 */ /* 0x080fe2000000000f */
[-C--:B------:R-:W-:Y:S01]  /*35b00*/  FFMA R14, R7, R31.reuse, R14 ;  /* 0x0000001f070e7223 */ /* 0x080fe2000000000e */
[----:B------:R-:W-:-:S07]  /*35b10*/  FFMA R13, R0, R31, R13 ;  /* 0x0000001f000d7223 */ /* 0x000fce000000000d */
.L_x_2891:
[----:B------:R-:W-:Y:S05]  /*35b20*/  BSYNC.RECONVERGENT B3 ;  /* 0x0000000000037941 */ /* 0x000fea0003800200 */
.L_x_2890:
        /* <DEDUP_REMOVED lines=32> */
.L_x_2902:
[----:B-1----:R-:W-:Y:S01]  /*35d30*/  FMUL.FTZ R9, R38, R25 ;  /* 0x0000001926097220 */ /* 0x002fe20000410000 */
[----:B------:R-:W-:-:S03]  /*35d40*/  FMUL.FTZ R25, R25, 0.5 ;  /* 0x3f00000019197820 */ /* 0x000fc60000410000 */
[----:B------:R-:W-:-:S04]  /*35d50*/  FFMA R12, -R9, R9, R38 ;  /* 0x00000009090c7223 */ /* 0x000fc80000000126 */
[----:B------:R-:W-:-:S07]  /*35d60*/  FFMA R9, R12, R25, R9 ;  /* 0x000000190c097223 */ /* 0x000fce0000000009 */
.L_x_2903:
[----:B------:R-:W-:Y:S05]  /*35d70*/  BSYNC.RECONVERGENT B1 ;  /* 0x0000000000017941 */ /* 0x000fea0003800200 */
.L_x_2901:
        /* <DEDUP_REMOVED lines=15> */
.L_x_2905:
[----:B------:R-:W-:Y:S05]  /*35e70*/  BSYNC.RECONVERGENT B5 ;  /* 0x0000000000057941 */ /* 0x000fea0003800200 */
.L_x_2904:
        /* <DEDUP_REMOVED lines=16> */
.L_x_2907:
[----:B------:R-:W-:Y:S05]  /*35f80*/  BSYNC.RECONVERGENT B5 ;  /* 0x0000000000057941 */ /* 0x000fea0003800200 */
.L_x_2906:
[-C--:B------:R-:W-:Y:S01]  /*35f90*/  FFMA R15, R2, R31.reuse, R15 ;  /* 0x0000001f020f7223 */ /* 0x080fe2000000000f */
[-C--:B------:R-:W-:Y:S01]  /*35fa0*/  FFMA R14, R7, R31.reuse, R14 ;  /* 0x0000001f070e7223 */ /* 0x080fe2000000000e */
[----:B------:R-:W-:-:S07]  /*35fb0*/  FFMA R13, R0, R31, R13 ;  /* 0x0000001f000d7223 */ /* 0x000fce000000000d */
.L_x_2900:
[----:B------:R-:W-:Y:S05]  /*35fc0*/  BSYNC.RECONVERGENT B3 ;  /* 0x0000000000037941 */ /* 0x000fea0003800200 */
.L_x_2899:
[----:B------:R-:W-:Y:S01]  /*35fd0*/  IADD3 R6, PT, PT, R6, 0x4, RZ ;  /* 0x0000000406067810 */ /* 0x000fe20007ffe0ff */
[----:B------:R-:W-:Y:S06]  /*35fe0*/  @P2 BRA `(.L_x_2908) ;  /* 0xffffffec004c2947 */ /* 0x000fec000383ffff */
.L_x_2842:
[----:B012---:R-:W-:Y:S05]  /*35ff0*/  BSYNC.RECONVERGENT B4 ;  /* 0x0000000000047941 */ /* 0x007fea0003800200 */
.L_x_2841:
[----:B------:R-:W-:Y:S01]  /*36000*/  ISETP.NE.AND P0, PT, R24, RZ, PT ;  /* 0x000000ff1800720c */ /* 0x000fe20003f05270 */
[----:B------:R-:W0:Y:S01]  /*36010*/  LDCU UR5, c[0x3][0x68] ;  /* 0x00c00d00ff0577ac */ /* 0x000e220008000800 */
[----:B------:R-:W-:Y:S01]  /*36020*/  BSSY.RECONVERGENT B4, `(.L_x_2909) ;  /* 0x0000236000047945 */ /* 0x000fe20003800200 */
[----:B------:R-:W-:Y:S02]  /*36030*/  IADD3 R20, PT, PT, R20, 0x2, RZ ;  /* 0x0000000214147810 */ /* 0x000fe40007ffe0ff */
        /* <DEDUP_REMOVED lines=10> */
[----:B0-----:R-:W-:-:S06]  /*360e0*/  IMAD.WIDE R4, R5, 0x4, R22 ;  /* 0x0000000405047825 */ /* 0x001fcc00078e0216 */
        /* <DEDUP_REMOVED lines=41> */
.L_x_2916:
[----:B--2---:R-:W-:Y:S01]  /*36380*/  FMUL.FTZ R9, R31, R24 ;  /* 0x000000181f097220 */ /* 0x004fe20000410000 */
[----:B------:R-:W-:-:S03]  /*36390*/  FMUL.FTZ R24, R24, 0.5 ;  /* 0x3f00000018187820 */ /* 0x000fc60000410000 */
[----:B------:R-:W-:-:S04]  /*363a0*/  FFMA R12, -R9, R9, R31 ;  /* 0x00000009090c7223 */ /* 0x000fc8000000011f */
[----:B------:R-:W-:-:S07]  /*363b0*/  FFMA R9, R12, R24, R9 ;  /* 0x000000180c097223 */ /* 0x000fce0000000009 */
.L_x_2917:
[----:B-1----:R-:W-:Y:S05]  /*363c0*/  BSYNC.RECONVERGENT B1 ;  /* 0x0000000000017941 */ /* 0x002fea0003800200 */
.L_x_2915:
        /* <DEDUP_REMOVED lines=17> */
.L_x_2919:
[----:B------:R-:W-:Y:S05]  /*364e0*/  BSYNC.RECONVERGENT B6 ;  /* 0x0000000000067941 */ /* 0x000fea0003800200 */
.L_x_2918:
        /* <DEDUP_REMOVED lines=17> */
.L_x_2921:
[----:B------:R-:W-:Y:S05]  /*36600*/  BSYNC.RECONVERGENT B6 ;  /* 0x0000000000067941 */ /* 0x000fea0003800200 */
.L_x_2920:
[-C--:B------:R-:W-:Y:S01]  /*36610*/  FFMA R15, R6, R31.reuse, R15 ;  /* 0x0000001f060f7223 */ /* 0x080fe2000000000f */
[-C--:B------:R-:W-:Y:S01]  /*36620*/  FFMA R14, R7, R31.reuse, R14 ;  /* 0x0000001f070e7223 */ /* 0x080fe2000000000e */
[----:B------:R-:W-:-:S07]  /*36630*/  FFMA R13, R4, R31, R13 ;  /* 0x0000001f040d7223 */ /* 0x000fce000000000d */
.L_x_2914:
[----:B-12---:R-:W-:Y:S05]  /*36640*/  BSYNC.RECONVERGENT B5 ;  /* 0x0000000000057941 */ /* 0x006fea0003800200 */
.L_x_2913:
        /* <DEDUP_REMOVED lines=34> */
.L_x_2925:
[----:B-1----:R-:W-:Y:S01]  /*36870*/  FMUL.FTZ R9, R31, R24 ;  /* 0x000000181f097220 */ /* 0x002fe20000410000 */
[----:B------:R-:W-:-:S03]  /*36880*/  FMUL.FTZ R24, R24, 0.5 ;  /* 0x3f00000018187820 */ /* 0x000fc60000410000 */
[----:B------:R-:W-:-:S04]  /*36890*/  FFMA R12, -R9, R9, R31 ;  /* 0x00000009090c7223 */ /* 0x000fc8000000011f */
[----:B------:R-:W-:-:S07]  /*368a0*/  FFMA R9, R12, R24, R9 ;  /* 0x000000180c097223 */ /* 0x000fce0000000009 */
.L_x_2926:
[----:B------:R-:W-:Y:S05]  /*368b0*/  BSYNC.RECONVERGENT B1 ;  /* 0x0000000000017941 */ /* 0x000fea0003800200 */
.L_x_2924:
        /* <DEDUP_REMOVED lines=17> */
.L_x_2928:
[----:B------:R-:W-:Y:S05]  /*369d0*/  BSYNC.RECONVERGENT B6 ;  /* 0x0000000000067941 */ /* 0x000fea0003800200 */
.L_x_2927:
        /* <DEDUP_REMOVED lines=17> */
.L_x_2930:
[----:B------:R-:W-:Y:S05]  /*36af0*/  BSYNC.RECONVERGENT B6 ;  /* 0x0000000000067941 */ /* 0x000fea0003800200 */
.L_x_2929:
[-C--:B------:R-:W-:Y:S01]  /*36b00*/  FFMA R15, R6, R31.reuse, R15 ;  /* 0x0000001f060f7223 */ /* 0x080fe2000000000f */
[-C--:B------:R-:W-:Y:S01]  /*36b10*/  FFMA R14, R7, R31.reuse, R14 ;  /* 0x0000001f070e7223 */ /* 0x080fe2000000000e */
[----:B------:R-:W-:-:S07]  /*36b20*/  FFMA R13, R4, R31, R13 ;  /* 0x0000001f040d7223 */ /* 0x000fce000000000d */
.L_x_2923:
[----:B------:R-:W-:Y:S05]  /*36b30*/  BSYNC.RECONVERGENT B5 ;  /* 0x0000000000057941 */ /* 0x000fea0003800200 */
.L_x_2922:
        /* <DEDUP_REMOVED lines=34> */
.L_x_2934:
[----:B-1----:R-:W-:Y:S01]  /*36d60*/  FMUL.FTZ R6, R31, R12 ;  /* 0x0000000c1f067220 */ /* 0x002fe20000410000 */
[----:B------:R-:W-:-:S03]  /*36d70*/  FMUL.FTZ R12, R12, 0.5 ;  /* 0x3f0000000c0c7820 */ /* 0x000fc60000410000 */
[----:B------:R-:W-:-:S04]  /*36d80*/  FFMA R9, -R6, R6, R31 ;  /* 0x0000000606097223 */ /* 0x000fc8000000011f */
[----:B------:R-:W-:-:S07]  /*36d90*/  FFMA R6, R9, R12, R6 ;  /* 0x0000000c09067223 */ /* 0x000fce0000000006 */
.L_x_2935:
[----:B------:R-:W-:Y:S05]  /*36da0*/  BSYNC.RECONVERGENT B1 ;  /* 0x0000000000017941 */ /* 0x000fea0003800200 */
.L_x_2933:
        /* <DEDUP_REMOVED lines=17> */
.L_x_2937:
[----:B------:R-:W-:Y:S05]  /*36ec0*/  BSYNC.RECONVERGENT B6 ;  /* 0x0000000000067941 */ /* 0x000fea0003800200 */
.L_x_2936:
        /* <DEDUP_REMOVED lines=17> */
.L_x_2939:
[----:B------:R-:W-:Y:S05]  /*36fe0*/  BSYNC.RECONVERGENT B6 ;  /* 0x0000000000067941 */ /* 0x000fea0003800200 */
.L_x_2938:
[-C--:B------:R-:W-:Y:S01]  /*36ff0*/  FFMA R15, R4, R31.reuse, R15 ;  /* 0x0000001f040f7223 */ /* 0x080fe2000000000f */
[-C--:B------:R-:W-:Y:S01]  /*37000*/  FFMA R14, R7, R31.reuse, R14 ;  /* 0x0000001f070e7223 */ /* 0x080fe2000000000e */
[----:B------:R-:W-:-:S07]  /*37010*/  FFMA R13, R0, R31, R13 ;  /* 0x0000001f000d7223 */ /* 0x000fce000000000d */
.L_x_2932:
[----:B------:R-:W-:Y:S05]  /*37020*/  BSYNC.RECONVERGENT B5 ;  /* 0x0000000000057941 */ /* 0x000fea0003800200 */
.L_x_2931:
[----:B------:R-:W-:-:S07]  /*37030*/  IADD3 R6, PT, PT, R2, 0x3, RZ ;  /* 0x0000000302067810 */ /* 0x000fce0007ffe0ff */
.L_x_2912:
[----:B-12---:R-:W-:Y:S05]  /*37040*/  BSYNC.RECONVERGENT B3 ;  /* 0x0000000000037941 */ /* 0x006fea0003800200 */
.L_x_2911:
[----:B------:R-:W-:-:S04]  /*37050*/  IADD3 R0, PT, PT, R2, -R5, RZ ;  /* 0x8000000502007210 */ /* 0x000fc80007ffe0ff */
[----:B------:R-:W-:-:S13]  /*37060*/  ISETP.GT.U32.AND P0, PT, R0, -0x4, PT ;  /* 0xfffffffc0000780c */ /* 0x000fda0003f04070 */
[----:B------:R-:W-:Y:S05]  /*37070*/  @P0 BRA `(.L_x_2910) ;  /* 0x0000001000c00947 */ /* 0x000fea0003800000 */
[----:B------:R-:W0:Y:S01]  /*37080*/  LDC.64 R22, c[0x0][0x3c0] ;  /* 0x0000f000ff167b82 */ /* 0x000e220000000a00 */
[----:B------:R-:W-:Y:S02]  /*37090*/  IADD3 R4, PT, PT, -R5, R6, RZ ;  /* 0x0000000605047210 */ /* 0x000fe40007ffe1ff */
[----:B0-----:R-:W-:-:S04]  /*370a0*/  IADD3 R22, P0, PT, R22, 0x8, RZ ;  /* 0x0000000816167810 */ /* 0x001fc80007f1e0ff */
[----:B------:R-:W-:-:S09]  /*370b0*/  IADD3.X R23, PT, PT, RZ, R23, RZ, P0, !PT ;  /* 0x00000017ff177210 */ /* 0x000fd200007fe4ff */
.L_x_2976:
        /* <DEDUP_REMOVED lines=35> */
.L_x_2943:
[----:B-1----:R-:W-:Y:S01]  /*372f0*/  FMUL.FTZ R7, R38, R9 ;  /* 0x0000000926077220 */ /* 0x002fe20000410000 */
[----:B------:R-:W-:-:S03]  /*37300*/  FMUL.FTZ R9, R9, 0.5 ;  /* 0x3f00000009097820 */ /* 0x000fc60000410000 */
[----:B------:R-:W-:-:S04]  /*37310*/  FFMA R12, -R7, R7, R38 ;  /* 0x00000007070c7223 */ /* 0x000fc80000000126 */
[----:B------:R-:W-:-:S07]  /*37320*/  FFMA R7, R12, R9, R7 ;  /* 0x000000090c077223 */ /* 0x000fce0000000007 */
.L_x_2944:
[----:B------:R-:W-:Y:S05]  /*37330*/  BSYNC.RECONVERGENT B1 ;  /* 0x0000000000017941 */ /* 0x000fea0003800200 */
.L_x_2942:
        /* <DEDUP_REMOVED lines=15> */
.L_x_2946:
[----:B------:R-:W-:Y:S05]  /*37430*/  BSYNC.RECONVERGENT B5 ;  /* 0x0000000000057941 */ /* 0x000fea0003800200 */
.L_x_2945:
        /* <DEDUP_REMOVED lines=16> */
.L_x_2948:
[----:B------:R-:W-:Y:S05]  /*37540*/  BSYNC.RECONVERGENT B5 ;  /* 0x0000000000057941 */ /* 0x000fea0003800200 */
.L_x_2947:
[-C--:B------:R-:W-:Y:S01]  /*37550*/  FFMA R15, R2, R31.reuse, R15 ;  /* 0x0000001f020f7223 */ /* 0x080fe2000000000f */
[-C--:B------:R-:W-:Y:S01]  /*37560*/  FFMA R14, R5, R31.reuse, R14 ;  /* 0x0000001f050e7223 */ /* 0x080fe2000000000e */
[----:B------:R-:W-:-:S07]  /*37570*/  FFMA R13, R0, R31, R13 ;  /* 0x0000001f000d7223 */ /* 0x000fce000000000d */
.L_x_2941:
[----:B------:R-:W-:Y:S05]  /*37580*/  BSYNC.RECONVERGENT B3 ;  /* 0x0000000000037941 */ /* 0x000fea0003800200 */
.L_x_2940:
        /* <DEDUP_REMOVED lines=32> */
.L_x_2952:
[----:B-1----:R-:W-:Y:S01]  /*37790*/  FMUL.FTZ R7, R38, R9 ;  /* 0x0000000926077220 */ /* 0x002fe20000410000 */
[----:B------:R-:W-:-:S03]  /*377a0*/  FMUL.FTZ R9, R9, 0.5 ;  /* 0x3f00000009097820 */ /* 0x000fc60000410000 */
[----:B------:R-:W-:-:S04]  /*377b0*/  FFMA R12, -R7, R7, R38 ;  /* 0x00000007070c7223 */ /* 0x000fc80000000126 */
[----:B------:R-:W-:-:S07]  /*377c0*/  FFMA R7, R12, R9, R7 ;  /* 0x000000090c077223 */ /* 0x000fce0000000007 */
.L_x_2953:
[----:B------:R-:W-:Y:S05]  /*377d0*/  BSYNC.RECONVERGENT B1 ;  /* 0x0000000000017941 */ /* 0x000fea0003800200 */
.L_x_2951:
        /* <DEDUP_REMOVED lines=15> */
.L_x_2955:
[----:B------:R-:W-:Y:S05]  /*378d0*/  BSYNC.RECONVERGENT B5 ;  /* 0x0000000000057941 */ /* 0x000fea0003800200 */
.L_x_2954:
        /* <DEDUP_REMOVED lines=16> */
.L_x_2957:
[----:B------:R-:W-:Y:S05]  /*379e0*/  BSYNC.RECONVERGENT B5 ;  /* 0x0000000000057941 */ /* 0x000fea0003800200 */
.L_x_2956:
[-C--:B------:R-:W-:Y:S01]  /*379f0*/  FFMA R15, R2, R31.reuse, R15 ;  /* 0x0000001f020f7223 */ /* 0x080fe2000000000f */
[-C--:B------:R-:W-:Y:S01]  /*37a00*/  FFMA R14, R5, R31.reuse, R14 ;  /* 0x0000001f050e7223 */ /* 0x080fe2000000000e */
[----:B------:R-:W-:-:S07]  /*37a10*/  FFMA R13, R0, R31, R13 ;  /* 0x0000001f000d7223 */ /* 0x000fce000000000d */
.L_x_2950:
[----:B------:R-:W-:Y:S05]  /*37a20*/  BSYNC.RECONVERGENT B3 ;  /* 0x0000000000037941 */ /* 0x000fea0003800200 */
.L_x_2949:
        /* <DEDUP_REMOVED lines=32> */
.L_x_2961:
[----:B-1----:R-:W-:Y:S01]  /*37c30*/  FMUL.FTZ R7, R38, R9 ;  /* 0x0000000926077220 */ /* 0x002fe20000410000 */
[----:B------:R-:W-:-:S03]  /*37c40*/  FMUL.FTZ R9, R9, 0.5 ;  /* 0x3f00000009097820 */ /* 0x000fc60000410000 */
[----:B------:R-:W-:-:S04]  /*37c50*/  FFMA R12, -R7, R7, R38 ;  /* 0x00000007070c7223 */ /* 0x000fc80000000126 */
[----:B------:R-:W-:-:S07]  /*37c60*/  FFMA R7, R12, R9, R7 ;  /* 0x000000090c077223 */ /* 0x000fce0000000007 */
.L_x_2962:
[----:B------:R-:W-:Y:S05]  /*37c70*/  BSYNC.RECONVERGENT B1 ;  /* 0x0000000000017941 */ /* 0x000fea0003800200 */
.L_x_2960:
        /* <DEDUP_REMOVED lines=15> */
.L_x_2964:
[----:B------:R-:W-:Y:S05]  /*37d70*/  BSYNC.RECONVERGENT B5 ;  /* 0x0000000000057941 */ /* 0x000fea0003800200 */
.L_x_2963:
        /* <DEDUP_REMOVED lines=16> */
.L_x_2966:
[----:B------:R-:W-:Y:S05]  /*37e80*/  BSYNC.RECONVERGENT B5 ;  /* 0x0000000000057941 */ /* 0x000fea0003800200 */
.L_x_2965:
[-C--:B------:R-:W-:Y:S01]  /*37e90*/  FFMA R15, R2, R31.reuse, R15 ;  /* 0x0000001f020f7223 */ /* 0x080fe2000000000f */
[-C--:B------:R-:W-:Y:S01]  /*37ea0*/  FFMA R14, R5, R31.reuse, R14 ;  /* 0x0000001f050e7223 */ /* 0x080fe2000000000e */
[----:B------:R-:W-:-:S07]  /*37eb0*/  FFMA R13, R0, R31, R13 ;  /* 0x0000001f000d7223 */ /* 0x000fce000000000d */
.L_x_2959:
[----:B------:R-:W-:Y:S05]  /*37ec0*/  BSYNC.RECONVERGENT B3 ;  /* 0x0000000000037941 */ /* 0x000fea0003800200 */
.L_x_2958:
        /* <DEDUP_REMOVED lines=31> */
.L_x_2970:
[----:B-1----:R-:W-:Y:S01]  /*380c0*/  FMUL.FTZ R7, R31, R12 ;  /* 0x0000000c1f077220 */ /* 0x002fe20000410000 */
[----:B------:R-:W-:-:S03]  /*380d0*/  FMUL.FTZ R9, R12, 0.5 ;  /* 0x3f0000000c097820 */ /* 0x000fc60000410000 */
[----:B------:R-:W-:-:S04]  /*380e0*/  FFMA R12, -R7, R7, R31 ;  /* 0x00000007070c7223 */ /* 0x000fc8000000011f */
[----:B------:R-:W-:-:S07]  /*380f0*/  FFMA R7, R12, R9, R7 ;  /* 0x000000090c077223 */ /* 0x000fce0000000007 */
.L_x_2971:
[----:B------:R-:W-:Y:S05]  /*38100*/  BSYNC.RECONVERGENT B1 ;  /* 0x0000000000017941 */ /* 0x000fea0003800200 */
.L_x_2969:
        /* <DEDUP_REMOVED lines=15> */
.L_x_2973:
[----:B------:R-:W-:Y:S05]  /*38200*/  BSYNC.RECONVERGENT B5 ;  /* 0x0000000000057941 */ /* 0x000fea0003800200 */
.L_x_2972:
        /* <DEDUP_REMOVED lines=16> */
.L_x_2975:
[----:B------:R-:W-:Y:S05]  /*38310*/  BSYNC.RECONVERGENT B5 ;  /* 0x0000000000057941 */ /* 0x000fea0003800200 */
.L_x_2974:
[-C--:B------:R-:W-:Y:S01]  /*38320*/  FFMA R15, R2, R31.reuse, R15 ;  /* 0x0000001f020f7223 */ /* 0x080fe2000000000f */
[-C--:B------:R-:W-:Y:S01]  /*38330*/  FFMA R14, R5, R31.reuse, R14 ;  /* 0x0000001f050e7223 */ /* 0x080fe2000000000e */
[----:B------:R-:W-:-:S07]  /*38340*/  FFMA R13, R0, R31, R13 ;  /* 0x0000001f000d7223 */ /* 0x000fce000000000d */
.L_x_2968:
[----:B------:R-:W-:Y:S05]  /*38350*/  BSYNC.RECONVERGENT B3 ;  /* 0x0000000000037941 */ /* 0x000fea0003800200 */
.L_x_2967:
[----:B------:R-:W-:Y:S01]  /*38360*/  IADD3 R6, PT, PT, R6, 0x4, RZ ;  /* 0x0000000406067810 */ /* 0x000fe20007ffe0ff */
[----:B------:R-:W-:Y:S06]  /*38370*/  @P2 BRA `(.L_x_2976) ;  /* 0xffffffec00502947 */ /* 0x000fec000383ffff */
.L_x_2910:
[----:B012---:R-:W-:Y:S05]  /*38380*/  BSYNC.RECONVERGENT B4 ;  /* 0x0000000000047941 */ /* 0x007fea0003800200 */
.L_x_2909:
        /* <DEDUP_REMOVED lines=55> */
.L_x_2984:
[----:B--2---:R-:W-:Y:S01]  /*38700*/  FMUL.FTZ R9, R31, R12 ;  /* 0x0000000c1f097220 */ /* 0x004fe20000410000 */
[----:B------:R-:W-:-:S03]  /*38710*/  FMUL.FTZ R12, R12, 0.5 ;  /* 0x3f0000000c0c7820 */ /* 0x000fc60000410000 */
[----:B------:R-:W-:-:S04]  /*38720*/  FFMA R10, -R9, R9, R31 ;  /* 0x00000009090a7223 */ /* 0x000fc8000000011f */
[----:B------:R-:W-:-:S07]  /*38730*/  FFMA R9, R10, R12, R9 ;  /* 0x0000000c0a097223 */ /* 0x000fce0000000009 */
.L_x_2985:
[----:B-1----:R-:W-:Y:S05]  /*38740*/  BSYNC.RECONVERGENT B1 ;  /* 0x0000000000017941 */ /* 0x002fea0003800200 */
.L_x_2983:
        /* <DEDUP_REMOVED lines=17> */
.L_x_2987:
[----:B------:R-:W-:Y:S05]  /*38860*/  BSYNC.RECONVERGENT B6 ;  /* 0x0000000000067941 */ /* 0x000fea0003800200 */
.L_x_2986:
        /* <DEDUP_REMOVED lines=17> */
.L_x_2989:
[----:B------:R-:W-:Y:S05]  /*38980*/  BSYNC.RECONVERGENT B6 ;  /* 0x0000000000067941 */ /* 0x000fea0003800200 */
.L_x_2988:
[-C--:B------:R-:W-:Y:S01]  /*38990*/  FFMA R15, R6, R31.reuse, R15 ;  /* 0x0000001f060f7223 */ /* 0x080fe2000000000f */
[-C--:B------:R-:W-:Y:S01]  /*389a0*/  FFMA R14, R7, R31.reuse, R14 ;  /* 0x0000001f070e7223 */ /* 0x080fe2000000000e */
[----:B------:R-:W-:-:S07]  /*389b0*/  FFMA R13, R4, R31, R13 ;  /* 0x0000001f040d7223 */ /* 0x000fce000000000d */
.L_x_2982:
[----:B-12---:R-:W-:Y:S05]  /*389c0*/  BSYNC.RECONVERGENT B5 ;  /* 0x0000000000057941 */ /* 0x006fea0003800200 */
.L_x_2981:
        /* <DEDUP_REMOVED lines=34> */
.L_x_2993:
[----:B-1----:R-:W-:Y:S01]  /*38bf0*/  FMUL.FTZ R9, R31, R12 ;  /* 0x0000000c1f097220 */ /* 0x002fe20000410000 */
[----:B------:R-:W-:-:S03]  /*38c00*/  FMUL.FTZ R12, R12, 0.5 ;  /* 0x3f0000000c0c7820 */ /* 0x000fc60000410000 */
[----:B------:R-:W-:-:S04]  /*38c10*/  FFMA R10, -R9, R9, R31 ;  /* 0x00000009090a7223 */ /* 0x000fc8000000011f */
[----:B------:R-:W-:-:S07]  /*38c20*/  FFMA R9, R10, R12, R9 ;  /* 0x0000000c0a097223 */ /* 0x000fce0000000009 */
.L_x_2994:
[----:B------:R-:W-:Y:S05]  /*38c30*/  BSYNC.RECONVERGENT B1 ;  /* 0x0000000000017941 */ /* 0x000fea0003800200 */
.L_x_2992:
        /* <DEDUP_REMOVED lines=17> */
.L_x_2996:
[----:B------:R-:W-:Y:S05]  /*38d50*/  BSYNC.RECONVERGENT B6 ;  /* 0x0000000000067941 */ /* 0x000fea0003800200 */
.L_x_2995:
        /* <DEDUP_REMOVED lines=17> */
.L_x_2998:
[----:B------:R-:W-:Y:S05]  /*38e70*/  BSYNC.RECONVERGENT B6 ;  /* 0x0000000000067941 */ /* 0x000fea0003800200 */
.L_x_2997:
[-C--:B------:R-:W-:Y:S01]  /*38e80*/  FFMA R15, R6, R31.reuse, R15 ;  /* 0x0000001f060f7223 */ /* 0x080fe2000000000f */
[-C--:B------:R-:W-:Y:S01]  /*38e90*/  FFMA R14, R7, R31.reuse, R14 ;  /* 0x0000001f070e7223 */ /* 0x080fe2000000000e */
[----:B------:R-:W-:-:S07]  /*38ea0*/  FFMA R13, R4, R31, R13 ;  /* 0x0000001f040d7223 */ /* 0x000fce000000000d */
.L_x_2991:
[----:B------:R-:W-:Y:S05]  /*38eb0*/  BSYNC.RECONVERGENT B5 ;  /* 0x0000000000057941 */ /* 0x000fea0003800200 */
.L_x_2990:
        /* <DEDUP_REMOVED lines=34> */
.L_x_3002:
[----:B-1----:R-:W-:Y:S01]  /*390e0*/  FMUL.FTZ R6, R31, R10 ;  /* 0x0000000a1f067220 */ /* 0x002fe20000410000 */
[----:B------:R-:W-:-:S03]  /*390f0*/  FMUL.FTZ R10, R10, 0.5 ;  /* 0x3f0000000a0a7820 */ /* 0x000fc60000410000 */
[----:B------:R-:W-:-:S04]  /*39100*/  FFMA R9, -R6, R6, R31 ;  /* 0x0000000606097223 */ /* 0x000fc8000000011f */
[----:B------:R-:W-:-:S07]  /*39110*/  FFMA R6, R9, R10, R6 ;  /* 0x0000000a09067223 */ /* 0x000fce0000000006 */
.L_x_3003:
[----:B------:R-:W-:Y:S05]  /*39120*/  BSYNC.RECONVERGENT B1 ;  /* 0x0000000000017941 */ /* 0x000fea0003800200 */
.L_x_3001:
        /* <DEDUP_REMOVED lines=17> */
.L_x_3005:
[----:B------:R-:W-:Y:S05]  /*39240*/  BSYNC.RECONVERGENT B6 ;  /* 0x0000000000067941 */ /* 0x000fea0003800200 */
.L_x_3004:
        /* <DEDUP_REMOVED lines=17> */
.L_x_3007:
[----:B------:R-:W-:Y:S05]  /*39360*/  BSYNC.RECONVERGENT B6 ;  /* 0x0000000000067941 */ /* 0x000fea0003800200 */
.L_x_3006:
[-C--:B------:R-:W-:Y:S01]  /*39370*/  FFMA R15, R4, R31.reuse, R15 ;  /* 0x0000001f040f7223 */ /* 0x080fe2000000000f */
[-C--:B------:R-:W-:Y:S01]  /*39380*/  FFMA R14, R7, R31.reuse, R14 ;  /* 0x0000001f070e7223 */ /* 0x080fe2000000000e */
[----:B------:R-:W-:-:S07]  /*39390*/  FFMA R13, R0, R31, R13 ;  /* 0x0000001f000d7223 */ /* 0x000fce000000000d */
.L_x_3000:
[----:B------:R-:W-:Y:S05]  /*393a0*/  BSYNC.RECONVERGENT B5 ;  /* 0x0000000000057941 */ /* 0x000fea0003800200 */
.L_x_2999:
[----:B------:R-:W-:-:S07]  /*393b0*/  IADD3 R6, PT, PT, R2, 0x3, RZ ;  /* 0x0000000302067810 */ /* 0x000fce0007ffe0ff */
.L_x_2980:
[----:B-12---:R-:W-:Y:S05]  /*393c0*/  BSYNC.RECONVERGENT B3 ;  /* 0x0000000000037941 */ /* 0x006fea0003800200 */
.L_x_2979:
[----:B------:R-:W-:-:S04]  /*393d0*/  IADD3 R0, PT, PT, R2, -R5, RZ ;  /* 0x8000000502007210 */ /* 0x000fc80007ffe0ff */
[----:B------:R-:W-:-:S13]  /*393e0*/  ISETP.GT.U32.AND P0, PT, R0, -0x4, PT ;  /* 0xfffffffc0000780c */ /* 0x000fda0003f04070 */
[----:B------:R-:W-:Y:S05]  /*393f0*/  @P0 BRA `(.L_x_2978) ;  /* 0x0000001000c00947 */ /* 0x000fea0003800000 */
[----:B------:R-:W0:Y:S01]  /*39400*/  LDC.64 R22, c[0x0][0x3c0] ;  /* 0x0000f000ff167b82 */ /* 0x000e220000000a00 */
[----:B------:R-:W-:Y:S02]  /*39410*/  IADD3 R4, PT, PT, -R5, R6, RZ ;  /* 0x0000000605047210 */ /* 0x000fe40007ffe1ff */
[----:B0-----:R-:W-:-:S04]  /*39420*/  IADD3 R22, P0, PT, R22, 0x8, RZ ;  /* 0x0000000816167810 */ /* 0x001fc80007f1e0ff */
[----:B------:R-:W-:-:S09]  /*39430*/  IADD3.X R23, PT, PT, RZ, R23, RZ, P0, !PT ;  /* 0x00000017ff177210 */ /* 0x000fd200007fe4ff */
.L_x_3044:
        /* <DEDUP_REMOVED lines=35> */
.L_x_3011:
[----:B-1----:R-:W-:Y:S01]  /*39670*/  FMUL.FTZ R7, R12, R9 ;  /* 0x000000090c077220 */ /* 0x002fe20000410000 */
[----:B------:R-:W-:-:S03]  /*39680*/  FMUL.FTZ R9, R9, 0.5 ;  /* 0x3f00000009097820 */ /* 0x000fc60000410000 */
[----:B------:R-:W-:-:S04]  /*39690*/  FFMA R10, -R7, R7, R12 ;  /* 0x00000007070a7223 */ /* 0x000fc8000000010c */
[----:B------:R-:W-:-:S07]  /*396a0*/  FFMA R7, R10, R9, R7 ;  /* 0x000000090a077223 */ /* 0x000fce0000000007 */
.L_x_3012:
[----:B------:R-:W-:Y:S05]  /*396b0*/  BSYNC.RECONVERGENT B1 ;  /* 0x0000000000017941 */ /* 0x000fea0003800200 */
.L_x_3010:
        /* <DEDUP_REMOVED lines=15> */
.L_x_3014:
[----:B------:R-:W-:Y:S05]  /*397b0*/  BSYNC.RECONVERGENT B5 ;  /* 0x0000000000057941 */ /* 0x000fea0003800200 */
.L_x_3013:
        /* <DEDUP_REMOVED lines=16> */
.L_x_3016:
[----:B------:R-:W-:Y:S05]  /*398c0*/  BSYNC.RECONVERGENT B5 ;  /* 0x0000000000057941 */ /* 0x000fea0003800200 */
.L_x_3015:
[-C--:B------:R-:W-:Y:S01]  /*398d0*/  FFMA R15, R2, R31.reuse, R15 ;  /* 0x0000001f020f7223 */ /* 0x080fe2000000000f */
[-C--:B------:R-:W-:Y:S01]  /*398e0*/  FFMA R14, R5, R31.reuse, R14 ;  /* 0x0000001f050e7223 */ /* 0x080fe2000000000e */
[----:B------:R-:W-:-:S07]  /*398f0*/  FFMA R13, R0, R31, R13 ;  /* 0x0000001f000d7223 */ /* 0x000fce000000000d */
.L_x_3009:
[----:B------:R-:W-:Y:S05]  /*39900*/  BSYNC.RECONVERGENT B3 ;  /* 0x0000000000037941 */ /* 0x000fea0003800200 */
.L_x_3008:
        /* <DEDUP_REMOVED lines=32> */
.L_x_3020:
[----:B-1----:R-:W-:Y:S01]  /*39b10*/  FMUL.FTZ R7, R12, R9 ;  /* 0x000000090c077220 */ /* 0x002fe20000410000 */
[----:B------:R-:W-:-:S03]  /*39b20*/  FMUL.FTZ R9, R9, 0.5 ;  /* 0x3f00000009097820 */ /* 0x000fc60000410000 */
[----:B------:R-:W-:-:S04]  /*39b30*/  FFMA R10, -R7, R7, R12 ;  /* 0x00000007070a7223 */ /* 0x000fc8000000010c */
[----:B------:R-:W-:-:S07]  /*39b40*/  FFMA R7, R10, R9, R7 ;  /* 0x000000090a077223 */ /* 0x000fce0000000007 */
.L_x_3021:
[----:B------:R-:W-:Y:S05]  /*39b50*/  BSYNC.RECONVERGENT B1 ;  /* 0x0000000000017941 */ /* 0x000fea0003800200 */
.L_x_3019:
        /* <DEDUP_REMOVED lines=15> */
.L_x_3023:
[----:B------:R-:W-:Y:S05]  /*39c50*/  BSYNC.RECONVERGENT B5 ;  /* 0x0000000000057941 */ /* 0x000fea0003800200 */
.L_x_3022:
        /* <DEDUP_REMOVED lines=16> */
.L_x_3025:
[----:B------:R-:W-:Y:S05]  /*39d60*/  BSYNC.RECONVERGENT B5 ;  /* 0x0000000000057941 */ /* 0x000fea0003800200 */
.L_x_3024:
[-C--:B------:R-:W-:Y:S01]  /*39d70*/  FFMA R15, R2, R31.reuse, R15 ;  /* 0x0000001f020f7223 */ /* 0x080fe2000000000f */
[-C--:B------:R-:W-:Y:S01]  /*39d80*/  FFMA R14, R5, R31.reuse, R14 ;  /* 0x0000001f050e7223 */ /* 0x080fe2000000000e */
[----:B------:R-:W-:-:S07]  /*39d90*/  FFMA R13, R0, R31, R13 ;  /* 0x0000001f000d7223 */ /* 0x000fce000000000d */
.L_x_3018:
[----:B------:R-:W-:Y:S05]  /*39da0*/  BSYNC.RECONVERGENT B3 ;  /* 0x0000000000037941 */ /* 0x000fea0003800200 */
.L_x_3017:
        /* <DEDUP_REMOVED lines=32> */
.L_x_3029:
[----:B-1----:R-:W-:Y:S01]  /*39fb0*/  FMUL.FTZ R7, R12, R9 ;  /* 0x000000090c077220 */ /* 0x002fe20000410000 */
[----:B------:R-:W-:-:S03]  /*39fc0*/  FMUL.FTZ R9, R9, 0.5 ;  /* 0x3f00000009097820 */ /* 0x000fc60000410000 */
[----:B------:R-:W-:-:S04]  /*39fd0*/  FFMA R10, -R7, R7, R12 ;  /* 0x00000007070a7223 */ /* 0x000fc8000000010c */
[----:B------:R-:W-:-:S07]  /*39fe0*/  FFMA R7, R10, R9, R7 ;  /* 0x000000090a077223 */ /* 0x000fce0000000007 */
.L_x_3030:
[----:B------:R-:W-:Y:S05]  /*39ff0*/  BSYNC.RECONVERGENT B1 ;  /* 0x0000000000017941 */ /* 0x000fea0003800200 */
.L_x_3028:
        /* <DEDUP_REMOVED lines=15> */
.L_x_3032:
[----:B------:R-:W-:Y:S05]  /*3a0f0*/  BSYNC.RECONVERGENT B5 ;  /* 0x0000000000057941 */ /* 0x000fea0003800200 */
.L_x_3031:
        /* <DEDUP_REMOVED lines=16> */
.L_x_3034:
[----:B------:R-:W-:Y:S05]  /*3a200*/  BSYNC.RECONVERGENT B5 ;  /* 0x0000000000057941 */ /* 0x000fea0003800200 */
.L_x_3033:
[-C--:B------:R-:W-:Y:S01]  /*3a210*/  FFMA R15, R2, R31.reuse, R15 ;  /* 0x0000001f020f7223 */ /* 0x080fe2000000000f */
[-C--:B------:R-:W-:Y:S01]  /*3a220*/  FFMA R14, R5, R31.reuse, R14 ;  /* 0x0000001f050e7223 */ /* 0x080fe2000000000e */
[----:B------:R-:W-:-:S07]  /*3a230*/  FFMA R13, R0, R31, R13 ;  /* 0x0000001f000d7223 */ /* 0x000fce000000000d */
.L_x_3027:
[----:B------:R-:W-:Y:S05]  /*3a240*/  BSYNC.RECONVERGENT B3 ;  /* 0x0000000000037941 */ /* 0x000fea0003800200 */
.L_x_3026:
        /* <DEDUP_REMOVED lines=31> */
.L_x_3038:
[----:B-1----:R-:W-:Y:S01]  /*3a440*/  FMUL.FTZ R7, R31, R10 ;  /* 0x0000000a1f077220 */ /* 0x002fe20000410000 */
[----:B------:R-:W-:-:S03]  /*3a450*/  FMUL.FTZ R9, R10, 0.5 ;  /* 0x3f0000000a097820 */ /* 0x000fc60000410000 */
[----:B------:R-:W-:-:S04]  /*3a460*/  FFMA R10, -R7, R7, R31 ;  /* 0x00000007070a7223 */ /* 0x000fc8000000011f */
[----:B------:R-:W-:-:S07]  /*3a470*/  FFMA R7, R10, R9, R7 ;  /* 0x000000090a077223 */ /* 0x000fce0000000007 */
.L_x_3039:
[----:B------:R-:W-:Y:S05]  /*3a480*/  BSYNC.RECONVERGENT B1 ;  /* 0x0000000000017941 */ /* 0x000fea0003800200 */
.L_x_3037:
        /* <DEDUP_REMOVED lines=15> */
.L_x_3041:
[----:B------:R-:W-:Y:S05]  /*3a580*/  BSYNC.RECONVERGENT B5 ;  /* 0x0000000000057941 */ /* 0x000fea0003800200 */
.L_x_3040:
        /* <DEDUP_REMOVED lines=16> */
.L_x_3043:
[----:B------:R-:W-:Y:S05]  /*3a690*/  BSYNC.RECONVERGENT B5 ;  /* 0x0000000000057941 */ /* 0x000fea0003800200 */
.L_x_3042:
[-C--:B------:R-:W-:Y:S01]  /*3a6a0*/  FFMA R15, R2, R31.reuse, R15 ;  /* 0x0000001f020f7223 */ /* 0x080fe2000000000f */
[-C--:B------:R-:W-:Y:S01]  /*3a6b0*/  FFMA R14, R5, R31.reuse, R14 ;  /* 0x0000001f050e7223 */ /* 0x080fe2000000000e */
[----:B------:R-:W-:-:S07]  /*3a6c0*/  FFMA R13, R0, R31, R13 ;  /* 0x0000001f000d7223 */ /* 0x000fce000000000d */
.L_x_3036:
[----:B------:R-:W-:Y:S05]  /*3a6d0*/  BSYNC.RECONVERGENT B3 ;  /* 0x0000000000037941 */ /* 0x000fea0003800200 */
.L_x_3035:
[----:B------:R-:W-:Y:S01]  /*3a6e0*/  IADD3 R6, PT, PT, R6, 0x4, RZ ;  /* 0x0000000406067810 */ /* 0x000fe20007ffe0ff */
[----:B------:R-:W-:Y:S06]  /*3a6f0*/  @P2 BRA `(.L_x_3044) ;  /* 0xffffffec00502947 */ /* 0x000fec000383ffff */
.L_x_2978:
[----:B012---:R-:W-:Y:S05]  /*3a700*/  BSYNC.RECONVERGENT B4 ;  /* 0x0000000000047941 */ /* 0x007fea0003800200 */
.L_x_2977:
[----:B------:R-:W-:Y:S01]  /*3a710*/  ISETP.NE.AND P0, PT, R11, RZ, PT ;  /* 0x000000ff0b00720c */ /* 0x000fe20003f05270 */
[----:B------:R-:W0:Y:S03]  /*3a720*/  LDCU UR5, c[0x3][0x68] ;  /* 0x00c00d00ff0577ac */ /* 0x000e260008000800 */
        /* <DEDUP_REMOVED lines=52> */
.L_x_3051:
[----:B--2---:R-:W-:Y:S01]  /*3aa70*/  FMUL.FTZ R7, R31, R12 ;  /* 0x0000000c1f077220 */ /* 0x004fe20000410000 */
[----:B------:R-:W-:-:S03]  /*3aa80*/  FMUL.FTZ R9, R12, 0.5 ;  /* 0x3f0000000c097820 */ /* 0x000fc60000410000 */
[----:B------:R-:W-:-:S04]  /*3aa90*/  FFMA R12, -R7, R7, R31 ;  /* 0x00000007070c7223 */ /* 0x000fc8000000011f */
[----:B------:R-:W-:-:S07]  /*3aaa0*/  FFMA R7, R12, R9, R7 ;  /* 0x000000090c077223 */ /* 0x000fce0000000007 */
.L_x_3052:
[----:B-1----:R-:W-:Y:S05]  /*3aab0*/  BSYNC.RECONVERGENT B1 ;  /* 0x0000000000017941 */ /* 0x002fea0003800200 */
.L_x_3050:
        /* <DEDUP_REMOVED lines=17> */
.L_x_3054:
[----:B------:R-:W-:Y:S05]  /*3abd0*/  BSYNC.RECONVERGENT B5 ;  /* 0x0000000000057941 */ /* 0x000fea0003800200 */
.L_x_3053:
        /* <DEDUP_REMOVED lines=17> */
.L_x_3056:
[----:B------:R-:W-:Y:S05]  /*3acf0*/  BSYNC.RECONVERGENT B5 ;  /* 0x0000000000057941 */ /* 0x000fea0003800200 */
.L_x_3055:
[-C--:B------:R-:W-:Y:S01]  /*3ad00*/  FFMA R15, R6, R31.reuse, R15 ;  /* 0x0000001f060f7223 */ /* 0x080fe2000000000f */
[-C--:B------:R-:W-:Y:S01]  /*3ad10*/  FFMA R14, R5, R31.reuse, R14 ;  /* 0x0000001f050e7223 */ /* 0x080fe2000000000e */
[----:B------:R-:W-:-:S07]  /*3ad20*/  FFMA R13, R2, R31, R13 ;  /* 0x0000001f020d7223 */ /* 0x000fce000000000d */
.L_x_3049:
[----:B-12---:R-:W-:Y:S05]  /*3ad30*/  BSYNC.RECONVERGENT B4 ;  /* 0x0000000000047941 */ /* 0x006fea0003800200 */
.L_x_3048:
        /* <DEDUP_REMOVED lines=34> */
.L_x_3060:
[----:B-1----:R-:W-:Y:S01]  /*3af60*/  FMUL.FTZ R7, R31, R12 ;  /* 0x0000000c1f077220 */ /* 0x002fe20000410000 */
[----:B------:R-:W-:-:S03]  /*3af70*/  FMUL.FTZ R9, R12, 0.5 ;  /* 0x3f0000000c097820 */ /* 0x000fc60000410000 */
[----:B------:R-:W-:-:S04]  /*3af80*/  FFMA R12, -R7, R7, R31 ;  /* 0x00000007070c7223 */ /* 0x000fc8000000011f */
[----:B------:R-:W-:-:S07]  /*3af90*/  FFMA R7, R12, R9, R7 ;  /* 0x000000090c077223 */ /* 0x000fce0000000007 */
.L_x_3061:
[----:B------:R-:W-:Y:S05]  /*3afa0*/  BSYNC.RECONVERGENT B1 ;  /* 0x0000000000017941 */ /* 0x000fea0003800200 */
.L_x_3059:
        /* <DEDUP_REMOVED lines=17> */
.L_x_3063:
[----:B------:R-:W-:Y:S05]  /*3b0c0*/  BSYNC.RECONVERGENT B5 ;  /* 0x0000000000057941 */ /* 0x000fea0003800200 */
.L_x_3062:
        /* <DEDUP_REMOVED lines=17> */
.L_x_3065:
[----:B------:R-:W-:Y:S05]  /*3b1e0*/  BSYNC.RECONVERGENT B5 ;  /* 0x0000000000057941 */ /* 0x000fea0003800200 */
.L_x_3064:
[-C--:B------:R-:W-:Y:S01]  /*3b1f0*/  FFMA R15, R6, R31.reuse, R15 ;  /* 0x0000001f060f7223 */ /* 0x080fe2000000000f */
[-C--:B------:R-:W-:Y:S01]  /*3b200*/  FFMA R14, R5, R31.reuse, R14 ;  /* 0x0000001f050e7223 */ /* 0x080fe2000000000e */
[----:B------:R-:W-:-:S07]  /*3b210*/  FFMA R13, R2, R31, R13 ;  /* 0x0000001f020d7223 */ /* 0x000fce000000000d */
.L_x_3058:
[----:B------:R-:W-:Y:S05]  /*3b220*/  BSYNC.RECONVERGENT B4 ;  /* 0x0000000000047941 */ /* 0x000fea0003800200 */
.L_x_3057:
        /* <DEDUP_REMOVED lines=34> */
.L_x_3069:
[----:B-1----:R-:W-:Y:S01]  /*3b450*/  FMUL.FTZ R6, R31, R10 ;  /* 0x0000000a1f067220 */ /* 0x002fe20000410000 */
[----:B------:R-:W-:-:S03]  /*3b460*/  FMUL.FTZ R9, R10, 0.5 ;  /* 0x3f0000000a097820 */ /* 0x000fc60000410000 */
[----:B------:R-:W-:-:S04]  /*3b470*/  FFMA R7, -R6, R6, R31 ;  /* 0x0000000606077223 */ /* 0x000fc8000000011f */
[----:B------:R-:W-:-:S07]  /*3b480*/  FFMA R6, R7, R9, R6 ;  /* 0x0000000907067223 */ /* 0x000fce0000000006 */
.L_x_3070:
[----:B------:R-:W-:Y:S05]  /*3b490*/  BSYNC.RECONVERGENT B1 ;  /* 0x0000000000017941 */ /* 0x000fea0003800200 */
.L_x_3068:
        /* <DEDUP_REMOVED lines=17> */
.L_x_3072:
[----:B------:R-:W-:Y:S05]  /*3b5b0*/  BSYNC.RECONVERGENT B5 ;  /* 0x0000000000057941 */ /* 0x000fea0003800200 */
.L_x_3071:
        /* <DEDUP_REMOVED lines=17> */
.L_x_3074:
[----:B------:R-:W-:Y:S05]  /*3b6d0*/  BSYNC.RECONVERGENT B5 ;  /* 0x0000000000057941 */ /* 0x000fea0003800200 */
.L_x_3073:
[-C--:B------:R-:W-:Y:S01]  /*3b6e0*/  FFMA R15, R2, R31.reuse, R15 ;  /* 0x0000001f020f7223 */ /* 0x080fe2000000000f */
[-C--:B------:R-:W-:Y:S01]  /*3b6f0*/  FFMA R14, R5, R31.reuse, R14 ;  /* 0x0000001f050e7223 */ /* 0x080fe2000000000e */
[----:B------:R-:W-:-:S07]  /*3b700*/  FFMA R13, R0, R31, R13 ;  /* 0x0000001f000d7223 */ /* 0x000fce000000000d */
.L_x_3067:
[----:B------:R-:W-:Y:S05]  /*3b710*/  BSYNC.RECONVERGENT B4 ;  /* 0x0000000000047941 */ /* 0x000fea0003800200 */
.L_x_3066:
[----:B------:R-:W-:-:S07]  /*3b720*/  IADD3 R5, PT, PT, R3, 0x3, RZ ;  /* 0x0000000303057810 */ /* 0x000fce0007ffe0ff */
.L_x_3047:
[----:B-12---:R-:W-:Y:S05]  /*3b730*/  BSYNC.RECONVERGENT B3 ;  /* 0x0000000000037941 */ /* 0x006fea0003800200 */
.L_x_3046:
[----:B------:R-:W-:-:S04]  /*3b740*/  IADD3 R0, PT, PT, R3, -R4, RZ ;  /* 0x8000000403007210 */ /* 0x000fc80007ffe0ff */
[----:B------:R-:W-:-:S13]  /*3b750*/  ISETP.GT.U32.AND P0, PT, R0, -0x4, PT ;  /* 0xfffffffc0000780c */ /* 0x000fda0003f04070 */
[----:B------:R-:W-:Y:S05]  /*3b760*/  @P0 BRA `(.L_x_3045) ;  /* 0x0000042000000947 */ /* 0x000fea0003800000 */
[----:B------:R-:W0:Y:S01]  /*3b770*/  LDC.64 R10, c[0x0][0x3c0] ;  /* 0x0000f000ff0a7b82 */ /* 0x000e220000000a00 */
[----:B------:R-:W-:Y:S01]  /*3b780*/  BSSY.RECONVERGENT B3, `(.L_x_3075) ;  /* 0x000012b000037945 */ /* 0x000fe20003800200 */
[----:B------:R-:W-:-:S06]  /*3b790*/  IADD3 R4, PT, PT, -R4, R5, RZ ;  /* 0x0000000504047210 */ /* 0x000fcc0007ffe1ff */
[----:B------:R-:W1:Y:S01]  /*3b7a0*/  LDC.64 R6, c[0x0][0x390] ;  /* 0x0000e400ff067b82 */ /* 0x000e620000000a00 */
[----:B0-----:R-:W-:-:S04]  /*3b7b0*/  IADD3 R10, P0, PT, R10, 0x8, RZ ;  /* 0x000000080a0a7810 */ /* 0x001fc80007f1e0ff */
[----:B------:R-:W-:-:S09]  /*3b7c0*/  IADD3.X R11, PT, PT, RZ, R11, RZ, P0, !PT ;  /* 0x0000000bff0b7210 */ /* 0x000fd200007fe4ff */
.L_x_3113:
[----:B------:R-:W-:-:S05]  /*3b7d0*/  IMAD.WIDE R20, R5, 0x4, R10 ;  /* 0x0000000405147825 */ /* 0x000fca00078e020a */
[----:B------:R-:W2:Y:S01]  /*3b7e0*/  LDG.E.CONSTANT R3, desc[UR6][R20.64+-0x8] ;  /* 0xfffff80614037981 */ /* 0x000ea2000c1e9900 */
        /* <DEDUP_REMOVED lines=29> */
.L_x_3079:
[----:B-1----:R-:W-:Y:S01]  /*3b9c0*/  FMUL.FTZ R9, R31, R22 ;  /* 0x000000161f097220 */ /* 0x002fe20000410000 */
[----:B------:R-:W-:-:S03]  /*3b9d0*/  FMUL.FTZ R22, R22, 0.5 ;  /* 0x3f00000016167820 */ /* 0x000fc60000410000 */
[----:B------:R-:W-:-:S04]  /*3b9e0*/  FFMA R12, -R9, R9, R31 ;  /* 0x00000009090c7223 */ /* 0x000fc8000000011f */
[----:B------:R-:W-:-:S07]  /*3b9f0*/  FFMA R9, R12, R22, R9 ;  /* 0x000000160c097223 */ /* 0x000fce0000000009 */
.L_x_3080:
[----:B------:R-:W-:Y:S05]  /*3ba00*/  BSYNC.RECONVERGENT B1 ;  /* 0x0000000000017941 */ /* 0x000fea0003800200 */
.L_x_3078:
        /* <DEDUP_REMOVED lines=15> */
.L_x_3082:
[----:B------:R-:W-:Y:S05]  /*3bb00*/  BSYNC.RECONVERGENT B5 ;  /* 0x0000000000057941 */ /* 0x000fea0003800200 */
.L_x_3081:
        /* <DEDUP_REMOVED lines=16> */
.L_x_3084:
[----:B------:R-:W-:Y:S05]  /*3bc10*/  BSYNC.RECONVERGENT B5 ;  /* 0x0000000000057941 */ /* 0x000fea0003800200 */
.L_x_3083:
[-C--:B------:R-:W-:Y:S01]  /*3bc20*/  FFMA R15, R2, R31.reuse, R15 ;  /* 0x0000001f020f7223 */ /* 0x080fe2000000000f */
[-C--:B------:R-:W-:Y:S01]  /*3bc30*/  FFMA R14, R3, R31.reuse, R14 ;  /* 0x0000001f030e7223 */ /* 0x080fe2000000000e */
[----:B------:R-:W-:-:S07]  /*3bc40*/  FFMA R13, R0, R31, R13 ;  /* 0x0000001f000d7223 */ /* 0x000fce000000000d */
.L_x_3077:
[----:B------:R-:W-:Y:S05]  /*3bc50*/  BSYNC.RECONVERGENT B4 ;  /* 0x0000000000047941 */ /* 0x000fea0003800200 */
.L_x_3076:
        /* <DEDUP_REMOVED lines=30> */
.L_x_3088:
[----:B-1----:R-:W-:Y:S01]  /*3be40*/  FMUL.FTZ R9, R31, R22 ;  /* 0x000000161f097220 */ /* 0x002fe20000410000 */
[----:B------:R-:W-:-:S03]  /*3be50*/  FMUL.FTZ R22, R22, 0.5 ;  /* 0x3f00000016167820 */ /* 0x000fc60000410000 */
[----:B------:R-:W-:-:S04]  /*3be60*/  FFMA R12, -R9, R9, R31 ;  /* 0x00000009090c7223 */ /* 0x000fc8000000011f */
[----:B------:R-:W-:-:S07]  /*3be70*/  FFMA R9, R12, R22, R9 ;  /* 0x000000160c097223 */ /* 0x000fce0000000009 */
.L_x_3089:
[----:B------:R-:W-:Y:S05]  /*3be80*/  BSYNC.RECONVERGENT B1 ;  /* 0x0000000000017941 */ /* 0x000fea0003800200 */
.L_x_3087:
        /* <DEDUP_REMOVED lines=15> */
.L_x_3091:
[----:B------:R-:W-:Y:S05]  /*3bf80*/  BSYNC.RECONVERGENT B5 ;  /* 0x0000000000057941 */ /* 0x000fea0003800200 */
.L_x_3090:
        /* <DEDUP_REMOVED lines=16> */
.L_x_3093:
[----:B------:R-:W-:Y:S05]  /*3c090*/  BSYNC.RECONVERGENT B5 ;  /* 0x0000000000057941 */ /* 0x000fea0003800200 */
.L_x_3092:
[-C--:B------:R-:W-:Y:S01]  /*3c0a0*/  FFMA R15, R2, R31.reuse, R15 ;  /* 0x0000001f020f7223 */ /* 0x080fe2000000000f */
[-C--:B------:R-:W-:Y:S01]  /*3c0b0*/  FFMA R14, R3, R31.reuse, R14 ;  /* 0x0000001f030e7223 */ /* 0x080fe2000000000e */
[----:B------:R-:W-:-:S07]  /*3c0c0*/  FFMA R13, R0, R31, R13 ;  /* 0x0000001f000d7223 */ /* 0x000fce000000000d */
.L_x_3086:
[----:B------:R-:W-:Y:S05]  /*3c0d0*/  BSYNC.RECONVERGENT B4 ;  /* 0x0000000000047941 */ /* 0x000fea0003800200 */
.L_x_3085:
        /* <DEDUP_REMOVED lines=30> */
.L_x_3097:
[----:B-1----:R-:W-:Y:S01]  /*3c2c0*/  FMUL.FTZ R9, R31, R22 ;  /* 0x000000161f097220 */ /* 0x002fe20000410000 */
[----:B------:R-:W-:-:S03]  /*3c2d0*/  FMUL.FTZ R22, R22, 0.5 ;  /* 0x3f00000016167820 */ /* 0x000fc60000410000 */
[----:B------:R-:W-:-:S04]  /*3c2e0*/  FFMA R12, -R9, R9, R31 ;  /* 0x00000009090c7223 */ /* 0x000fc8000000011f */
[----:B------:R-:W-:-:S07]  /*3c2f0*/  FFMA R9, R12, R22, R9 ;  /* 0x000000160c097223 */ /* 0x000fce0000000009 */
.L_x_3098:
[----:B------:R-:W-:Y:S05]  /*3c300*/  BSYNC.RECONVERGENT B1 ;  /* 0x0000000000017941 */ /* 0x000fea0003800200 */
.L_x_3096:
        /* <DEDUP_REMOVED lines=15> */
.L_x_3100:
[----:B------:R-:W-:Y:S05]  /*3c400*/  BSYNC.RECONVERGENT B5 ;  /* 0x0000000000057941 */ /* 0x000fea0003800200 */
.L_x_3099:
        /* <DEDUP_REMOVED lines=16> */
.L_x_3102:
[----:B------:R-:W-:Y:S05]  /*3c510*/  BSYNC.RECONVERGENT B5 ;  /* 0x0000000000057941 */ /* 0x000fea0003800200 */
.L_x_3101:
[-C--:B------:R-:W-:Y:S01]  /*3c520*/  FFMA R15, R2, R31.reuse, R15 ;  /* 0x0000001f020f7223 */ /* 0x080fe2000000000f */
[-C--:B------:R-:W-:Y:S01]  /*3c530*/  FFMA R14, R3, R31.reuse, R14 ;  /* 0x0000001f030e7223 */ /* 0x080fe2000000000e */
[----:B------:R-:W-:-:S07]  /*3c540*/  FFMA R13, R0, R31, R13 ;  /* 0x0000001f000d7223 */ /* 0x000fce000000000d */
.L_x_3095:
[----:B------:R-:W-:Y:S05]  /*3c550*/  BSYNC.RECONVERGENT B4 ;  /* 0x0000000000047941 */ /* 0x000fea0003800200 */
.L_x_3094:
        /* <DEDUP_REMOVED lines=30> */
.L_x_3106:
[----:B-1----:R-:W-:Y:S01]  /*3c740*/  FMUL.FTZ R9, R31, R20 ;  /* 0x000000141f097220 */ /* 0x002fe20000410000 */
[----:B------:R-:W-:-:S03]  /*3c750*/  FMUL.FTZ R20, R20, 0.5 ;  /* 0x3f00000014147820 */ /* 0x000fc60000410000 */
[----:B------:R-:W-:-:S04]  /*3c760*/  FFMA R12, -R9, R9, R31 ;  /* 0x00000009090c7223 */ /* 0x000fc8000000011f */
[----:B------:R-:W-:-:S07]  /*3c770*/  FFMA R9, R12, R20, R9 ;  /* 0x000000140c097223 */ /* 0x000fce0000000009 */
.L_x_3107:
[----:B------:R-:W-:Y:S05]  /*3c780*/  BSYNC.RECONVERGENT B1 ;  /* 0x0000000000017941 */ /* 0x000fea0003800200 */
.L_x_3105:
        /* <DEDUP_REMOVED lines=15> */
.L_x_3109:
[----:B------:R-:W-:Y:S05]  /*3c880*/  BSYNC.RECONVERGENT B5 ;  /* 0x0000000000057941 */ /* 0x000fea0003800200 */
.L_x_3108:
        /* <DEDUP_REMOVED lines=16> */
.L_x_3111:
[----:B------:R-:W-:Y:S05]  /*3c990*/  BSYNC.RECONVERGENT B5 ;  /* 0x0000000000057941 */ /* 0x000fea0003800200 */
.L_x_3110:
[-C--:B------:R-:W-:Y:S01]  /*3c9a0*/  FFMA R15, R2, R31.reuse, R15 ;  /* 0x0000001f020f7223 */ /* 0x080fe2000000000f */
[-C--:B------:R-:W-:Y:S01]  /*3c9b0*/  FFMA R14, R3, R31.reuse, R14 ;  /* 0x0000001f030e7223 */ /* 0x080fe2000000000e */
[----:B------:R-:W-:-:S07]  /*3c9c0*/  FFMA R13, R0, R31, R13 ;  /* 0x0000001f000d7223 */ /* 0x000fce000000000d */
.L_x_3104:
[----:B------:R-:W-:Y:S05]  /*3c9d0*/  BSYNC.RECONVERGENT B4 ;  /* 0x0000000000047941 */ /* 0x000fea0003800200 */
.L_x_3103:
[----:B------:R-:W-:-:S04]  /*3c9e0*/  IADD3 R4, PT, PT, R4, 0x4, RZ ;  /* 0x0000000404047810 */ /* 0x000fc80007ffe0ff */
[----:B------:R-:W-:-:S13]  /*3c9f0*/  ISETP.NE.AND P0, PT, R4, RZ, PT ;  /* 0x000000ff0400720c */ /* 0x000fda0003f05270 */
[----:B------:R-:W-:Y:S05]  /*3ca00*/  @!P0 BRA `(.L_x_3112) ;  /* 0x0000000000088947 */ /* 0x000fea0003800000 */
[----:B------:R-:W-:Y:S01]  /*3ca10*/  IADD3 R5, PT, PT, R5, 0x4, RZ ;  /* 0x0000000405057810 */ /* 0x000fe20007ffe0ff */
[----:B------:R-:W-:Y:S06]  /*3ca20*/  BRA `(.L_x_3113) ;  /* 0xffffffec00687947 */ /* 0x000fec000383ffff */
.L_x_3112:
[----:B------:R-:W-:Y:S05]  /*3ca30*/  BSYNC.RECONVERGENT B3 ;  /* 0x0000000000037941 */ /* 0x000fea0003800200 */
.L_x_3075:
[----:B------:R-:W-:Y:S05]  /*3ca40*/  BRA `(.L_x_3045) ;  /* 0x0000040c00487947 */ /* 0x000fea0003800000 */
.L_x_1276:
[----:B------:R-:W0:Y:S01]  /*3ca50*/  LDCU UR8, c[0x0][0x3d8] ;  /* 0x00007b00ff0877ac */ /* 0x000e220008000800 */
[----:B------:R-:W-:Y:S01]  /*3ca60*/  ISETP.GT.AND P6, PT, R21, -0x1, PT ;  /* 0xffffffff1500780c */ /* 0x000fe20003fc4270 */
[----:B------:R-:W-:Y:S01]  /*3ca70*/  BSSY.RECONVERGENT B4, `(.L_x_3114) ;  /* 0x000027d000047945 */ /* 0x000fe20003800200 */
[----:B------:R-:W-:Y:S01]  /*3ca80*/  ISETP.GT.AND P0, PT, R2, -0x1, PT ;  /* 0xffffffff0200780c */ /* 0x000fe20003f04270 */
[----:B------:R-:W1:Y:S01]  /*3ca90*/  LDCU UR9, c[0x3][0x68] ;  /* 0x00c00d00ff0977ac */ /* 0x000e620008000800 */
[----:B------:R-:W-:Y:S01]  /*3caa0*/  ISETP.GT.AND P6, PT, R0, RZ, P6 ;  /* 0x000000ff0000720c */ /* 0x000fe200037c4270 */
[----:B------:R-:W-:Y:S01]  /*3cab0*/  HFMA2 R13, -RZ, RZ, 0, 0 ;  /* 0x00000000ff0d7431 */ /* 0x000fe200000001ff */
[----:B------:R-:W-:Y:S01]  /*3cac0*/  ISETP.GT.AND P0, PT, R10, RZ, P0 ;  /* 0x000000ff0a00720c */ /* 0x000fe20000704270 */
[----:B------:R-:W2:Y:S01]  /*3cad0*/  LDCU UR10, c[0x3][0x60] ;  /* 0x00c00c00ff0a77ac */ /* 0x000ea20008000800 */
[----:B------:R-:W-:Y:S02]  /*3cae0*/  IADD3 R24, PT, PT, R12, -0x1, RZ ;  /* 0xffffffff0c187810 */ /* 0x000fe40007ffe0ff */
[----:B------:R-:W-:-:S02]  /*3caf0*/  CS2R R14, SRZ ;  /* 0x00000000000e7805 */ /* 0x000fc4000001ff00 */
[----:B------:R-:W-:Y:S02]  /*3cb00*/  PLOP3.LUT P2, PT, P0, P6, PT, 0x80, 0x8 ;  /* 0x000000000008781c */ /* 0x000fe4000074d070 */
[C---:B------:R-:W-:Y:S01]  /*3cb10*/  LEA R22, P1, R19.reuse, UR4, 0x2 ;  /* 0x0000000413167c11 */ /* 0x040fe2000f8210ff */
[----:B------:R-:W-:Y:S01]  /*3cb20*/  IMAD R24, R24, R21, R0 ;  /* 0x0000001518187224 */ /* 0x000fe200078e0200 */
[----:B------:R-:W-:Y:S02]  /*3cb30*/  P2R R6, PR, RZ, 0x4 ;  /* 0x00000004ff067803 */ /* 0x000fe40000000000 */
[----:B------:R-:W-:Y:S02]  /*3cb40*/  LEA.HI.X R23, R19, UR5, R4, 0x2, P1 ;  /* 0x0000000513177c11 */ /* 0x000fe400088f1404 */
[----:B0-----:R-:W-:Y:S01]  /*3cb50*/  ISETP.GT.AND P5, PT, R12, UR8, PT ;  /* 0x000000080c007c0c */ /* 0x001fe2000bfa4270 */
[----:B------:R-:W0:Y:S01]  /*3cb60*/  LDCU UR8, c[0x3][0x70] ;  /* 0x00c00e00ff0877ac */ /* 0x000e220008000800 */
[----:B------:R-:W-:-:S02]  /*3cb70*/  IADD3 R11, PT, PT, R10, -0x1, RZ ;  /* 0xffffffff0a0b7810 */ /* 0x000fc40007ffe0ff */
[----:B------:R-:W-:Y:S02]  /*3cb80*/  ISETP.GT.AND P5, PT, R12, RZ, !P5 ;  /* 0x000000ff0c00720c */ /* 0x000fe40006fa4270 */
[----:B------:R-:W-:Y:S02]  /*3cb90*/  IADD3 R5, PT, PT, R24, -0x1, RZ ;  /* 0xffffffff18057810 */ /* 0x000fe40007ffe0ff */
[----:B------:R-:W-:-:S13]  /*3cba0*/  PLOP3.LUT P0, PT, P2, P5, PT, 0x80, 0x8 ;  /* 0x000000000008781c */ /* 0x000fda000170b070 */
[----:B012---:R-:W-:Y:S05]  /*3cbb0*/  @!P0 BRA `(.L_x_3115) ;  /* 0x0000002400a08947 */ /* 0x007fea0003800000 */
[----:B------:R-:W0:Y:S01]  /*3cbc0*/  LDC.64 R20, c[0x0][0x3b0] ;  /* 0x0000ec00ff147b82 */ /* 0x000e220000000a00 */
[----:B------:R-:W-:-:S07]  /*3cbd0*/  IMAD R3, R5, R2, R11 ;  /* 0x0000000205037224 */ /* 0x000fce00078e020b */
[----:B------:R-:W1:Y:S01]  /*3cbe0*/  LDC.64 R14, c[0x0][0x3b8] ;  /* 0x0000ee00ff0e7b82 */ /* 0x000e620000000a00 */
[----:B0-----:R-:W-:-:S05]  /*3cbf0*/  IMAD.WIDE R20, R3, 0x4, R20 ;  /* 0x0000000403147825 */ /* 0x001fca00078e0214 */
[----:B------:R-:W2:Y:S01]  /*3cc00*/  LDG.E.CONSTANT R7, desc[UR6][R20.64] ;  /* 0x0000000614077981 */ /* 0x000ea2000c1e9900 */
[----:B-1----:R-:W-:-:S06]  /*3cc10*/  IMAD.WIDE R2, R3, 0x4, R14 ;  /* 0x0000000403027825 */ /* 0x002fcc00078e020e */
[----:B------:R-:W2:Y:S01]  /*3cc20*/  LDG.E.CONSTANT R2, desc[UR6][R2.64] ;  /* 0x0000000602027981 */ /* 0x000ea2000c1e9900 */
[----:B------:R-:W-:Y:S02]  /*3cc30*/  CS2R R14, SRZ ;  /* 0x00000000000e7805 */ /* 0x000fe4000001ff00 */
[----:B------:R-:W-:Y:S02]  /*3cc40*/  MOV R13, RZ ;  /* 0x000000ff000d7202 */ /* 0x000fe40000000f00 */
[----:B--2---:R-:W-:-:S13]  /*3cc50*/  ISETP.GE.AND P0, PT, R7, R2, PT ;  /* 0x000000020700720c */ /* 0x004fda0003f06270 */
[----:B------:R-:W-:Y:S05]  /*3cc60*/  @P0 BRA `(.L_x_3115) ;  /* 0x0000002400740947 */ /* 0x000fea0003800000 */
[----:B------:R-:W-:Y:S01]  /*3cc70*/  IADD3 R3, PT, PT, -R7, R2, RZ ;  /* 0x0000000207037210 */ /* 0x000fe20007ffe1ff */
[----:B------:R-:W-:Y:S01]  /*3cc80*/  BSSY.RECONVERGENT B3, `(.L_x_3116) ;  /* 0x000010b000037945 */ /* 0x000fe20003800200 */
[----:B------:R-:W-:Y:S02]  /*3cc90*/  MOV R13, RZ ;  /* 0x000000ff000d7202 */ /* 0x000fe40000000f00 */
[----:B------:R-:W-:Y:S02]  /*3cca0*/  CS2R R14, SRZ ;  /* 0x00000000000e7805 */ /* 0x000fe4000001ff00 */
[----:B------:R-:W-:Y:S02]  /*3ccb0*/  LOP3.LUT P0, R3, R3, 0x3, RZ, 0xc0, !PT ;  /* 0x0000000303037812 */ /* 0x000fe4000780c0ff */
[----:B------:R-:W-:-:S11]  /*3ccc0*/  MOV R9, R7 ;  /* 0x0000000700097202 */ /* 0x000fd60000000f00 */
[----:B------:R-:W-:Y:S05]  /*3ccd0*/  @!P0 BRA `(.L_x_3117) ;  /* 0x0000001000148947 */ /* 0x000fea0003800000 */
[----:B------:R-:W0:Y:S02]  /*3cce0*/  LDC.64 R28, c[0x0][0x3c0] ;  /* 0x0000f000ff1c7b82 */ /* 0x000e240000000a00 */
[----:B0-----:R-:W-:-:S05]  /*3ccf0*/  IMAD.WIDE R28, R7, 0x4, R28 ;  /* 0x00000004071c7825 */ /* 0x001fca00078e021c */
[----:B------:R-:W2:Y:S01]  /*3cd00*/  LDG.E.CONSTANT R26, desc[UR6][R28.64] ;  /* 0x000000061c1a7981 */ /* 0x000ea2000c1e9900 */
[----:B------:R-:W-:Y:S01]  /*3cd10*/  BSSY.RECONVERGENT B5, `(.L_x_3118) ;  /* 0x0000053000057945 */ /* 0x000fe20003800200 */
[----:B------:R-:W-:Y:S01]  /*3cd20*/  HFMA2 R13, -RZ, RZ, 0, 0 ;  /* 0x00000000ff0d7431 */ /* 0x000fe200000001ff */
[----:B------:R-:W-:Y:S02]  /*3cd30*/  CS2R R14, SRZ ;  /* 0x00000000000e7805 */ /* 0x000fe4000001ff00 */
        /* <DEDUP_REMOVED lines=8> */
[----:B------:R-:W-:Y:S01]  /*3cdc0*/  MOV R13, RZ ;  /* 0x000000ff000d7202 */ /* 0x000fe20000000f00 */
[----:B--2--5:R-:W-:Y:S01]  /*3cdd0*/  FADD R4, R16, -R15 ;  /* 0x8000000f10047221 */ /* 0x024fe20000000000 */
[----:B------:R-:W-:Y:S01]  /*3cde0*/  CS2R R14, SRZ ;  /* 0x00000000000e7805 */ /* 0x000fe2000001ff00 */
[----:B---3--:R-:W-:-:S02]  /*3cdf0*/  FADD R9, R17, -R32 ;  /* 0x8000002011097221 */ /* 0x008fc40000000000 */
[----:B------:R-:W-:Y:S01]  /*3ce00*/  FMUL R30, R4, R4 ;  /* 0x00000004041e7220 */ /* 0x000fe20000400000 */
[----:B----4-:R-:W-:-:S03]  /*3ce10*/  FADD R20, R18, -R35 ;  /* 0x8000002312147221 */ /* 0x010fc60000000000 */
[----:B------:R-:W-:-:S04]  /*3ce20*/  FFMA R31, R9, R9, R30 ;  /* 0x00000009091f7223 */ /* 0x000fc8000000001e */
        /* <DEDUP_REMOVED lines=13> */
.L_x_3121:
[----:B-1----:R-:W-:Y:S01]  /*3cf00*/  FMUL.FTZ R14, R31, R30 ;  /* 0x0000001e1f0e7220 */ /* 0x002fe20000410000 */
[----:B------:R-:W-:-:S03]  /*3cf10*/  FMUL.FTZ R13, R30, 0.5 ;  /* 0x3f0000001e0d7820 */ /* 0x000fc60000410000 */
[----:B------:R-:W-:-:S04]  /*3cf20*/  FFMA R21, -R14, R14, R31 ;  /* 0x0000000e0e157223 */ /* 0x000fc8000000011f */
[----:B------:R-:W-:-:S07]  /*3cf30*/  FFMA R21, R21, R13, R14 ;  /* 0x0000000d15157223 */ /* 0x000fce000000000e */
.L_x_3122:
[----:B------:R-:W-:Y:S05]  /*3cf40*/  BSYNC.RECONVERGENT B1 ;  /* 0x0000000000017941 */ /* 0x000fea0003800200 */
.L_x_3120:
        /* <DEDUP_REMOVED lines=17> */
.L_x_3124:
[----:B------:R-:W-:Y:S05]  /*3d060*/  BSYNC.RECONVERGENT B6 ;  /* 0x0000000000067941 */ /* 0x000fea0003800200 */
.L_x_3123:
[----:B------:R-:W0:Y:S01]  /*3d070*/  LDC.64 R14, c[0x0][0x438] ;  /* 0x00010e00ff0e7b82 */ /* 0x000e220000000a00 */
[----:B------:R-:W2:Y:S01]  /*3d080*/  LDG.E.CONSTANT R13, desc[UR6][R22.64] ;  /* 0x00000006160d7981 */ /* 0x000ea2000c1e9900 */
[----:B------:R-:W1:Y:S01]  /*3d090*/  LDCU UR4, c[0x3][0x70] ;  /* 0x00c00e00ff0477ac */ /* 0x000e620008000800 */
[----:B0-----:R-:W-:-:S06]  /*3d0a0*/  IMAD.WIDE R26, R26, 0x4, R14 ;  /* 0x000000041a1a7825 */ /* 0x001fcc00078e020e */
[----:B------:R-:W2:Y:S01]  /*3d0b0*/  LDG.E.CONSTANT R26, desc[UR6][R26.64] ;  /* 0x000000061a1a7981 */ /* 0x000ea2000c1e9900 */
[----:B------:R-:W-:Y:S01]  /*3d0c0*/  FSETP.GT.AND P0, PT, R21, RZ, PT ;  /* 0x000000ff1500720b */ /* 0x000fe20003f04000 */
[----:B--2---:R-:W-:-:S04]  /*3d0d0*/  FMUL R14, R13, R26 ;  /* 0x0000001a0d0e7220 */ /* 0x004fc80000400000 */
[----:B------:R-:W-:-:S05]  /*3d0e0*/  FMUL R14, R14, R31 ;  /* 0x0000001f0e0e7220 */ /* 0x000fca0000400000 */
[----:B-1----:R-:W-:-:S04]  /*3d0f0*/  FMNMX R35, R14, UR4, PT ;  /* 0x000000040e237c09 */ /* 0x002fc8000b800000 */
[----:B------:R-:W-:Y:S01]  /*3d100*/  FSETP.EQU.OR P0, PT, |R35|, +INF , !P0 ;  /* 0x7f8000002300780b */ /* 0x000fe2000470a600 */
[----:B------:R-:W-:Y:S01]  /*3d110*/  HFMA2 R13, -RZ, RZ, 0, 0 ;  /* 0x00000000ff0d7431 */ /* 0x000fe200000001ff */
[----:B------:R-:W-:-:S11]  /*3d120*/  CS2R R14, SRZ ;  /* 0x00000000000e7805 */ /* 0x000fd6000001ff00 */
        /* <DEDUP_REMOVED lines=13> */
.L_x_3126:
[----:B------:R-:W-:Y:S05]  /*3d200*/  BSYNC.RECONVERGENT B6 ;  /* 0x0000000000067941 */ /* 0x000fea0003800200 */
.L_x_3125:
[-C--:B------:R-:W-:Y:S01]  /*3d210*/  FFMA R15, R20, R31.reuse, RZ ;  /* 0x0000001f140f7223 */ /* 0x080fe200000000ff */
[-C--:B------:R-:W-:Y:S01]  /*3d220*/  FFMA R14, R9, R31.reuse, RZ ;  /* 0x0000001f090e7223 */ /* 0x080fe200000000ff */
[----:B------:R-:W-:-:S07]  /*3d230*/  FFMA R13, R4, R31, RZ ;  /* 0x0000001f040d7223 */ /* 0x000fce00000000ff */
.L_x_3119:
[----:B------:R-:W-:Y:S05]  /*3d240*/  BSYNC.RECONVERGENT B5 ;  /* 0x0000000000057941 */ /* 0x000fea0003800200 */
.L_x_3118:
        /* <DEDUP_REMOVED lines=35> */
.L_x_3130:
[----:B-1----:R-:W-:Y:S01]  /*3d480*/  FMUL.FTZ R30, R25, R32 ;  /* 0x00000020191e7220 */ /* 0x002fe20000410000 */
[----:B------:R-:W-:-:S03]  /*3d490*/  FMUL.FTZ R27, R32, 0.5 ;  /* 0x3f000000201b7820 */ /* 0x000fc60000410000 */
[----:B------:R-:W-:-:S04]  /*3d4a0*/  FFMA R21, -R30, R30, R25 ;  /* 0x0000001e1e157223 */ /* 0x000fc80000000119 */
[----:B------:R-:W-:-:S07]  /*3d4b0*/  FFMA R21, R21, R27, R30 ;  /* 0x0000001b15157223 */ /* 0x000fce000000001e */
.L_x_3131:
[----:B------:R-:W-:Y:S05]  /*3d4c0*/  BSYNC.RECONVERGENT B1 ;  /* 0x0000000000017941 */ /* 0x000fea0003800200 */
.L_x_3129:
        /* <DEDUP_REMOVED lines=17> */
[----:B------:R-:W-:-:S07]  /*3d5e0*/  MOV R25, R31 ;  /* 0x0000001f00197202 */ /* 0x000fce0000000f00 */
.L_x_3133:
[----:B------:R-:W-:Y:S05]  /*3d5f0*/  BSYNC.RECONVERGENT B6 ;  /* 0x0000000000067941 */ /* 0x000fea0003800200 */
.L_x_3132:
        /* <DEDUP_REMOVED lines=23> */
.L_x_3135:
[----:B------:R-:W-:Y:S05]  /*3d770*/  BSYNC.RECONVERGENT B6 ;  /* 0x0000000000067941 */ /* 0x000fea0003800200 */
.L_x_3134:
[-C--:B------:R-:W-:Y:S01]  /*3d780*/  FFMA R15, R20, R31.reuse, R15 ;  /* 0x0000001f140f7223 */ /* 0x080fe2000000000f */
[-C--:B------:R-:W-:Y:S01]  /*3d790*/  FFMA R14, R9, R31.reuse, R14 ;  /* 0x0000001f090e7223 */ /* 0x080fe2000000000e */
[----:B------:R-:W-:-:S07]  /*3d7a0*/  FFMA R13, R4, R31, R13 ;  /* 0x0000001f040d7223 */ /* 0x000fce000000000d */
.L_x_3128:
[----:B------:R-:W-:Y:S05]  /*3d7b0*/  BSYNC.RECONVERGENT B5 ;  /* 0x0000000000057941 */ /* 0x000fea0003800200 */
.L_x_3127:
        /* <DEDUP_REMOVED lines=35> */
.L_x_3139:
[----:B-1----:R-:W-:Y:S01]  /*3d9f0*/  FMUL.FTZ R9, R38, R21 ;  /* 0x0000001526097220 */ /* 0x002fe20000410000 */
[----:B------:R-:W-:-:S03]  /*3da00*/  FMUL.FTZ R21, R21, 0.5 ;  /* 0x3f00000015157820 */ /* 0x000fc60000410000 */
[----:B------:R-:W-:-:S04]  /*3da10*/  FFMA R26, -R9, R9, R38 ;  /* 0x00000009091a7223 */ /* 0x000fc80000000126 */
[----:B------:R-:W-:-:S07]  /*3da20*/  FFMA R9, R26, R21, R9 ;  /* 0x000000151a097223 */ /* 0x000fce0000000009 */
.L_x_3140:
[----:B------:R-:W-:Y:S05]  /*3da30*/  BSYNC.RECONVERGENT B1 ;  /* 0x0000000000017941 */ /* 0x000fea0003800200 */
.L_x_3138:
        /* <DEDUP_REMOVED lines=17> */
.L_x_3142:
[----:B------:R-:W-:Y:S05]  /*3db50*/  BSYNC.RECONVERGENT B6 ;  /* 0x0000000000067941 */ /* 0x000fea0003800200 */
.L_x_3141:
        /* <DEDUP_REMOVED lines=23> */
.L_x_3144:
[----:B------:R-:W-:Y:S05]  /*3dcd0*/  BSYNC.RECONVERGENT B6 ;  /* 0x0000000000067941 */ /* 0x000fea0003800200 */
.L_x_3143:
[-C--:B------:R-:W-:Y:S01]  /*3dce0*/  FFMA R15, R20, R31.reuse, R15 ;  /* 0x0000001f140f7223 */ /* 0x080fe2000000000f */
[-C--:B------:R-:W-:Y:S01]  /*3dcf0*/  FFMA R14, R3, R31.reuse, R14 ;  /* 0x0000001f030e7223 */ /* 0x080fe2000000000e */
[----:B------:R-:W-:-:S07]  /*3dd00*/  FFMA R13, R4, R31, R13 ;  /* 0x0000001f040d7223 */ /* 0x000fce000000000d */
.L_x_3137:
[----:B------:R-:W-:Y:S05]  /*3dd10*/  BSYNC.RECONVERGENT B5 ;  /* 0x0000000000057941 */ /* 0x000fea0003800200 */
.L_x_3136:
[----:B------:R-:W-:-:S07]  /*3dd20*/  IADD3 R9, PT, PT, R7, 0x3, RZ ;  /* 0x0000000307097810 */ /* 0x000fce0007ffe0ff */
.L_x_3117:
[----:B------:R-:W-:Y:S05]  /*3dd30*/  BSYNC.RECONVERGENT B3 ;  /* 0x0000000000037941 */ /* 0x000fea0003800200 */
.L_x_3116:
[----:B------:R-:W-:-:S04]  /*3dd40*/  IADD3 R3, PT, PT, R7, -R2, RZ ;  /* 0x8000000207037210 */ /* 0x000fc80007ffe0ff */
[----:B------:R-:W-:-:S13]  /*3dd50*/  ISETP.GT.U32.AND P0, PT, R3, -0x4, PT ;  /* 0xfffffffc0300780c */ /* 0x000fda0003f04070 */
[----:B------:R-:W-:Y:S05]  /*3dd60*/  @P0 BRA `(.L_x_3115) ;  /* 0x0000001400340947 */ /* 0x000fea0003800000 */
[----:B------:R-:W0:Y:S01]  /*3dd70*/  LDC.64 R26, c[0x0][0x3c0] ;  /* 0x0000f000ff1a7b82 */ /* 0x000e220000000a00 */
[----:B------:R-:W-:Y:S02]  /*3dd80*/  IADD3 R7, PT, PT, -R2, R9, RZ ;  /* 0x0000000902077210 */ /* 0x000fe40007ffe1ff */
[----:B0-----:R-:W-:-:S04]  /*3dd90*/  IADD3 R26, P0, PT, R26, 0x8, RZ ;  /* 0x000000081a1a7810 */ /* 0x001fc80007f1e0ff */
[----:B------:R-:W-:-:S09]  /*3dda0*/  IADD3.X R27, PT, PT, RZ, R27, RZ, P0, !PT ;  /* 0x0000001bff1b7210 */ /* 0x000fd200007fe4ff */
.L_x_3181:
        /* <DEDUP_REMOVED lines=35> */
.L_x_3148:
[----:B-1----:R-:W-:Y:S01]  /*3dfe0*/  FMUL.FTZ R30, R25, R32 ;  /* 0x00000020191e7220 */ /* 0x002fe20000410000 */
[----:B------:R-:W-:-:S03]  /*3dff0*/  FMUL.FTZ R31, R32, 0.5 ;  /* 0x3f000000201f7820 */ /* 0x000fc60000410000 */
[----:B------:R-:W-:-:S04]  /*3e000*/  FFMA R21, -R30, R30, R25 ;  /* 0x0000001e1e157223 */ /* 0x000fc80000000119 */
[----:B------:R-:W-:-:S07]  /*3e010*/  FFMA R21, R21, R31, R30 ;  /* 0x0000001f15157223 */ /* 0x000fce000000001e */
.L_x_3149:
[----:B------:R-:W-:Y:S05]  /*3e020*/  BSYNC.RECONVERGENT B1 ;  /* 0x0000000000017941 */ /* 0x000fea0003800200 */
.L_x_3147:
        /* <DEDUP_REMOVED lines=15> */
[----:B------:R-:W-:-:S07]  /*3e120*/  MOV R25, R31 ;  /* 0x0000001f00197202 */ /* 0x000fce0000000f00 */
.L_x_3151:
[----:B------:R-:W-:Y:S05]  /*3e130*/  BSYNC.RECONVERGENT B5 ;  /* 0x0000000000057941 */ /* 0x000fea0003800200 */
.L_x_3150:
[----:B------:R-:W0:Y:S01]  /*3e140*/  LDC.64 R30, c[0x0][0x438] ;  /* 0x00010e00ff1e7b82 */ /* 0x000e220000000a00 */
[----:B------:R-:W2:Y:S01]  /*3e150*/  LDG.E.CONSTANT R33, desc[UR6][R22.64] ;  /* 0x0000000616217981 */ /* 0x000ea2000c1e9900 */
[----:B0-----:R-:W-:-:S06]  /*3e160*/  IMAD.WIDE R30, R20, 0x4, R30 ;  /* 0x00000004141e7825 */ /* 0x001fcc00078e021e */
[----:B------:R-:W2:Y:S01]  /*3e170*/  LDG.E.CONSTANT R30, desc[UR6][R30.64] ;  /* 0x000000061e1e7981 */ /* 0x000ea2000c1e9900 */
[----:B------:R-:W-:Y:S01]  /*3e180*/  FSETP.GT.AND P0, PT, R21, RZ, PT ;  /* 0x000000ff1500720b */ /* 0x000fe20003f04000 */
[----:B--2---:R-:W-:-:S04]  /*3e190*/  FMUL R20, R33, R30 ;  /* 0x0000001e21147220 */ /* 0x004fc80000400000 */
[----:B------:R-:W-:-:S05]  /*3e1a0*/  FMUL R20, R20, R25 ;  /* 0x0000001914147220 */ /* 0x000fca0000400000 */
[----:B------:R-:W-:-:S04]  /*3e1b0*/  FMNMX R35, R20, UR8, PT ;  /* 0x0000000814237c09 */ /* 0x000fc8000b800000 */
        /* <DEDUP_REMOVED lines=14> */
.L_x_3153:
[----:B------:R-:W-:Y:S05]  /*3e2a0*/  BSYNC.RECONVERGENT B5 ;  /* 0x0000000000057941 */ /* 0x000fea0003800200 */
.L_x_3152:
[-C--:B------:R-:W-:Y:S01]  /*3e2b0*/  FFMA R15, R4, R31.reuse, R15 ;  /* 0x0000001f040f7223 */ /* 0x080fe2000000000f */
[-C--:B------:R-:W-:Y:S01]  /*3e2c0*/  FFMA R14, R3, R31.reuse, R14 ;  /* 0x0000001f030e7223 */ /* 0x080fe2000000000e */
[----:B------:R-:W-:-:S07]  /*3e2d0*/  FFMA R13, R2, R31, R13 ;  /* 0x0000001f020d7223 */ /* 0x000fce000000000d */
.L_x_3146:
[----:B------:R-:W-:Y:S05]  /*3e2e0*/  BSYNC.RECONVERGENT B3 ;  /* 0x0000000000037941 */ /* 0x000fea0003800200 */
.L_x_3145:
        /* <DEDUP_REMOVED lines=32> */
.L_x_3157:
[----:B-1----:R-:W-:Y:S01]  /*3e4f0*/  FMUL.FTZ R30, R25, R32 ;  /* 0x00000020191e7220 */ /* 0x002fe20000410000 */
[----:B------:R-:W-:-:S03]  /*3e500*/  FMUL.FTZ R31, R32, 0.5 ;  /* 0x3f000000201f7820 */ /* 0x000fc60000410000 */
[----:B------:R-:W-:-:S04]  /*3e510*/  FFMA R21, -R30, R30, R25 ;  /* 0x0000001e1e157223 */ /* 0x000fc80000000119 */
[----:B------:R-:W-:-:S07]  /*3e520*/  FFMA R21, R21, R31, R30 ;  /* 0x0000001f15157223 */ /* 0x000fce000000001e */
.L_x_3158:
[----:B------:R-:W-:Y:S05]  /*3e530*/  BSYNC.RECONVERGENT B1 ;  /* 0x0000000000017941 */ /* 0x000fea0003800200 */
.L_x_3156:
        /* <DEDUP_REMOVED lines=16> */
.L_x_3160:
[----:B------:R-:W-:Y:S05]  /*3e640*/  BSYNC.RECONVERGENT B5 ;  /* 0x0000000000057941 */ /* 0x000fea0003800200 */
.L_x_3159:
        /* <DEDUP_REMOVED lines=22> */
.L_x_3162:
[----:B------:R-:W-:Y:S05]  /*3e7b0*/  BSYNC.RECONVERGENT B5 ;  /* 0x0000000000057941 */ /* 0x000fea0003800200 */
.L_x_3161:
[-C--:B------:R-:W-:Y:S01]  /*3e7c0*/  FFMA R15, R4, R31.reuse, R15 ;  /* 0x0000001f040f7223 */ /* 0x080fe2000000000f */
[-C--:B------:R-:W-:Y:S01]  /*3e7d0*/  FFMA R14, R3, R31.reuse, R14 ;  /* 0x0000001f030e7223 */ /* 0x080fe2000000000e */
[----:B------:R-:W-:-:S07]  /*3e7e0*/  FFMA R13, R2, R31, R13 ;  /* 0x0000001f020d7223 */ /* 0x000fce000000000d */
.L_x_3155:
[----:B------:R-:W-:Y:S05]  /*3e7f0*/  BSYNC.RECONVERGENT B3 ;  /* 0x0000000000037941 */ /* 0x000fea0003800200 */
.L_x_3154:
        /* <DEDUP_REMOVED lines=32> */
.L_x_3166:
[----:B-1----:R-:W-:Y:S01]  /*3ea00*/  FMUL.FTZ R30, R25, R32 ;  /* 0x00000020191e7220 */ /* 0x002fe20000410000 */
[----:B------:R-:W-:-:S03]  /*3ea10*/  FMUL.FTZ R31, R32, 0.5 ;  /* 0x3f000000201f7820 */ /* 0x000fc60000410000 */
[----:B------:R-:W-:-:S04]  /*3ea20*/  FFMA R21, -R30, R30, R25 ;  /* 0x0000001e1e157223 */ /* 0x000fc80000000119 */
[----:B------:R-:W-:-:S07]  /*3ea30*/  FFMA R21, R21, R31, R30 ;  /* 0x0000001f15157223 */ /* 0x000fce000000001e */
.L_x_3167:
[----:B------:R-:W-:Y:S05]  /*3ea40*/  BSYNC.RECONVERGENT B1 ;  /* 0x0000000000017941 */ /* 0x000fea0003800200 */
.L_x_3165:
        /* <DEDUP_REMOVED lines=16> */
.L_x_3169:
[----:B------:R-:W-:Y:S05]  /*3eb50*/  BSYNC.RECONVERGENT B5 ;  /* 0x0000000000057941 */ /* 0x000fea0003800200 */
.L_x_3168:
        /* <DEDUP_REMOVED lines=22> */
.L_x_3171:
[----:B------:R-:W-:Y:S05]  /*3ecc0*/  BSYNC.RECONVERGENT B5 ;  /* 0x0000000000057941 */ /* 0x000fea0003800200 */
.L_x_3170:
[-C--:B------:R-:W-:Y:S01]  /*3ecd0*/  FFMA R15, R4, R31.reuse, R15 ;  /* 0x0000001f040f7223 */ /* 0x080fe2000000000f */
[-C--:B------:R-:W-:Y:S01]  /*3ece0*/  FFMA R14, R3, R31.reuse, R14 ;  /* 0x0000001f030e7223 */ /* 0x080fe2000000000e */
[----:B------:R-:W-:-:S07]  /*3ecf0*/  FFMA R13, R2, R31, R13 ;  /* 0x0000001f020d7223 */ /* 0x000fce000000000d */
.L_x_3164:
[----:B------:R-:W-:Y:S05]  /*3ed00*/  BSYNC.RECONVERGENT B3 ;  /* 0x0000000000037941 */ /* 0x000fea0003800200 */
.L_x_3163:
        /* <DEDUP_REMOVED lines=32> */
.L_x_3175:
[----:B-1----:R-:W-:Y:S01]  /*3ef10*/  FMUL.FTZ R20, R25, R30 ;  /* 0x0000001e19147220 */ /* 0x002fe20000410000 */
[----:B------:R-:W-:-:S03]  /*3ef20*/  FMUL.FTZ R29, R30, 0.5 ;  /* 0x3f0000001e1d7820 */ /* 0x000fc60000410000 */
[----:B------:R-:W-:-:S04]  /*3ef30*/  FFMA R21, -R20, R20, R25 ;  /* 0x0000001414157223 */ /* 0x000fc80000000119 */
[----:B------:R-:W-:-:S07]  /*3ef40*/  FFMA R20, R21, R29, R20 ;  /* 0x0000001d15147223 */ /* 0x000fce0000000014 */
.L_x_3176:
[----:B------:R-:W-:Y:S05]  /*3ef50*/  BSYNC.RECONVERGENT B1 ;  /* 0x0000000000017941 */ /* 0x000fea0003800200 */
.L_x_3174:
        /* <DEDUP_REMOVED lines=16> */
.L_x_3178:
[----:B------:R-:W-:Y:S05]  /*3f060*/  BSYNC.RECONVERGENT B5 ;  /* 0x0000000000057941 */ /* 0x000fea0003800200 */
.L_x_3177:
        /* <DEDUP_REMOVED lines=22> */
.L_x_3180:
[----:B------:R-:W-:Y:S05]  /*3f1d0*/  BSYNC.RECONVERGENT B5 ;  /* 0x0000000000057941 */ /* 0x000fea0003800200 */
.L_x_3179:
[-C--:B------:R-:W-:Y:S01]  /*3f1e0*/  FFMA R15, R4, R31.reuse, R15 ;  /* 0x0000001f040f7223 */ /* 0x080fe2000000000f */
[-C--:B------:R-:W-:Y:S01]  /*3f1f0*/  FFMA R14, R3, R31.reuse, R14 ;  /* 0x0000001f030e7223 */ /* 0x080fe2000000000e */
[----:B------:R-:W-:-:S07]  /*3f200*/  FFMA R13, R2, R31, R13 ;  /* 0x0000001f020d7223 */ /* 0x000fce000000000d */
.L_x_3173:
[----:B------:R-:W-:Y:S05]  /*3f210*/  BSYNC.RECONVERGENT B3 ;  /* 0x0000000000037941 */ /* 0x000fea0003800200 */
.L_x_3172:
[----:B------:R-:W-:Y:S01]  /*3f220*/  IADD3 R9, PT, PT, R9, 0x4, RZ ;  /* 0x0000000409097810 */ /* 0x000fe20007ffe0ff */
[----:B------:R-:W-:Y:S06]  /*3f230*/  @P2 BRA `(.L_x_3181) ;  /* 0xffffffe800dc2947 */ /* 0x000fec000383ffff */
.L_x_3115:
[----:B------:R-:W-:Y:S05]  /*3f240*/  BSYNC.RECONVERGENT B4 ;  /* 0x0000000000047941 */ /* 0x000fea0003800200 */
.L_x_3114:
        /* <DEDUP_REMOVED lines=57> */
.L_x_3189:
[----:B-1----:R-:W-:Y:S01]  /*3f5e0*/  FMUL.FTZ R30, R27, R32 ;  /* 0x000000201b1e7220 */ /* 0x002fe20000410000 */
[----:B------:R-:W-:-:S03]  /*3f5f0*/  FMUL.FTZ R31, R32, 0.5 ;  /* 0x3f000000201f7820 */ /* 0x000fc60000410000 */
[----:B------:R-:W-:-:S04]  /*3f600*/  FFMA R21, -R30, R30, R27 ;  /* 0x0000001e1e157223 */ /* 0x000fc8000000011b */
[----:B------:R-:W-:-:S07]  /*3f610*/  FFMA R21, R21, R31, R30 ;  /* 0x0000001f15157223 */ /* 0x000fce000000001e */
.L_x_3190:
[----:B------:R-:W-:Y:S05]  /*3f620*/  BSYNC.RECONVERGENT B1 ;  /* 0x0000000000017941 */ /* 0x000fea0003800200 */
.L_x_3188:
        /* <DEDUP_REMOVED lines=18> */
.L_x_3192:
[----:B------:R-:W-:Y:S05]  /*3f750*/  BSYNC.RECONVERGENT B6 ;  /* 0x0000000000067941 */ /* 0x000fea0003800200 */
.L_x_3191:
        /* <DEDUP_REMOVED lines=23> */
.L_x_3194:
[----:B------:R-:W-:Y:S05]  /*3f8d0*/  BSYNC.RECONVERGENT B6 ;  /* 0x0000000000067941 */ /* 0x000fea0003800200 */
.L_x_3193:
[-C--:B------:R-:W-:Y:S01]  /*3f8e0*/  FFMA R15, R20, R31.reuse, R15 ;  /* 0x0000001f140f7223 */ /* 0x080fe2000000000f */
[-C--:B------:R-:W-:Y:S01]  /*3f8f0*/  FFMA R14, R9, R31.reuse, R14 ;  /* 0x0000001f090e7223 */ /* 0x080fe2000000000e */
[----:B------:R-:W-:-:S07]  /*3f900*/  FFMA R13, R4, R31, R13 ;  /* 0x0000001f040d7223 */ /* 0x000fce000000000d */
.L_x_3187:
[----:B------:R-:W-:Y:S05]  /*3f910*/  BSYNC.RECONVERGENT B5 ;  /* 0x0000000000057941 */ /* 0x000fea0003800200 */
.L_x_3186:
        /* <DEDUP_REMOVED lines=35> */
.L_x_3198:
[----:B-1----:R-:W-:Y:S01]  /*3fb50*/  FMUL.FTZ R30, R27, R32 ;  /* 0x000000201b1e7220 */ /* 0x002fe20000410000 */
[----:B------:R-:W-:-:S03]  /*3fb60*/  FMUL.FTZ R31, R32, 0.5 ;  /* 0x3f000000201f7820 */ /* 0x000fc60000410000 */
[----:B------:R-:W-:-:S04]  /*3fb70*/  FFMA R21, -R30, R30, R27 ;  /* 0x0000001e1e157223 */ /* 0x000fc8000000011b */
[----:B------:R-:W-:-:S07]  /*3fb80*/  FFMA R21, R21, R31, R30 ;  /* 0x0000001f15157223 */ /* 0x000fce000000001e */
.L_x_3199:
[----:B------:R-:W-:Y:S05]  /*3fb90*/  BSYNC.RECONVERGENT B1 ;  /* 0x0000000000017941 */ /* 0x000fea0003800200 */
.L_x_3197:
        /* <DEDUP_REMOVED lines=18> */
.L_x_3201:
[----:B------:R-:W-:Y:S05]  /*3fcc0*/  BSYNC.RECONVERGENT B6 ;  /* 0x0000000000067941 */ /* 0x000fea0003800200 */
.L_x_3200:
        /* <DEDUP_REMOVED lines=23> */
.L_x_3203:
[----:B------:R-:W-:Y:S05]  /*3fe40*/  BSYNC.RECONVERGENT B6 ;  /* 0x0000000000067941 */ /* 0x000fea0003800200 */
.L_x_3202:
[-C--:B------:R-:W-:Y:S01]  /*3fe50*/  FFMA R15, R20, R31.reuse, R15 ;  /* 0x0000001f140f7223 */ /* 0x080fe2000000000f */
[-C--:B------:R-:W-:Y:S01]  /*3fe60*/  FFMA R14, R9, R31.reuse, R14 ;  /* 0x0000001f090e7223 */ /* 0x080fe2000000000e */
[----:B------:R-:W-:-:S07]  /*3fe70*/  FFMA R13, R4, R31, R13 ;  /* 0x0000001f040d7223 */ /* 0x000fce000000000d */
.L_x_3196:
[----:B------:R-:W-:Y:S05]  /*3fe80*/  BSYNC.RECONVERGENT B5 ;  /* 0x0000000000057941 */ /* 0x000fea0003800200 */
.L_x_3195:
        /* <DEDUP_REMOVED lines=35> */
.L_x_3207:
[----:B-1----:R-:W-:Y:S01]  /*400c0*/  FMUL.FTZ R9, R38, R21 ;  /* 0x0000001526097220 */ /* 0x002fe20000410000 */
[----:B------:R-:W-:-:S03]  /*400d0*/  FMUL.FTZ R21, R21, 0.5 ;  /* 0x3f00000015157820 */ /* 0x000fc60000410000 */
[----:B------:R-:W-:-:S04]  /*400e0*/  FFMA R26, -R9, R9, R38 ;  /* 0x00000009091a7223 */ /* 0x000fc80000000126 */
[----:B------:R-:W-:-:S07]  /*400f0*/  FFMA R9, R26, R21, R9 ;  /* 0x000000151a097223 */ /* 0x000fce0000000009 */
.L_x_3208:
[----:B------:R-:W-:Y:S05]  /*40100*/  BSYNC.RECONVERGENT B1 ;  /* 0x0000000000017941 */ /* 0x000fea0003800200 */
.L_x_3206:
        /* <DEDUP_REMOVED lines=17> */
.L_x_3210:
[----:B------:R-:W-:Y:S05]  /*40220*/  BSYNC.RECONVERGENT B6 ;  /* 0x0000000000067941 */ /* 0x000fea0003800200 */
.L_x_3209:
        /* <DEDUP_REMOVED lines=23> */
.L_x_3212:
[----:B------:R-:W-:Y:S05]  /*403a0*/  BSYNC.RECONVERGENT B6 ;  /* 0x0000000000067941 */ /* 0x000fea0003800200 */
.L_x_3211:
[-C--:B------:R-:W-:Y:S01]  /*403b0*/  FFMA R15, R20, R31.reuse, R15 ;  /* 0x0000001f140f7223 */ /* 0x080fe2000000000f */
[-C--:B------:R-:W-:Y:S01]  /*403c0*/  FFMA R14, R3, R31.reuse, R14 ;  /* 0x0000001f030e7223 */ /* 0x080fe2000000000e */
[----:B------:R-:W-:-:S07]  /*403d0*/  FFMA R13, R4, R31, R13 ;  /* 0x0000001f040d7223 */ /* 0x000fce000000000d */
.L_x_3205:
[----:B------:R-:W-:Y:S05]  /*403e0*/  BSYNC.RECONVERGENT B5 ;  /* 0x0000000000057941 */ /* 0x000fea0003800200 */
.L_x_3204:
[----:B------:R-:W-:-:S07]  /*403f0*/  IADD3 R9, PT, PT, R7, 0x3, RZ ;  /* 0x0000000307097810 */ /* 0x000fce0007ffe0ff */
.L_x_3185:
[----:B------:R-:W-:Y:S05]  /*40400*/  BSYNC.RECONVERGENT B3 ;  /* 0x0000000000037941 */ /* 0x000fea0003800200 */
.L_x_3184:
[----:B------:R-:W-:-:S04]  /*40410*/  IADD3 R3, PT, PT, R7, -R2, RZ ;  /* 0x8000000207037210 */ /* 0x000fc80007ffe0ff */
[----:B------:R-:W-:-:S13]  /*40420*/  ISETP.GT.U32.AND P0, PT, R3, -0x4, PT ;  /* 0xfffffffc0300780c */ /* 0x000fda0003f04070 */
[----:B------:R-:W-:Y:S05]  /*40430*/  @P0 BRA `(.L_x_3183) ;  /* 0x0000001400280947 */ /* 0x000fea0003800000 */
[----:B------:R-:W0:Y:S01]  /*40440*/  LDC.64 R26, c[0x0][0x3c0] ;  /* 0x0000f000ff1a7b82 */ /* 0x000e220000000a00 */
[----:B------:R-:W-:Y:S02]  /*40450*/  IADD3 R7, PT, PT, -R2, R9, RZ ;  /* 0x0000000902077210 */ /* 0x000fe40007ffe1ff */
[----:B0-----:R-:W-:-:S04]  /*40460*/  IADD3 R26, P0, PT, R26, 0x8, RZ ;  /* 0x000000081a1a7810 */ /* 0x001fc80007f1e0ff */
[----:B------:R-:W-:-:S09]  /*40470*/  IADD3.X R27, PT, PT, RZ, R27, RZ, P0, !PT ;  /* 0x0000001bff1b7210 */ /* 0x000fd200007fe4ff */
.L_x_3249:
        /* <DEDUP_REMOVED lines=34> */
.L_x_3216:
[----:B-1----:R-:W-:Y:S01]  /*406a0*/  FMUL.FTZ R30, R31, R32 ;  /* 0x000000201f1e7220 */ /* 0x002fe20000410000 */
[----:B------:R-:W-:-:S03]  /*406b0*/  FMUL.FTZ R32, R32, 0.5 ;  /* 0x3f00000020207820 */ /* 0x000fc60000410000 */
[----:B------:R-:W-:-:S04]  /*406c0*/  FFMA R21, -R30, R30, R31 ;  /* 0x0000001e1e157223 */ /* 0x000fc8000000011f */
[----:B------:R-:W-:-:S07]  /*406d0*/  FFMA R21, R21, R32, R30 ;  /* 0x0000002015157223 */ /* 0x000fce000000001e */
.L_x_3217:
[----:B------:R-:W-:Y:S05]  /*406e0*/  BSYNC.RECONVERGENT B1 ;  /* 0x0000000000017941 */ /* 0x000fea0003800200 */
.L_x_3215:
        /* <DEDUP_REMOVED lines=16> */
.L_x_3219:
[----:B------:R-:W-:Y:S05]  /*407f0*/  BSYNC.RECONVERGENT B5 ;  /* 0x0000000000057941 */ /* 0x000fea0003800200 */
.L_x_3218:
        /* <DEDUP_REMOVED lines=22> */
.L_x_3221:
[----:B------:R-:W-:Y:S05]  /*40960*/  BSYNC.RECONVERGENT B5 ;  /* 0x0000000000057941 */ /* 0x000fea0003800200 */
.L_x_3220:
[-C--:B------:R-:W-:Y:S01]  /*40970*/  FFMA R15, R4, R31.reuse, R15 ;  /* 0x0000001f040f7223 */ /* 0x080fe2000000000f */
[-C--:B------:R-:W-:Y:S01]  /*40980*/  FFMA R14, R3, R31.reuse, R14 ;  /* 0x0000001f030e7223 */ /* 0x080fe2000000000e */
[----:B------:R-:W-:-:S07]  /*40990*/  FFMA R13, R2, R31, R13 ;  /* 0x0000001f020d7223 */ /* 0x000fce000000000d */
.L_x_3214:
[----:B------:R-:W-:Y:S05]  /*409a0*/  BSYNC.RECONVERGENT B3 ;  /* 0x0000000000037941 */ /* 0x000fea0003800200 */
.L_x_3213:
        /* <DEDUP_REMOVED lines=31> */
.L_x_3225:
[----:B-1----:R-:W-:Y:S01]  /*40ba0*/  FMUL.FTZ R30, R31, R32 ;  /* 0x000000201f1e7220 */ /* 0x002fe20000410000 */
[----:B------:R-:W-:-:S03]  /*40bb0*/  FMUL.FTZ R32, R32, 0.5 ;  /* 0x3f00000020207820 */ /* 0x000fc60000410000 */
[----:B------:R-:W-:-:S04]  /*40bc0*/  FFMA R21, -R30, R30, R31 ;  /* 0x0000001e1e157223 */ /* 0x000fc8000000011f */
[----:B------:R-:W-:-:S07]  /*40bd0*/  FFMA R21, R21, R32, R30 ;  /* 0x0000002015157223 */ /* 0x000fce000000001e */
.L_x_3226:
[----:B------:R-:W-:Y:S05]  /*40be0*/  BSYNC.RECONVERGENT B1 ;  /* 0x0000000000017941 */ /* 0x000fea0003800200 */
.L_x_3224:
        /* <DEDUP_REMOVED lines=16> */
.L_x_3228:
[----:B------:R-:W-:Y:S05]  /*40cf0*/  BSYNC.RECONVERGENT B5 ;  /* 0x0000000000057941 */ /* 0x000fea0003800200 */
.L_x_3227:
        /* <DEDUP_REMOVED lines=22> */
.L_x_3230:
[----:B------:R-:W-:Y:S05]  /*40e60*/  BSYNC.RECONVERGENT B5 ;  /* 0x0000000000057941 */ /* 0x000fea0003800200 */
.L_x_3229:
[-C--:B------:R-:W-:Y:S01]  /*40e70*/  FFMA R15, R4, R31.reuse, R15 ;  /* 0x0000001f040f7223 */ /* 0x080fe2000000000f */
[-C--:B------:R-:W-:Y:S01]  /*40e80*/  FFMA R14, R3, R31.reuse, R14 ;  /* 0x0000001f030e7223 */ /* 0x080fe2000000000e */
[----:B------:R-:W-:-:S07]  /*40e90*/  FFMA R13, R2, R31, R13 ;  /* 0x0000001f020d7223 */ /* 0x000fce000000000d */
.L_x_3223:
[----:B------:R-:W-:Y:S05]  /*40ea0*/  BSYNC.RECONVERGENT B3 ;  /* 0x0000000000037941 */ /* 0x000fea0003800200 */
.L_x_3222:
        /* <DEDUP_REMOVED lines=31> */
.L_x_3234:
[----:B-1----:R-:W-:Y:S01]  /*410a0*/  FMUL.FTZ R30, R31, R32 ;  /* 0x000000201f1e7220 */ /* 0x002fe20000410000 */
[----:B------:R-:W-:-:S03]  /*410b0*/  FMUL.FTZ R32, R32, 0.5 ;  /* 0x3f00000020207820 */ /* 0x000fc60000410000 */
[----:B------:R-:W-:-:S04]  /*410c0*/  FFMA R21, -R30, R30, R31 ;  /* 0x0000001e1e157223 */ /* 0x000fc8000000011f */
[----:B------:R-:W-:-:S07]  /*410d0*/  FFMA R21, R21, R32, R30 ;  /* 0x0000002015157223 */ /* 0x000fce000000001e */
.L_x_3235:
[----:B------:R-:W-:Y:S05]  /*410e0*/  BSYNC.RECONVERGENT B1 ;  /* 0x0000000000017941 */ /* 0x000fea0003800200 */
.L_x_3233:
        /* <DEDUP_REMOVED lines=16> */
.L_x_3237:
[----:B------:R-:W-:Y:S05]  /*411f0*/  BSYNC.RECONVERGENT B5 ;  /* 0x0000000000057941 */ /* 0x000fea0003800200 */
.L_x_3236:
        /* <DEDUP_REMOVED lines=22> */
.L_x_3239:
[----:B------:R-:W-:Y:S05]  /*41360*/  BSYNC.RECONVERGENT B5 ;  /* 0x0000000000057941 */ /* 0x000fea0003800200 */
.L_x_3238:
[-C--:B------:R-:W-:Y:S01]  /*41370*/  FFMA R15, R4, R31.reuse, R15 ;  /* 0x0000001f040f7223 */ /* 0x080fe2000000000f */
[-C--:B------:R-:W-:Y:S01]  /*41380*/  FFMA R14, R3, R31.reuse, R14 ;  /* 0x0000001f030e7223 */ /* 0x080fe2000000000e */
[----:B------:R-:W-:-:S07]  /*41390*/  FFMA R13, R2, R31, R13 ;  /* 0x0000001f020d7223 */ /* 0x000fce000000000d */
.L_x_3232:
[----:B------:R-:W-:Y:S05]  /*413a0*/  BSYNC.RECONVERGENT B3 ;  /* 0x0000000000037941 */ /* 0x000fea0003800200 */
.L_x_3231:
        /* <DEDUP_REMOVED lines=32> */
.L_x_3243:
[----:B-1----:R-:W-:Y:S01]  /*415b0*/  FMUL.FTZ R20, R29, R30 ;  /* 0x0000001e1d147220 */ /* 0x002fe20000410000 */
[----:B------:R-:W-:-:S03]  /*415c0*/  FMUL.FTZ R30, R30, 0.5 ;  /* 0x3f0000001e1e7820 */ /* 0x000fc60000410000 */
[----:B------:R-:W-:-:S04]  /*415d0*/  FFMA R21, -R20, R20, R29 ;  /* 0x0000001414157223 */ /* 0x000fc8000000011d */
[----:B------:R-:W-:-:S07]  /*415e0*/  FFMA R20, R21, R30, R20 ;  /* 0x0000001e15147223 */ /* 0x000fce0000000014 */
.L_x_3244:
[----:B------:R-:W-:Y:S05]  /*415f0*/  BSYNC.RECONVERGENT B1 ;  /* 0x0000000000017941 */ /* 0x000fea0003800200 */
.L_x_3242:
        /* <DEDUP_REMOVED lines=16> */
.L_x_3246:
[----:B------:R-:W-:Y:S05]  /*41700*/  BSYNC.RECONVERGENT B5 ;  /* 0x0000000000057941 */ /* 0x000fea0003800200 */
.L_x_3245:
        /* <DEDUP_REMOVED lines=22> */
.L_x_3248:
[----:B------:R-:W-:Y:S05]  /*41870*/  BSYNC.RECONVERGENT B5 ;  /* 0x0000000000057941 */ /* 0x000fea0003800200 */
.L_x_3247:
[-C--:B------:R-:W-:Y:S01]  /*41880*/  FFMA R15, R4, R31.reuse, R15 ;  /* 0x0000001f040f7223 */ /* 0x080fe2000000000f */
[-C--:B------:R-:W-:Y:S01]  /*41890*/  FFMA R14, R3, R31.reuse, R14 ;  /* 0x0000001f030e7223 */ /* 0x080fe2000000000e */
[----:B------:R-:W-:-:S07]  /*418a0*/  FFMA R13, R2, R31, R13 ;  /* 0x0000001f020d7223 */ /* 0x000fce000000000d */
.L_x_3241:
[----:B------:R-:W-:Y:S05]  /*418b0*/  BSYNC.RECONVERGENT B3 ;  /* 0x0000000000037941 */ /* 0x000fea0003800200 */
.L_x_3240:
[----:B------:R-:W-:Y:S01]  /*418c0*/  IADD3 R9, PT, PT, R9, 0x4, RZ ;  /* 0x0000000409097810 */ /* 0x000fe20007ffe0ff */
[----:B------:R-:W-:Y:S06]  /*418d0*/  @P2 BRA `(.L_x_3249) ;  /* 0xffffffe800e82947 */ /* 0x000fec000383ffff */
.L_x_3183:
[----:B------:R-:W-:Y:S05]  /*418e0*/  BSYNC.RECONVERGENT B4 ;  /* 0x0000000000047941 */ /* 0x000fea0003800200 */
.L_x_3182:
        /* <DEDUP_REMOVED lines=61> */
.L_x_3257:
[----:B-1----:R-:W-:Y:S01]  /*41cc0*/  FMUL.FTZ R32, R31, R34 ;  /* 0x000000221f207220 */ /* 0x002fe20000410000 */
[----:B------:R-:W-:-:S03]  /*41cd0*/  FMUL.FTZ R27, R34, 0.5 ;  /* 0x3f000000221b7820 */ /* 0x000fc60000410000 */
[----:B------:R-:W-:-:S04]  /*41ce0*/  FFMA R21, -R32, R32, R31 ;  /* 0x0000002020157223 */ /* 0x000fc8000000011f */
[----:B------:R-:W-:-:S07]  /*41cf0*/  FFMA R21, R21, R27, R32 ;  /* 0x0000001b15157223 */ /* 0x000fce0000000020 */
.L_x_3258:
[----:B------:R-:W-:Y:S05]  /*41d00*/  BSYNC.RECONVERGENT B1 ;  /* 0x0000000000017941 */ /* 0x000fea0003800200 */
.L_x_3256:
        /* <DEDUP_REMOVED lines=17> */
.L_x_3260:
[----:B------:R-:W-:Y:S05]  /*41e20*/  BSYNC.RECONVERGENT B6 ;  /* 0x0000000000067941 */ /* 0x000fea0003800200 */
.L_x_3259:
        /* <DEDUP_REMOVED lines=23> */
.L_x_3262:
[----:B------:R-:W-:Y:S05]  /*41fa0*/  BSYNC.RECONVERGENT B6 ;  /* 0x0000000000067941 */ /* 0x000fea0003800200 */
.L_x_3261:
[-C--:B------:R-:W-:Y:S01]  /*41fb0*/  FFMA R15, R28, R31.reuse, R15 ;  /* 0x0000001f1c0f7223 */ /* 0x080fe2000000000f */
[-C--:B------:R-:W-:Y:S01]  /*41fc0*/  FFMA R14, R7, R31.reuse, R14 ;  /* 0x0000001f070e7223 */ /* 0x080fe2000000000e */
[----:B------:R-:W-:-:S07]  /*41fd0*/  FFMA R13, R26, R31, R13 ;  /* 0x0000001f1a0d7223 */ /* 0x000fce000000000d */
.L_x_3255:
[----:B------:R-:W-:Y:S05]  /*41fe0*/  BSYNC.RECONVERGENT B5 ;  /* 0x0000000000057941 */ /* 0x000fea0003800200 */
.L_x_3254:
        /* <DEDUP_REMOVED lines=34> */
.L_x_3266:
[----:B-1----:R-:W-:Y:S01]  /*42210*/  FMUL.FTZ R32, R31, R34 ;  /* 0x000000221f207220 */ /* 0x002fe20000410000 */
[----:B------:R-:W-:-:S03]  /*42220*/  FMUL.FTZ R27, R34, 0.5 ;  /* 0x3f000000221b7820 */ /* 0x000fc60000410000 */
[----:B------:R-:W-:-:S04]  /*42230*/  FFMA R21, -R32, R32, R31 ;  /* 0x0000002020157223 */ /* 0x000fc8000000011f */
[----:B------:R-:W-:-:S07]  /*42240*/  FFMA R21, R21, R27, R32 ;  /* 0x0000001b15157223 */ /* 0x000fce0000000020 */
.L_x_3267:
[----:B------:R-:W-:Y:S05]  /*42250*/  BSYNC.RECONVERGENT B1 ;  /* 0x0000000000017941 */ /* 0x000fea0003800200 */
.L_x_3265:
        /* <DEDUP_REMOVED lines=17> */
.L_x_3269:
[----:B------:R-:W-:Y:S05]  /*42370*/  BSYNC.RECONVERGENT B6 ;  /* 0x0000000000067941 */ /* 0x000fea0003800200 */
.L_x_3268:
        /* <DEDUP_REMOVED lines=23> */
.L_x_3271:
[----:B------:R-:W-:Y:S05]  /*424f0*/  BSYNC.RECONVERGENT B6 ;  /* 0x0000000000067941 */ /* 0x000fea0003800200 */
.L_x_3270:
[-C--:B------:R-:W-:Y:S01]  /*42500*/  FFMA R15, R28, R31.reuse, R15 ;  /* 0x0000001f1c0f7223 */ /* 0x080fe2000000000f */
[-C--:B------:R-:W-:Y:S01]  /*42510*/  FFMA R14, R7, R31.reuse, R14 ;  /* 0x0000001f070e7223 */ /* 0x080fe2000000000e */
[----:B------:R-:W-:-:S07]  /*42520*/  FFMA R13, R26, R31, R13 ;  /* 0x0000001f1a0d7223 */ /* 0x000fce000000000d */
.L_x_3264:
[----:B------:R-:W-:Y:S05]  /*42530*/  BSYNC.RECONVERGENT B5 ;  /* 0x0000000000057941 */ /* 0x000fea0003800200 */
.L_x_3263:
        /* <DEDUP_REMOVED lines=35> */
.L_x_3275:
[----:B-1----:R-:W-:Y:S01]  /*42770*/  FMUL.FTZ R28, R27, R30 ;  /* 0x0000001e1b1c7220 */ /* 0x002fe20000410000 */
[----:B------:R-:W-:-:S03]  /*42780*/  FMUL.FTZ R29, R30, 0.5 ;  /* 0x3f0000001e1d7820 */ /* 0x000fc60000410000 */
[----:B------:R-:W-:-:S04]  /*42790*/  FFMA R21, -R28, R28, R27 ;  /* 0x0000001c1c157223 */ /* 0x000fc8000000011b */
[----:B------:R-:W-:-:S07]  /*427a0*/  FFMA R21, R21, R29, R28 ;  /* 0x0000001d15157223 */ /* 0x000fce000000001c */
.L_x_3276:
[----:B------:R-:W-:Y:S05]  /*427b0*/  BSYNC.RECONVERGENT B1 ;  /* 0x0000000000017941 */ /* 0x000fea0003800200 */
.L_x_3274:
        /* <DEDUP_REMOVED lines=17> */
.L_x_3278:
[----:B------:R-:W-:Y:S05]  /*428d0*/  BSYNC.RECONVERGENT B6 ;  /* 0x0000000000067941 */ /* 0x000fea0003800200 */
.L_x_3277:
        /* <DEDUP_REMOVED lines=23> */
.L_x_3280:
[----:B------:R-:W-:Y:S05]  /*42a50*/  BSYNC.RECONVERGENT B6 ;  /* 0x0000000000067941 */ /* 0x000fea0003800200 */
.L_x_3279:
[-C--:B------:R-:W-:Y:S01]  /*42a60*/  FFMA R15, R26, R31.reuse, R15 ;  /* 0x0000001f1a0f7223 */ /* 0x080fe2000000000f */
[-C--:B------:R-:W-:Y:S01]  /*42a70*/  FFMA R14, R7, R31.reuse, R14 ;  /* 0x0000001f070e7223 */ /* 0x080fe2000000000e */
[----:B------:R-:W-:-:S07]  /*42a80*/  FFMA R13, R2, R31, R13 ;  /* 0x0000001f020d7223 */ /* 0x000fce000000000d */
.L_x_3273:
[----:B------:R-:W-:Y:S05]  /*42a90*/  BSYNC.RECONVERGENT B5 ;  /* 0x0000000000057941 */ /* 0x000fea0003800200 */
.L_x_3272:
[----:B------:R-:W-:-:S07]  /*42aa0*/  IADD3 R21, PT, PT, R3, 0x3, RZ ;  /* 0x0000000303157810 */ /* 0x000fce0007ffe0ff */
.L_x_3253:
[----:B------:R-:W-:Y:S05]  /*42ab0*/  BSYNC.RECONVERGENT B3 ;  /* 0x0000000000037941 */ /* 0x000fea0003800200 */
.L_x_3252:
[----:B------:R-:W-:-:S04]  /*42ac0*/  IADD3 R2, PT, PT, R3, -R20, RZ ;  /* 0x8000001403027210 */ /* 0x000fc80007ffe0ff */
[----:B------:R-:W-:-:S13]  /*42ad0*/  ISETP.GT.U32.AND P0, PT, R2, -0x4, PT ;  /* 0xfffffffc0200780c */ /* 0x000fda0003f04070 */
[----:B------:R-:W-:Y:S05]  /*42ae0*/  @P0 BRA `(.L_x_3251) ;  /* 0x0000001400240947 */ /* 0x000fea0003800000 */
[----:B------:R-:W0:Y:S01]  /*42af0*/  LDC.64 R2, c[0x0][0x3c0] ;  /* 0x0000f000ff027b82 */ /* 0x000e220000000a00 */
[----:B------:R-:W-:Y:S02]  /*42b00*/  IADD3 R7, PT, PT, -R20, R21, RZ ;  /* 0x0000001514077210 */ /* 0x000fe40007ffe1ff */
[----:B0-----:R-:W-:-:S04]  /*42b10*/  IADD3 R28, P0, PT, R2, 0x8, RZ ;  /* 0x00000008021c7810 */ /* 0x001fc80007f1e0ff */
[----:B------:R-:W-:-:S09]  /*42b20*/  IADD3.X R29, PT, PT, RZ, R3, RZ, P0, !PT ;  /* 0x00000003ff1d7210 */ /* 0x000fd200007fe4ff */
.L_x_3317:
        /* <DEDUP_REMOVED lines=34> */
.L_x_3284:
[----:B-1----:R-:W-:Y:S01]  /*42d50*/  FMUL.FTZ R30, R31, R32 ;  /* 0x000000201f1e7220 */ /* 0x002fe20000410000 */
[----:B------:R-:W-:-:S03]  /*42d60*/  FMUL.FTZ R32, R32, 0.5 ;  /* 0x3f00000020207820 */ /* 0x000fc60000410000 */
[----:B------:R-:W-:-:S04]  /*42d70*/  FFMA R27, -R30, R30, R31 ;  /* 0x0000001e1e1b7223 */ /* 0x000fc8000000011f */
[----:B------:R-:W-:-:S07]  /*42d80*/  FFMA R27, R27, R32, R30 ;  /* 0x000000201b1b7223 */ /* 0x000fce000000001e */
.L_x_3285:
[----:B------:R-:W-:Y:S05]  /*42d90*/  BSYNC.RECONVERGENT B1 ;  /* 0x0000000000017941 */ /* 0x000fea0003800200 */
.L_x_3283:
        /* <DEDUP_REMOVED lines=16> */
.L_x_3287:
[----:B------:R-:W-:Y:S05]  /*42ea0*/  BSYNC.RECONVERGENT B5 ;  /* 0x0000000000057941 */ /* 0x000fea0003800200 */
.L_x_3286:
        /* <DEDUP_REMOVED lines=22> */
.L_x_3289:
[----:B------:R-:W-:Y:S05]  /*43010*/  BSYNC.RECONVERGENT B5 ;  /* 0x0000000000057941 */ /* 0x000fea0003800200 */
.L_x_3288:
[-C--:B------:R-:W-:Y:S01]  /*43020*/  FFMA R15, R20, R31.reuse, R15 ;  /* 0x0000001f140f7223 */ /* 0x080fe2000000000f */
[-C--:B------:R-:W-:Y:S01]  /*43030*/  FFMA R14, R3, R31.reuse, R14 ;  /* 0x0000001f030e7223 */ /* 0x080fe2000000000e */
[----:B------:R-:W-:-:S07]  /*43040*/  FFMA R13, R2, R31, R13 ;  /* 0x0000001f020d7223 */ /* 0x000fce000000000d */
.L_x_3282:
[----:B------:R-:W-:Y:S05]  /*43050*/  BSYNC.RECONVERGENT B3 ;  /* 0x0000000000037941 */ /* 0x000fea0003800200 */
.L_x_3281:
        /* <DEDUP_REMOVED lines=31> */
.L_x_3293:
[----:B-1----:R-:W-:Y:S01]  /*43250*/  FMUL.FTZ R30, R31, R32 ;  /* 0x000000201f1e7220 */ /* 0x002fe20000410000 */
[----:B------:R-:W-:-:S03]  /*43260*/  FMUL.FTZ R32, R32, 0.5 ;  /* 0x3f00000020207820 */ /* 0x000fc60000410000 */
[----:B------:R-:W-:-:S04]  /*43270*/  FFMA R27, -R30, R30, R31 ;  /* 0x0000001e1e1b7223 */ /* 0x000fc8000000011f */
[----:B------:R-:W-:-:S07]  /*43280*/  FFMA R27, R27, R32, R30 ;  /* 0x000000201b1b7223 */ /* 0x000fce000000001e */
.L_x_3294:
[----:B------:R-:W-:Y:S05]  /*43290*/  BSYNC.RECONVERGENT B1 ;  /* 0x0000000000017941 */ /* 0x000fea0003800200 */
.L_x_3292:
        /* <DEDUP_REMOVED lines=16> */
.L_x_3296:
[----:B------:R-:W-:Y:S05]  /*433a0*/  BSYNC.RECONVERGENT B5 ;  /* 0x0000000000057941 */ /* 0x000fea0003800200 */
.L_x_3295:
        /* <DEDUP_REMOVED lines=22> */
.L_x_3298:
[----:B------:R-:W-:Y:S05]  /*43510*/  BSYNC.RECONVERGENT B5 ;  /* 0x0000000000057941 */ /* 0x000fea0003800200 */
.L_x_3297:
[-C--:B------:R-:W-:Y:S01]  /*43520*/  FFMA R15, R20, R31.reuse, R15 ;  /* 0x0000001f140f7223 */ /* 0x080fe2000000000f */
[-C--:B------:R-:W-:Y:S01]  /*43530*/  FFMA R14, R3, R31.reuse, R14 ;  /* 0x0000001f030e7223 */ /* 0x080fe2000000000e */
[----:B------:R-:W-:-:S07]  /*43540*/  FFMA R13, R2, R31, R13 ;  /* 0x0000001f020d7223 */ /* 0x000fce000000000d */
.L_x_3291:
[----:B------:R-:W-:Y:S05]  /*43550*/  BSYNC.RECONVERGENT B3 ;  /* 0x0000000000037941 */ /* 0x000fea0003800200 */
.L_x_3290:
        /* <DEDUP_REMOVED lines=31> */
.L_x_3302:
[----:B-1----:R-:W-:Y:S01]  /*43750*/  FMUL.FTZ R30, R31, R32 ;  /* 0x000000201f1e7220 */ /* 0x002fe20000410000 */
[----:B------:R-:W-:-:S03]  /*43760*/  FMUL.FTZ R32, R32, 0.5 ;  /* 0x3f00000020207820 */ /* 0x000fc60000410000 */
[----:B------:R-:W-:-:S04]  /*43770*/  FFMA R27, -R30, R30, R31 ;  /* 0x0000001e1e1b7223 */ /* 0x000fc8000000011f */
[----:B------:R-:W-:-:S07]  /*43780*/  FFMA R27, R27, R32, R30 ;  /* 0x000000201b1b7223 */ /* 0x000fce000000001e */
.L_x_3303:
[----:B------:R-:W-:Y:S05]  /*43790*/  BSYNC.RECONVERGENT B1 ;  /* 0x0000000000017941 */ /* 0x000fea0003800200 */
.L_x_3301:
        /* <DEDUP_REMOVED lines=16> */
.L_x_3305:
[----:B------:R-:W-:Y:S05]  /*438a0*/  BSYNC.RECONVERGENT B5 ;  /* 0x0000000000057941 */ /* 0x000fea0003800200 */
.L_x_3304:
        /* <DEDUP_REMOVED lines=22> */
.L_x_3307:
[----:B------:R-:W-:Y:S05]  /*43a10*/  BSYNC.RECONVERGENT B5 ;  /* 0x0000000000057941 */ /* 0x000fea0003800200 */
.L_x_3306:
[-C--:B------:R-:W-:Y:S01]  /*43a20*/  FFMA R15, R20, R31.reuse, R15 ;  /* 0x0000001f140f7223 */ /* 0x080fe2000000000f */
[-C--:B------:R-:W-:Y:S01]  /*43a30*/  FFMA R14, R3, R31.reuse, R14 ;  /* 0x0000001f030e7223 */ /* 0x080fe2000000000e */
[----:B------:R-:W-:-:S07]  /*43a40*/  FFMA R13, R2, R31, R13 ;  /* 0x0000001f020d7223 */ /* 0x000fce000000000d */
.L_x_3300:
[----:B------:R-:W-:Y:S05]  /*43a50*/  BSYNC.RECONVERGENT B3 ;  /* 0x0000000000037941 */ /* 0x000fea0003800200 */
.L_x_3299:
        /* <DEDUP_REMOVED lines=31> */
.L_x_3311:
[----:B-1----:R-:W-:Y:S01]  /*43c50*/  FMUL.FTZ R26, R31, R30 ;  /* 0x0000001e1f1a7220 */ /* 0x002fe20000410000 */
[----:B------:R-:W-:-:S03]  /*43c60*/  FMUL.FTZ R30, R30, 0.5 ;  /* 0x3f0000001e1e7820 */ /* 0x000fc60000410000 */
[----:B------:R-:W-:-:S04]  /*43c70*/  FFMA R27, -R26, R26, R31 ;  /* 0x0000001a1a1b7223 */ /* 0x000fc8000000011f */
[----:B------:R-:W-:-:S07]  /*43c80*/  FFMA R26, R27, R30, R26 ;  /* 0x0000001e1b1a7223 */ /* 0x000fce000000001a */
.L_x_3312:
[----:B------:R-:W-:Y:S05]  /*43c90*/  BSYNC.RECONVERGENT B1 ;  /* 0x0000000000017941 */ /* 0x000fea0003800200 */
.L_x_3310:
        /* <DEDUP_REMOVED lines=16> */
.L_x_3314:
[----:B------:R-:W-:Y:S05]  /*43da0*/  BSYNC.RECONVERGENT B5 ;  /* 0x0000000000057941 */ /* 0x000fea0003800200 */
.L_x_3313:
        /* <DEDUP_REMOVED lines=22> */
.L_x_3316:
[----:B------:R-:W-:Y:S05]  /*43f10*/  BSYNC.RECONVERGENT B5 ;  /* 0x0000000000057941 */ /* 0x000fea0003800200 */
.L_x_3315:
[-C--:B------:R-:W-:Y:S01]  /*43f20*/  FFMA R15, R20, R31.reuse, R15 ;  /* 0x0000001f140f7223 */ /* 0x080fe2000000000f */
[-C--:B------:R-:W-:Y:S01]  /*43f30*/  FFMA R14, R3, R31.reuse, R14 ;  /* 0x0000001f030e7223 */ /* 0x080fe2000000000e */
[----:B------:R-:W-:-:S07]  /*43f40*/  FFMA R13, R2, R31, R13 ;  /* 0x0000001f020d7223 */ /* 0x000fce000000000d */
.L_x_3309:
[----:B------:R-:W-:Y:S05]  /*43f50*/  BSYNC.RECONVERGENT B3 ;  /* 0x0000000000037941 */ /* 0x000fea0003800200 */
.L_x_3308:
[----:B------:R-:W-:Y:S01]  /*43f60*/  IADD3 R21, PT, PT, R21, 0x4, RZ ;  /* 0x0000000415157810 */ /* 0x000fe20007ffe0ff */
[----:B------:R-:W-:Y:S06]  /*43f70*/  @P2 BRA `(.L_x_3317) ;  /* 0xffffffe800ec2947 */ /* 0x000fec000383ffff */
.L_x_3251:
[----:B------:R-:W-:Y:S05]  /*43f80*/  BSYNC.RECONVERGENT B4 ;  /* 0x0000000000047941 */ /* 0x000fea0003800200 */
.L_x_3250:
        /* <DEDUP_REMOVED lines=62> */
.L_x_3325:
[----:B-1----:R-:W-:Y:S01]  /*44370*/  FMUL.FTZ R32, R31, R34 ;  /* 0x000000221f207220 */ /* 0x002fe20000410000 */
[----:B------:R-:W-:-:S03]  /*44380*/  FMUL.FTZ R29, R34, 0.5 ;  /* 0x3f000000221d7820 */ /* 0x000fc60000410000 */
[----:B------:R-:W-:-:S04]  /*44390*/  FFMA R27, -R32, R32, R31 ;  /* 0x00000020201b7223 */ /* 0x000fc8000000011f */
[----:B------:R-:W-:-:S07]  /*443a0*/  FFMA R27, R27, R29, R32 ;  /* 0x0000001d1b1b7223 */ /* 0x000fce0000000020 */
.L_x_3326:
[----:B------:R-:W-:Y:S05]  /*443b0*/  BSYNC.RECONVERGENT B1 ;  /* 0x0000000000017941 */ /* 0x000fea0003800200 */
.L_x_3324:
        /* <DEDUP_REMOVED lines=17> */
.L_x_3328:
[----:B------:R-:W-:Y:S05]  /*444d0*/  BSYNC.RECONVERGENT B6 ;  /* 0x0000000000067941 */ /* 0x000fea0003800200 */
.L_x_3327:
        /* <DEDUP_REMOVED lines=23> */
.L_x_3330:
[----:B------:R-:W-:Y:S05]  /*44650*/  BSYNC.RECONVERGENT B6 ;  /* 0x0000000000067941 */ /* 0x000fea0003800200 */
.L_x_3329:
[-C--:B------:R-:W-:Y:S01]  /*44660*/  FFMA R15, R30, R31.reuse, R15 ;  /* 0x0000001f1e0f7223 */ /* 0x080fe2000000000f */
[-C--:B------:R-:W-:Y:S01]  /*44670*/  FFMA R14, R7, R31.reuse, R14 ;  /* 0x0000001f070e7223 */ /* 0x080fe2000000000e */
[----:B------:R-:W-:-:S07]  /*44680*/  FFMA R13, R28, R31, R13 ;  /* 0x0000001f1c0d7223 */ /* 0x000fce000000000d */
.L_x_3323:
[----:B------:R-:W-:Y:S05]  /*44690*/  BSYNC.RECONVERGENT B5 ;  /* 0x0000000000057941 */ /* 0x000fea0003800200 */
.L_x_3322:
        /* <DEDUP_REMOVED lines=34> */
.L_x_3334:
[----:B-1----:R-:W-:Y:S01]  /*448c0*/  FMUL.FTZ R32, R31, R34 ;  /* 0x000000221f207220 */ /* 0x002fe20000410000 */
[----:B------:R-:W-:-:S03]  /*448d0*/  FMUL.FTZ R29, R34, 0.5 ;  /* 0x3f000000221d7820 */ /* 0x000fc60000410000 */
[----:B------:R-:W-:-:S04]  /*448e0*/  FFMA R27, -R32, R32, R31 ;  /* 0x00000020201b7223 */ /* 0x000fc8000000011f */
[----:B------:R-:W-:-:S07]  /*448f0*/  FFMA R27, R27, R29, R32 ;  /* 0x0000001d1b1b7223 */ /* 0x000fce0000000020 */
.L_x_3335:
[----:B------:R-:W-:Y:S05]  /*44900*/  BSYNC.RECONVERGENT B1 ;  /* 0x0000000000017941 */ /* 0x000fea0003800200 */
.L_x_3333:
        /* <DEDUP_REMOVED lines=17> */
.L_x_3337:
[----:B------:R-:W-:Y:S05]  /*44a20*/  BSYNC.RECONVERGENT B6 ;  /* 0x0000000000067941 */ /* 0x000fea0003800200 */
.L_x_3336:
        /* <DEDUP_REMOVED lines=23> */
.L_x_3339:
[----:B------:R-:W-:Y:S05]  /*44ba0*/  BSYNC.RECONVERGENT B6 ;  /* 0x0000000000067941 */ /* 0x000fea0003800200 */
.L_x_3338:
[-C--:B------:R-:W-:Y:S01]  /*44bb0*/  FFMA R15, R30, R31.reuse, R15 ;  /* 0x0000001f1e0f7223 */ /* 0x080fe2000000000f */
[-C--:B------:R-:W-:Y:S01]  /*44bc0*/  FFMA R14, R7, R31.reuse, R14 ;  /* 0x0000001f070e7223 */ /* 0x080fe2000000000e */
[----:B------:R-:W-:-:S07]  /*44bd0*/  FFMA R13, R28, R31, R13 ;  /* 0x0000001f1c0d7223 */ /* 0x000fce000000000d */
.L_x_3332:
[----:B------:R-:W-:Y:S05]  /*44be0*/  BSYNC.RECONVERGENT B5 ;  /* 0x0000000000057941 */ /* 0x000fea0003800200 */
.L_x_3331:
        /* <DEDUP_REMOVED lines=35> */
.L_x_3343:
[----:B-1----:R-:W-:Y:S01]  /*44e20*/  FMUL.FTZ R30, R29, R32 ;  /* 0x000000201d1e7220 */ /* 0x002fe20000410000 */
[----:B------:R-:W-:-:S03]  /*44e30*/  FMUL.FTZ R31, R32, 0.5 ;  /* 0x3f000000201f7820 */ /* 0x000fc60000410000 */
[----:B------:R-:W-:-:S04]  /*44e40*/  FFMA R27, -R30, R30, R29 ;  /* 0x0000001e1e1b7223 */ /* 0x000fc8000000011d */
[----:B------:R-:W-:-:S07]  /*44e50*/  FFMA R27, R27, R31, R30 ;  /* 0x0000001f1b1b7223 */ /* 0x000fce000000001e */
.L_x_3344:
[----:B------:R-:W-:Y:S05]  /*44e60*/  BSYNC.RECONVERGENT B1 ;  /* 0x0000000000017941 */ /* 0x000fea0003800200 */
.L_x_3342:
        /* <DEDUP_REMOVED lines=18> */
.L_x_3346:
[----:B------:R-:W-:Y:S05]  /*44f90*/  BSYNC.RECONVERGENT B6 ;  /* 0x0000000000067941 */ /* 0x000fea0003800200 */
.L_x_3345:
        /* <DEDUP_REMOVED lines=23> */
.L_x_3348:
[----:B------:R-:W-:Y:S05]  /*45110*/  BSYNC.RECONVERGENT B6 ;  /* 0x0000000000067941 */ /* 0x000fea0003800200 */
.L_x_3347:
[-C--:B------:R-:W-:Y:S01]  /*45120*/  FFMA R15, R28, R31.reuse, R15 ;  /* 0x0000001f1c0f7223 */ /* 0x080fe2000000000f */
[-C--:B------:R-:W-:Y:S01]  /*45130*/  FFMA R14, R7, R31.reuse, R14 ;  /* 0x0000001f070e7223 */ /* 0x080fe2000000000e */
[----:B------:R-:W-:-:S07]  /*45140*/  FFMA R13, R20, R31, R13 ;  /* 0x0000001f140d7223 */ /* 0x000fce000000000d */
.L_x_3341:
[----:B------:R-:W-:Y:S05]  /*45150*/  BSYNC.RECONVERGENT B5 ;  /* 0x0000000000057941 */ /* 0x000fea0003800200 */
.L_x_3340:
[----:B------:R-:W-:-:S07]  /*45160*/  IADD3 R7, PT, PT, R21, 0x3, RZ ;  /* 0x0000000315077810 */ /* 0x000fce0007ffe0ff */
.L_x_3321:
[----:B------:R-:W-:Y:S05]  /*45170*/  BSYNC.RECONVERGENT B3 ;  /* 0x0000000000037941 */ /* 0x000fea0003800200 */
.L_x_3320:
[----:B------:R-:W-:-:S04]  /*45180*/  IADD3 R20, PT, PT, R21, -R26, RZ ;  /* 0x8000001a15147210 */ /* 0x000fc80007ffe0ff */
[----:B------:R-:W-:-:S13]  /*45190*/  ISETP.GT.U32.AND P0, PT, R20, -0x4, PT ;  /* 0xfffffffc1400780c */ /* 0x000fda0003f04070 */
[----:B------:R-:W-:Y:S05]  /*451a0*/  @P0 BRA `(.L_x_3319) ;  /* 0x0000001400180947 */ /* 0x000fea0003800000 */
[----:B------:R-:W0:Y:S02]  /*451b0*/  LDC.64 R20, c[0x0][0x3c0] ;  /* 0x0000f000ff147b82 */ /* 0x000e240000000a00 */
[----:B0-----:R-:W-:Y:S02]  /*451c0*/  IADD3 R40, P0, PT, R20, 0x8, RZ ;  /* 0x0000000814287810 */ /* 0x001fe40007f1e0ff */
[----:B------:R-:W-:Y:S02]  /*451d0*/  IADD3 R20, PT, PT, -R26, R7, RZ ;  /* 0x000000071a147210 */ /* 0x000fe40007ffe1ff */
[----:B------:R-:W-:-:S09]  /*451e0*/  IADD3.X R41, PT, PT, RZ, R21, RZ, P0, !PT ;  /* 0x00000015ff297210 */ /* 0x000fd200007fe4ff */
.L_x_3385:
        /* <DEDUP_REMOVED lines=34> */
.L_x_3352:
[----:B-1----:R-:W-:Y:S01]  /*45410*/  FMUL.FTZ R32, R31, R34 ;  /* 0x000000221f207220 */ /* 0x002fe20000410000 */
[----:B------:R-:W-:-:S03]  /*45420*/  FMUL.FTZ R29, R34, 0.5 ;  /* 0x3f000000221d7820 */ /* 0x000fc60000410000 */
[----:B------:R-:W-:-:S04]  /*45430*/  FFMA R27, -R32, R32, R31 ;  /* 0x00000020201b7223 */ /* 0x000fc8000000011f */
[----:B------:R-:W-:-:S07]  /*45440*/  FFMA R27, R27, R29, R32 ;  /* 0x0000001d1b1b7223 */ /* 0x000fce0000000020 */
.L_x_3353:
[----:B------:R-:W-:Y:S05]  /*45450*/  BSYNC.RECONVERGENT B1 ;  /* 0x0000000000017941 */ /* 0x000fea0003800200 */
.L_x_3351:
        /* <DEDUP_REMOVED lines=15> */
.L_x_3355:
[----:B------:R-:W-:Y:S05]  /*45550*/  BSYNC.RECONVERGENT B5 ;  /* 0x0000000000057941 */ /* 0x000fea0003800200 */
.L_x_3354:
        /* <DEDUP_REMOVED lines=22> */
.L_x_3357:
[----:B------:R-:W-:Y:S05]  /*456c0*/  BSYNC.RECONVERGENT B5 ;  /* 0x0000000000057941 */ /* 0x000fea0003800200 */
.L_x_3356:
[-C--:B------:R-:W-:Y:S01]  /*456d0*/  FFMA R15, R28, R31.reuse, R15 ;  /* 0x0000001f1c0f7223 */ /* 0x080fe2000000000f */
[-C--:B------:R-:W-:Y:S01]  /*456e0*/  FFMA R14, R21, R31.reuse, R14 ;  /* 0x0000001f150e7223 */ /* 0x080fe2000000000e */
[----:B------:R-:W-:-:S07]  /*456f0*/  FFMA R13, R26, R31, R13 ;  /* 0x0000001f1a0d7223 */ /* 0x000fce000000000d */
.L_x_3350:
[----:B------:R-:W-:Y:S05]  /*45700*/  BSYNC.RECONVERGENT B3 ;  /* 0x0000000000037941 */ /* 0x000fea0003800200 */
.L_x_3349:
        /* <DEDUP_REMOVED lines=31> */
.L_x_3361:
[----:B-1----:R-:W-:Y:S01]  /*45900*/  FMUL.FTZ R32, R31, R34 ;  /* 0x000000221f207220 */ /* 0x002fe20000410000 */
[----:B------:R-:W-:-:S03]  /*45910*/  FMUL.FTZ R29, R34, 0.5 ;  /* 0x3f000000221d7820 */ /* 0x000fc60000410000 */
[----:B------:R-:W-:-:S04]  /*45920*/  FFMA R27, -R32, R32, R31 ;  /* 0x00000020201b7223 */ /* 0x000fc8000000011f */
[----:B------:R-:W-:-:S07]  /*45930*/  FFMA R27, R27, R29, R32 ;  /* 0x0000001d1b1b7223 */ /* 0x000fce0000000020 */
.L_x_3362:
[----:B------:R-:W-:Y:S05]  /*45940*/  BSYNC.RECONVERGENT B1 ;  /* 0x0000000000017941 */ /* 0x000fea0003800200 */
.L_x_3360:
        /* <DEDUP_REMOVED lines=15> */
.L_x_3364:
[----:B------:R-:W-:Y:S05]  /*45a40*/  BSYNC.RECONVERGENT B5 ;  /* 0x0000000000057941 */ /* 0x000fea0003800200 */
.L_x_3363:
        /* <DEDUP_REMOVED lines=22> */
.L_x_3366:
[----:B------:R-:W-:Y:S05]  /*45bb0*/  BSYNC.RECONVERGENT B5 ;  /* 0x0000000000057941 */ /* 0x000fea0003800200 */
.L_x_3365:
[-C--:B------:R-:W-:Y:S01]  /*45bc0*/  FFMA R15, R28, R31.reuse, R15 ;  /* 0x0000001f1c0f7223 */ /* 0x080fe2000000000f */
[-C--:B------:R-:W-:Y:S01]  /*45bd0*/  FFMA R14, R21, R31.reuse, R14 ;  /* 0x0000001f150e7223 */ /* 0x080fe2000000000e */
[----:B------:R-:W-:-:S07]  /*45be0*/  FFMA R13, R26, R31, R13 ;  /* 0x0000001f1a0d7223 */ /* 0x000fce000000000d */
.L_x_3359:
[----:B------:R-:W-:Y:S05]  /*45bf0*/  BSYNC.RECONVERGENT B3 ;  /* 0x0000000000037941 */ /* 0x000fea0003800200 */
.L_x_3358:
        /* <DEDUP_REMOVED lines=31> */
.L_x_3370:
[----:B-1----:R-:W-:Y:S01]  /*45df0*/  FMUL.FTZ R32, R31, R34 ;  /* 0x000000221f207220 */ /* 0x002fe20000410000 */
[----:B------:R-:W-:-:S03]  /*45e00*/  FMUL.FTZ R29, R34, 0.5 ;  /* 0x3f000000221d7820 */ /* 0x000fc60000410000 */
[----:B------:R-:W-:-:S04]  /*45e10*/  FFMA R27, -R32, R32, R31 ;  /* 0x00000020201b7223 */ /* 0x000fc8000000011f */
[----:B------:R-:W-:-:S07]  /*45e20*/  FFMA R27, R27, R29, R32 ;  /* 0x0000001d1b1b7223 */ /* 0x000fce0000000020 */
.L_x_3371:
[----:B------:R-:W-:Y:S05]  /*45e30*/  BSYNC.RECONVERGENT B1 ;  /* 0x0000000000017941 */ /* 0x000fea0003800200 */
.L_x_3369:
        /* <DEDUP_REMOVED lines=15> */
.L_x_3373:
[----:B------:R-:W-:Y:S05]  /*45f30*/  BSYNC.RECONVERGENT B5 ;  /* 0x0000000000057941 */ /* 0x000fea0003800200 */
.L_x_3372:
        /* <DEDUP_REMOVED lines=22> */
.L_x_3375:
[----:B------:R-:W-:Y:S05]  /*460a0*/  BSYNC.RECONVERGENT B5 ;  /* 0x0000000000057941 */ /* 0x000fea0003800200 */
.L_x_3374:
[-C--:B------:R-:W-:Y:S01]  /*460b0*/  FFMA R15, R28, R31.reuse, R15 ;  /* 0x0000001f1c0f7223 */ /* 0x080fe2000000000f */
[-C--:B------:R-:W-:Y:S01]  /*460c0*/  FFMA R14, R21, R31.reuse, R14 ;  /* 0x0000001f150e7223 */ /* 0x080fe2000000000e */
[----:B------:R-:W-:-:S07]  /*460d0*/  FFMA R13, R26, R31, R13 ;  /* 0x0000001f1a0d7223 */ /* 0x000fce000000000d */
.L_x_3368:
[----:B------:R-:W-:Y:S05]  /*460e0*/  BSYNC.RECONVERGENT B3 ;  /* 0x0000000000037941 */ /* 0x000fea0003800200 */
.L_x_3367:
        /* <DEDUP_REMOVED lines=31> */
.L_x_3379:
[----:B-1----:R-:W-:Y:S01]  /*462e0*/  FMUL.FTZ R30, R31, R32 ;  /* 0x000000201f1e7220 */ /* 0x002fe20000410000 */
[----:B------:R-:W-:-:S03]  /*462f0*/  FMUL.FTZ R29, R32, 0.5 ;  /* 0x3f000000201d7820 */ /* 0x000fc60000410000 */
[----:B------:R-:W-:-:S04]  /*46300*/  FFMA R27, -R30, R30, R31 ;  /* 0x0000001e1e1b7223 */ /* 0x000fc8000000011f */
[----:B------:R-:W-:-:S07]  /*46310*/  FFMA R27, R27, R29, R30 ;  /* 0x0000001d1b1b7223 */ /* 0x000fce000000001e */
.L_x_3380:
[----:B------:R-:W-:Y:S05]  /*46320*/  BSYNC.RECONVERGENT B1 ;  /* 0x0000000000017941 */ /* 0x000fea0003800200 */
.L_x_3378:
        /* <DEDUP_REMOVED lines=16> */
.L_x_3382:
[----:B------:R-:W-:Y:S05]  /*46430*/  BSYNC.RECONVERGENT B5 ;  /* 0x0000000000057941 */ /* 0x000fea0003800200 */
.L_x_3381:
        /* <DEDUP_REMOVED lines=22> */
.L_x_3384:
[----:B------:R-:W-:Y:S05]  /*465a0*/  BSYNC.RECONVERGENT B5 ;  /* 0x0000000000057941 */ /* 0x000fea0003800200 */
.L_x_3383:
[-C--:B------:R-:W-:Y:S01]  /*465b0*/  FFMA R15, R28, R31.reuse, R15 ;  /* 0x0000001f1c0f7223 */ /* 0x080fe2000000000f */
[-C--:B------:R-:W-:Y:S01]  /*465c0*/  FFMA R14, R21, R31.reuse, R14 ;  /* 0x0000001f150e7223 */ /* 0x080fe2000000000e */
[----:B------:R-:W-:-:S07]  /*465d0*/  FFMA R13, R26, R31, R13 ;  /* 0x0000001f1a0d7223 */ /* 0x000fce000000000d */
.L_x_3377:
[----:B------:R-:W-:Y:S05]  /*465e0*/  BSYNC.RECONVERGENT B3 ;  /* 0x0000000000037941 */ /* 0x000fea0003800200 */
.L_x_3376:
[----:B------:R-:W-:Y:S01]  /*465f0*/  IADD3 R7, PT, PT, R7, 0x4, RZ ;  /* 0x0000000407077810 */ /* 0x000fe20007ffe0ff */
[----:B------:R-:W-:Y:S06]  /*46600*/  @P2 BRA `(.L_x_3385) ;  /* 0xffffffe800f82947 */ /* 0x000fec000383ffff */
.L_x_3319:
[----:B------:R-:W-:Y:S05]  /*46610*/  BSYNC.RECONVERGENT B4 ;  /* 0x0000000000047941 */ /* 0x000fea0003800200 */
.L_x_3318:
        /* <DEDUP_REMOVED lines=58> */
.L_x_3393:
[----:B-1----:R-:W-:Y:S01]  /*469c0*/  FMUL.FTZ R32, R31, R34 ;  /* 0x000000221f207220 */ /* 0x002fe20000410000 */
[----:B------:R-:W-:-:S03]  /*469d0*/  FMUL.FTZ R33, R34, 0.5 ;  /* 0x3f00000022217820 */ /* 0x000fc60000410000 */
[----:B------:R-:W-:-:S04]  /*469e0*/  FFMA R29, -R32, R32, R31 ;  /* 0x00000020201d7223 */ /* 0x000fc8000000011f */
[----:B------:R-:W-:-:S07]  /*469f0*/  FFMA R29, R29, R33, R32 ;  /* 0x000000211d1d7223 */ /* 0x000fce0000000020 */
.L_x_3394:
[----:B------:R-:W-:Y:S05]  /*46a00*/  BSYNC.RECONVERGENT B1 ;  /* 0x0000000000017941 */ /* 0x000fea0003800200 */
.L_x_3392:
        /* <DEDUP_REMOVED lines=17> */
.L_x_3396:
[----:B------:R-:W-:Y:S05]  /*46b20*/  BSYNC.RECONVERGENT B6 ;  /* 0x0000000000067941 */ /* 0x000fea0003800200 */
.L_x_3395:
        /* <DEDUP_REMOVED lines=23> */
.L_x_3398:
[----:B------:R-:W-:Y:S05]  /*46ca0*/  BSYNC.RECONVERGENT B6 ;  /* 0x0000000000067941 */ /* 0x000fea0003800200 */
.L_x_3397:
[-C--:B------:R-:W-:Y:S01]  /*46cb0*/  FFMA R15, R30, R31.reuse, R15 ;  /* 0x0000001f1e0f7223 */ /* 0x080fe2000000000f */
[-C--:B------:R-:W-:Y:S01]  /*46cc0*/  FFMA R14, R21, R31.reuse, R14 ;  /* 0x0000001f150e7223 */ /* 0x080fe2000000000e */
[----:B------:R-:W-:-:S07]  /*46cd0*/  FFMA R13, R26, R31, R13 ;  /* 0x0000001f1a0d7223 */ /* 0x000fce000000000d */
.L_x_3391:
[----:B------:R-:W-:Y:S05]  /*46ce0*/  BSYNC.RECONVERGENT B5 ;  /* 0x0000000000057941 */ /* 0x000fea0003800200 */
.L_x_3390:
        /* <DEDUP_REMOVED lines=34> */
.L_x_3402:
[----:B-1----:R-:W-:Y:S01]  /*46f10*/  FMUL.FTZ R32, R31, R34 ;  /* 0x000000221f207220 */ /* 0x002fe20000410000 */
[----:B------:R-:W-:-:S03]  /*46f20*/  FMUL.FTZ R33, R34, 0.5 ;  /* 0x3f00000022217820 */ /* 0x000fc60000410000 */
[----:B------:R-:W-:-:S04]  /*46f30*/  FFMA R29, -R32, R32, R31 ;  /* 0x00000020201d7223 */ /* 0x000fc8000000011f */
[----:B------:R-:W-:-:S07]  /*46f40*/  FFMA R29, R29, R33, R32 ;  /* 0x000000211d1d7223 */ /* 0x000fce0000000020 */
.L_x_3403:
[----:B------:R-:W-:Y:S05]  /*46f50*/  BSYNC.RECONVERGENT B1 ;  /* 0x0000000000017941 */ /* 0x000fea0003800200 */
.L_x_3401:
        /* <DEDUP_REMOVED lines=17> */
.L_x_3405:
[----:B------:R-:W-:Y:S05]  /*47070*/  BSYNC.RECONVERGENT B6 ;  /* 0x0000000000067941 */ /* 0x000fea0003800200 */
.L_x_3404:
        /* <DEDUP_REMOVED lines=23> */
.L_x_3407:
[----:B------:R-:W-:Y:S05]  /*471f0*/  BSYNC.RECONVERGENT B6 ;  /* 0x0000000000067941 */ /* 0x000fea0003800200 */
.L_x_3406:
[-C--:B------:R-:W-:Y:S01]  /*47200*/  FFMA R15, R30, R31.reuse, R15 ;  /* 0x0000001f1e0f7223 */ /* 0x080fe2000000000f */
[-C--:B------:R-:W-:Y:S01]  /*47210*/  FFMA R14, R21, R31.reuse, R14 ;  /* 0x0000001f150e7223 */ /* 0x080fe2000000000e */
[----:B------:R-:W-:-:S07]  /*47220*/  FFMA R13, R26, R31, R13 ;  /* 0x0000001f1a0d7223 */ /* 0x000fce000000000d */
.L_x_3400:
[----:B------:R-:W-:Y:S05]  /*47230*/  BSYNC.RECONVERGENT B5 ;  /* 0x0000000000057941 */ /* 0x000fea0003800200 */
.L_x_3399:
        /* <DEDUP_REMOVED lines=34> */
.L_x_3411:
[----:B-1----:R-:W-:Y:S01]  /*47460*/  FMUL.FTZ R30, R31, R32 ;  /* 0x000000201f1e7220 */ /* 0x002fe20000410000 */
[----:B------:R-:W-:-:S03]  /*47470*/  FMUL.FTZ R32, R32, 0.5 ;  /* 0x3f00000020207820 */ /* 0x000fc60000410000 */
[----:B------:R-:W-:-:S04]  /*47480*/  FFMA R29, -R30, R30, R31 ;  /* 0x0000001e1e1d7223 */ /* 0x000fc8000000011f */
[----:B------:R-:W-:-:S07]  /*47490*/  FFMA R29, R29, R32, R30 ;  /* 0x000000201d1d7223 */ /* 0x000fce000000001e */
.L_x_3412:
[----:B------:R-:W-:Y:S05]  /*474a0*/  BSYNC.RECONVERGENT B1 ;  /* 0x0000000000017941 */ /* 0x000fea0003800200 */
.L_x_3410:
        /* <DEDUP_REMOVED lines=18> */
.L_x_3414:
[----:B------:R-:W-:Y:S05]  /*475d0*/  BSYNC.RECONVERGENT B6 ;  /* 0x0000000000067941 */ /* 0x000fea0003800200 */
.L_x_3413:
        /* <DEDUP_REMOVED lines=23> */
.L_x_3416:
[----:B------:R-:W-:Y:S05]  /*47750*/  BSYNC.RECONVERGENT B6 ;  /* 0x0000000000067941 */ /* 0x000fea0003800200 */
.L_x_3415:
[-C--:B------:R-:W-:Y:S01]  /*47760*/  FFMA R15, R26, R31.reuse, R15 ;  /* 0x0000001f1a0f7223 */ /* 0x080fe2000000000f */
[-C--:B------:R-:W-:Y:S01]  /*47770*/  FFMA R14, R21, R31.reuse, R14 ;  /* 0x0000001f150e7223 */ /* 0x080fe2000000000e */
[----:B------:R-:W-:-:S07]  /*47780*/  FFMA R13, R20, R31, R13 ;  /* 0x0000001f140d7223 */ /* 0x000fce000000000d */
.L_x_3409:
[----:B------:R-:W-:Y:S05]  /*47790*/  BSYNC.RECONVERGENT B5 ;  /* 0x0000000000057941 */ /* 0x000fea0003800200 */
.L_x_3408:
[----:B------:R-:W-:-:S07]  /*477a0*/  IADD3 R26, PT, PT, R28, 0x3, RZ ;  /* 0x000000031c1a7810 */ /* 0x000fce0007ffe0ff */
.L_x_3389:
[----:B------:R-:W-:Y:S05]  /*477b0*/  BSYNC.RECONVERGENT B3 ;  /* 0x0000000000037941 */ /* 0x000fea0003800200 */
.L_x_3388:
[----:B------:R-:W-:-:S04]  /*477c0*/  IADD3 R20, PT, PT, R28, -R27, RZ ;  /* 0x8000001b1c147210 */ /* 0x000fc80007ffe0ff */
[----:B------:R-:W-:-:S13]  /*477d0*/  ISETP.GT.U32.AND P0, PT, R20, -0x4, PT ;  /* 0xfffffffc1400780c */ /* 0x000fda0003f04070 */
[----:B------:R-:W-:Y:S05]  /*477e0*/  @P0 BRA `(.L_x_3387) ;  /* 0x0000001400140947 */ /* 0x000fea0003800000 */
[----:B------:R-:W0:Y:S02]  /*477f0*/  LDC.64 R20, c[0x0][0x3c0] ;  /* 0x0000f000ff147b82 */ /* 0x000e240000000a00 */
[----:B0-----:R-:W-:Y:S02]  /*47800*/  IADD3 R42, P0, PT, R20, 0x8, RZ ;  /* 0x00000008142a7810 */ /* 0x001fe40007f1e0ff */
[----:B------:R-:W-:Y:S02]  /*47810*/  IADD3 R20, PT, PT, -R27, R26, RZ ;  /* 0x0000001a1b147210 */ /* 0x000fe40007ffe1ff */
[----:B------:R-:W-:-:S09]  /*47820*/  IADD3.X R43, PT, PT, RZ, R21, RZ, P0, !PT ;  /* 0x00000015ff2b7210 */ /* 0x000fd200007fe4ff */
.L_x_3453:
        /* <DEDUP_REMOVED lines=34> */
.L_x_3420:
[----:B-1----:R-:W-:Y:S01]  /*47a50*/  FMUL.FTZ R32, R31, R34 ;  /* 0x000000221f207220 */ /* 0x002fe20000410000 */
[----:B------:R-:W-:-:S03]  /*47a60*/  FMUL.FTZ R29, R34, 0.5 ;  /* 0x3f000000221d7820 */ /* 0x000fc60000410000 */
[----:B------:R-:W-:-:S04]  /*47a70*/  FFMA R27, -R32, R32, R31 ;  /* 0x00000020201b7223 */ /* 0x000fc8000000011f */
[----:B------:R-:W-:-:S07]  /*47a80*/  FFMA R27, R27, R29, R32 ;  /* 0x0000001d1b1b7223 */ /* 0x000fce0000000020 */
.L_x_3421:
[----:B------:R-:W-:Y:S05]  /*47a90*/  BSYNC.RECONVERGENT B1 ;  /* 0x0000000000017941 */ /* 0x000fea0003800200 */
.L_x_3419:
        /* <DEDUP_REMOVED lines=15> */
.L_x_3423:
[----:B------:R-:W-:Y:S05]  /*47b90*/  BSYNC.RECONVERGENT B5 ;  /* 0x0000000000057941 */ /* 0x000fea0003800200 */
.L_x_3422:
        /* <DEDUP_REMOVED lines=22> */
.L_x_3425:
[----:B------:R-:W-:Y:S05]  /*47d00*/  BSYNC.RECONVERGENT B5 ;  /* 0x0000000000057941 */ /* 0x000fea0003800200 */
.L_x_3424:
[-C--:B------:R-:W-:Y:S01]  /*47d10*/  FFMA R15, R30, R31.reuse, R15 ;  /* 0x0000001f1e0f7223 */ /* 0x080fe2000000000f */
[-C--:B------:R-:W-:Y:S01]  /*47d20*/  FFMA R14, R21, R31.reuse, R14 ;  /* 0x0000001f150e7223 */ /* 0x080fe2000000000e */
[----:B------:R-:W-:-:S07]  /*47d30*/  FFMA R13, R28, R31, R13 ;  /* 0x0000001f1c0d7223 */ /* 0x000fce000000000d */
.L_x_3418:
[----:B------:R-:W-:Y:S05]  /*47d40*/  BSYNC.RECONVERGENT B3 ;  /* 0x0000000000037941 */ /* 0x000fea0003800200 */
.L_x_3417:
        /* <DEDUP_REMOVED lines=31> */
.L_x_3429:
[----:B-1----:R-:W-:Y:S01]  /*47f40*/  FMUL.FTZ R32, R31, R34 ;  /* 0x000000221f207220 */ /* 0x002fe20000410000 */
[----:B------:R-:W-:-:S03]  /*47f50*/  FMUL.FTZ R29, R34, 0.5 ;  /* 0x3f000000221d7820 */ /* 0x000fc60000410000 */
[----:B------:R-:W-:-:S04]  /*47f60*/  FFMA R27, -R32, R32, R31 ;  /* 0x00000020201b7223 */ /* 0x000fc8000000011f */
[----:B------:R-:W-:-:S07]  /*47f70*/  FFMA R27, R27, R29, R32 ;  /* 0x0000001d1b1b7223 */ /* 0x000fce0000000020 */
.L_x_3430:
[----:B------:R-:W-:Y:S05]  /*47f80*/  BSYNC.RECONVERGENT B1 ;  /* 0x0000000000017941 */ /* 0x000fea0003800200 */
.L_x_3428:
        /* <DEDUP_REMOVED lines=15> */
.L_x_3432:
[----:B------:R-:W-:Y:S05]  /*48080*/  BSYNC.RECONVERGENT B5 ;  /* 0x0000000000057941 */ /* 0x000fea0003800200 */
.L_x_3431:
        /* <DEDUP_REMOVED lines=22> */
.L_x_3434:
[----:B------:R-:W-:Y:S05]  /*481f0*/  BSYNC.RECONVERGENT B5 ;  /* 0x0000000000057941 */ /* 0x000fea0003800200 */
.L_x_3433:
[-C--:B------:R-:W-:Y:S01]  /*48200*/  FFMA R15, R30, R31.reuse, R15 ;  /* 0x0000001f1e0f7223 */ /* 0x080fe2000000000f */
[-C--:B------:R-:W-:Y:S01]  /*48210*/  FFMA R14, R21, R31.reuse, R14 ;  /* 0x0000001f150e7223 */ /* 0x080fe2000000000e */
[----:B------:R-:W-:-:S07]  /*48220*/  FFMA R13, R28, R31, R13 ;  /* 0x0000001f1c0d7223 */ /* 0x000fce000000000d */
.L_x_3427:
[----:B------:R-:W-:Y:S05]  /*48230*/  BSYNC.RECONVERGENT B3 ;  /* 0x0000000000037941 */ /* 0x000fea0003800200 */
.L_x_3426:
        /* <DEDUP_REMOVED lines=31> */
.L_x_3438:
[----:B-1----:R-:W-:Y:S01]  /*48430*/  FMUL.FTZ R32, R31, R34 ;  /* 0x000000221f207220 */ /* 0x002fe20000410000 */
[----:B------:R-:W-:-:S03]  /*48440*/  FMUL.FTZ R29, R34, 0.5 ;  /* 0x3f000000221d7820 */ /* 0x000fc60000410000 */
[----:B------:R-:W-:-:S04]  /*48450*/  FFMA R27, -R32, R32, R31 ;  /* 0x00000020201b7223 */ /* 0x000fc8000000011f */
[----:B------:R-:W-:-:S07]  /*48460*/  FFMA R27, R27, R29, R32 ;  /* 0x0000001d1b1b7223 */ /* 0x000fce0000000020 */
.L_x_3439:
[----:B------:R-:W-:Y:S05]  /*48470*/  BSYNC.RECONVERGENT B1 ;  /* 0x0000000000017941 */ /* 0x000fea0003800200 */
.L_x_3437:
        /* <DEDUP_REMOVED lines=15> */
.L_x_3441:
[----:B------:R-:W-:Y:S05]  /*48570*/  BSYNC.RECONVERGENT B5 ;  /* 0x0000000000057941 */ /* 0x000fea0003800200 */
.L_x_3440:
        /* <DEDUP_REMOVED lines=22> */
.L_x_3443:
[----:B------:R-:W-:Y:S05]  /*486e0*/  BSYNC.RECONVERGENT B5 ;  /* 0x0000000000057941 */ /* 0x000fea0003800200 */
.L_x_3442:
[-C--:B------:R-:W-:Y:S01]  /*486f0*/  FFMA R15, R30, R31.reuse, R15 ;  /* 0x0000001f1e0f7223 */ /* 0x080fe2000000000f */
[-C--:B------:R-:W-:Y:S01]  /*48700*/  FFMA R14, R21, R31.reuse, R14 ;  /* 0x0000001f150e7223 */ /* 0x080fe2000000000e */
[----:B------:R-:W-:-:S07]  /*48710*/  FFMA R13, R28, R31, R13 ;  /* 0x0000001f1c0d7223 */ /* 0x000fce000000000d */
.L_x_3436:
[----:B------:R-:W-:Y:S05]  /*48720*/  BSYNC.RECONVERGENT B3 ;  /* 0x0000000000037941 */ /* 0x000fea0003800200 */
.L_x_3435:
        /* <DEDUP_REMOVED lines=31> */
.L_x_3447:
[----:B-1----:R-:W-:Y:S01]  /*48920*/  FMUL.FTZ R32, R31, R34 ;  /* 0x000000221f207220 */ /* 0x002fe20000410000 */
[----:B------:R-:W-:-:S03]  /*48930*/  FMUL.FTZ R29, R34, 0.5 ;  /* 0x3f000000221d7820 */ /* 0x000fc60000410000 */
[----:B------:R-:W-:-:S04]  /*48940*/  FFMA R27, -R32, R32, R31 ;  /* 0x00000020201b7223 */ /* 0x000fc8000000011f */
[----:B------:R-:W-:-:S07]  /*48950*/  FFMA R27, R27, R29, R32 ;  /* 0x0000001d1b1b7223 */ /* 0x000fce0000000020 */
.L_x_3448:
[----:B------:R-:W-:Y:S05]  /*48960*/  BSYNC.RECONVERGENT B1 ;  /* 0x0000000000017941 */ /* 0x000fea0003800200 */
.L_x_3446:
        /* <DEDUP_REMOVED lines=15> */
.L_x_3450:
[----:B------:R-:W-:Y:S05]  /*48a60*/  BSYNC.RECONVERGENT B5 ;  /* 0x0000000000057941 */ /* 0x000fea0003800200 */
.L_x_3449:
        /* <DEDUP_REMOVED lines=22> */
.L_x_3452:
[----:B------:R-:W-:Y:S05]  /*48bd0*/  BSYNC.RECONVERGENT B5 ;  /* 0x0000000000057941 */ /* 0x000fea0003800200 */
.L_x_3451:
[-C--:B------:R-:W-:Y:S01]  /*48be0*/  FFMA R15, R30, R31.reuse, R15 ;  /* 0x0000001f1e0f7223 */ /* 0x080fe2000000000f */
[-C--:B------:R-:W-:Y:S01]  /*48bf0*/  FFMA R14, R21, R31.reuse, R14 ;  /* 0x0000001f150e7223 */ /* 0x080fe2000000000e */
[----:B------:R-:W-:-:S07]  /*48c00*/  FFMA R13, R28, R31, R13 ;  /* 0x0000001f1c0d7223 */ /* 0x000fce000000000d */
.L_x_3445:
[----:B------:R-:W-:Y:S05]  /*48c10*/  BSYNC.RECONVERGENT B3 ;  /* 0x0000000000037941 */ /* 0x000fea0003800200 */
.L_x_3444:
[----:B------:R-:W-:Y:S01]  /*48c20*/  IADD3 R26, PT, PT, R26, 0x4, RZ ;  /* 0x000000041a1a7810 */ /* 0x000fe20007ffe0ff */
[----:B------:R-:W-:Y:S06]  /*48c30*/  @P2 BRA `(.L_x_3453) ;  /* 0xffffffe800fc2947 */ /* 0x000fec000383ffff */
.L_x_3387:
[----:B------:R-:W-:Y:S05]  /*48c40*/  BSYNC.RECONVERGENT B4 ;  /* 0x0000000000047941 */ /* 0x000fea0003800200 */
.L_x_3386:
        /* <DEDUP_REMOVED lines=61> */
.L_x_3461:
[----:B-1----:R-:W-:Y:S01]  /*49020*/  FMUL.FTZ R32, R31, R34 ;  /* 0x000000221f207220 */ /* 0x002fe20000410000 */
[----:B------:R-:W-:-:S03]  /*49030*/  FMUL.FTZ R33, R34, 0.5 ;  /* 0x3f00000022217820 */ /* 0x000fc60000410000 */
[----:B------:R-:W-:-:S04]  /*49040*/  FFMA R29, -R32, R32, R31 ;  /* 0x00000020201d7223 */ /* 0x000fc8000000011f */
[----:B------:R-:W-:-:S07]  /*49050*/  FFMA R29, R29, R33, R32 ;  /* 0x000000211d1d7223 */ /* 0x000fce0000000020 */
.L_x_3462:
[----:B------:R-:W-:Y:S05]  /*49060*/  BSYNC.RECONVERGENT B1 ;  /* 0x0000000000017941 */ /* 0x000fea0003800200 */
.L_x_3460:
        /* <DEDUP_REMOVED lines=17> */
.L_x_3464:
[----:B------:R-:W-:Y:S05]  /*49180*/  BSYNC.RECONVERGENT B6 ;  /* 0x0000000000067941 */ /* 0x000fea0003800200 */
.L_x_3463:
        /* <DEDUP_REMOVED lines=23> */
.L_x_3466:
[----:B------:R-:W-:Y:S05]  /*49300*/  BSYNC.RECONVERGENT B6 ;  /* 0x0000000000067941 */ /* 0x000fea0003800200 */
.L_x_3465:
[-C--:B------:R-:W-:Y:S01]  /*49310*/  FFMA R15, R30, R31.reuse, R15 ;  /* 0x0000001f1e0f7223 */ /* 0x080fe2000000000f */
[-C--:B------:R-:W-:Y:S01]  /*49320*/  FFMA R14, R21, R31.reuse, R14 ;  /* 0x0000001f150e7223 */ /* 0x080fe2000000000e */
[----:B------:R-:W-:-:S07]  /*49330*/  FFMA R13, R26, R31, R13 ;  /* 0x0000001f1a0d7223 */ /* 0x000fce000000000d */
.L_x_3459:
[----:B------:R-:W-:Y:S05]  /*49340*/  BSYNC.RECONVERGENT B5 ;  /* 0x0000000000057941 */ /* 0x000fea0003800200 */
.L_x_3458:
        /* <DEDUP_REMOVED lines=34> */
.L_x_3470:
[----:B-1----:R-:W-:Y:S01]  /*49570*/  FMUL.FTZ R32, R31, R34 ;  /* 0x000000221f207220 */ /* 0x002fe20000410000 */
[----:B------:R-:W-:-:S03]  /*49580*/  FMUL.FTZ R33, R34, 0.5 ;  /* 0x3f00000022217820 */ /* 0x000fc60000410000 */
[----:B------:R-:W-:-:S04]  /*49590*/  FFMA R29, -R32, R32, R31 ;  /* 0x00000020201d7223 */ /* 0x000fc8000000011f */
[----:B------:R-:W-:-:S07]  /*495a0*/  FFMA R29, R29, R33, R32 ;  /* 0x000000211d1d7223 */ /* 0x000fce0000000020 */
.L_x_3471:
[----:B------:R-:W-:Y:S05]  /*495b0*/  BSYNC.RECONVERGENT B1 ;  /* 0x0000000000017941 */ /* 0x000fea0003800200 */
.L_x_3469:
        /* <DEDUP_REMOVED lines=17> */
.L_x_3473:
[----:B------:R-:W-:Y:S05]  /*496d0*/  BSYNC.RECONVERGENT B6 ;  /* 0x0000000000067941 */ /* 0x000fea0003800200 */
.L_x_3472:
        /* <DEDUP_REMOVED lines=23> */
.L_x_3475:
[----:B------:R-:W-:Y:S05]  /*49850*/  BSYNC.RECONVERGENT B6 ;  /* 0x0000000000067941 */ /* 0x000fea0003800200 */
.L_x_3474:
[-C--:B------:R-:W-:Y:S01]  /*49860*/  FFMA R15, R30, R31.reuse, R15 ;  /* 0x0000001f1e0f7223 */ /* 0x080fe2000000000f */
[-C--:B------:R-:W-:Y:S01]  /*49870*/  FFMA R14, R21, R31.reuse, R14 ;  /* 0x0000001f150e7223 */ /* 0x080fe2000000000e */
[----:B------:R-:W-:-:S07]  /*49880*/  FFMA R13, R26, R31, R13 ;  /* 0x0000001f1a0d7223 */ /* 0x000fce000000000d */
.L_x_3468:
[----:B------:R-:W-:Y:S05]  /*49890*/  BSYNC.RECONVERGENT B5 ;  /* 0x0000000000057941 */ /* 0x000fea0003800200 */
.L_x_3467:
        /* <DEDUP_REMOVED lines=34> */
.L_x_3479:
[----:B-1----:R-:W-:Y:S01]  /*49ac0*/  FMUL.FTZ R30, R31, R32 ;  /* 0x000000201f1e7220 */ /* 0x002fe20000410000 */
[----:B------:R-:W-:-:S03]  /*49ad0*/  FMUL.FTZ R32, R32, 0.5 ;  /* 0x3f00000020207820 */ /* 0x000fc60000410000 */
[----:B------:R-:W-:-:S04]  /*49ae0*/  FFMA R29, -R30, R30, R31 ;  /* 0x0000001e1e1d7223 */ /* 0x000fc8000000011f */
[----:B------:R-:W-:-:S07]  /*49af0*/  FFMA R29, R29, R32, R30 ;  /* 0x000000201d1d7223 */ /* 0x000fce000000001e */
.L_x_3480:
[----:B------:R-:W-:Y:S05]  /*49b00*/  BSYNC.RECONVERGENT B1 ;  /* 0x0000000000017941 */ /* 0x000fea0003800200 */
.L_x_3478:
        /* <DEDUP_REMOVED lines=18> */
.L_x_3482:
[----:B------:R-:W-:Y:S05]  /*49c30*/  BSYNC.RECONVERGENT B6 ;  /* 0x0000000000067941 */ /* 0x000fea0003800200 */
.L_x_3481:
        /* <DEDUP_REMOVED lines=23> */
.L_x_3484:
[----:B------:R-:W-:Y:S05]  /*49db0*/  BSYNC.RECONVERGENT B6 ;  /* 0x0000000000067941 */ /* 0x000fea0003800200 */
.L_x_3483:
[-C--:B------:R-:W-:Y:S01]  /*49dc0*/  FFMA R15, R26, R31.reuse, R15 ;  /* 0x0000001f1a0f7223 */ /* 0x080fe2000000000f */
[-C--:B------:R-:W-:Y:S01]  /*49dd0*/  FFMA R14, R21, R31.reuse, R14 ;  /* 0x0000001f150e7223 */ /* 0x080fe2000000000e */
[----:B------:R-:W-:-:S07]  /*49de0*/  FFMA R13, R20, R31, R13 ;  /* 0x0000001f140d7223 */ /* 0x000fce000000000d */
.L_x_3477:
[----:B------:R-:W-:Y:S05]  /*49df0*/  BSYNC.RECONVERGENT B5 ;  /* 0x0000000000057941 */ /* 0x000fea0003800200 */
.L_x_3476:
[----:B------:R-:W-:-:S07]  /*49e00*/  IADD3 R26, PT, PT, R28, 0x3, RZ ;  /* 0x000000031c1a7810 */ /* 0x000fce0007ffe0ff */
.L_x_3457:
[----:B------:R-:W-:Y:S05]  /*49e10*/  BSYNC.RECONVERGENT B3 ;  /* 0x0000000000037941 */ /* 0x000fea0003800200 */
.L_x_3456:
[----:B------:R-:W-:-:S04]  /*49e20*/  IADD3 R20, PT, PT, R28, -R27, RZ ;  /* 0x8000001b1c147210 */ /* 0x000fc80007ffe0ff */
[----:B------:R-:W-:-:S13]  /*49e30*/  ISETP.GT.U32.AND P0, PT, R20, -0x4, PT ;  /* 0xfffffffc1400780c */ /* 0x000fda0003f04070 */
[----:B------:R-:W-:Y:S05]  /*49e40*/  @P0 BRA `(.L_x_3455) ;  /* 0x0000001400140947 */ /* 0x000fea0003800000 */
[----:B------:R-:W0:Y:S02]  /*49e50*/  LDC.64 R20, c[0x0][0x3c0] ;  /* 0x0000f000ff147b82 */ /* 0x000e240000000a00 */
[----:B0-----:R-:W-:Y:S02]  /*49e60*/  IADD3 R42, P0, PT, R20, 0x8, RZ ;  /* 0x00000008142a7810 */ /* 0x001fe40007f1e0ff */
[----:B------:R-:W-:Y:S02]  /*49e70*/  IADD3 R20, PT, PT, -R27, R26, RZ ;  /* 0x0000001a1b147210 */ /* 0x000fe40007ffe1ff */
[----:B------:R-:W-:-:S09]  /*49e80*/  IADD3.X R43, PT, PT, RZ, R21, RZ, P0, !PT ;  /* 0x00000015ff2b7210 */ /* 0x000fd200007fe4ff */
.L_x_3521:
        /* <DEDUP_REMOVED lines=34> */
.L_x_3488:
[----:B-1----:R-:W-:Y:S01]  /*4a0b0*/  FMUL.FTZ R32, R31, R34 ;  /* 0x000000221f207220 */ /* 0x002fe20000410000 */
[----:B------:R-:W-:-:S03]  /*4a0c0*/  FMUL.FTZ R29, R34, 0.5 ;  /* 0x3f000000221d7820 */ /* 0x000fc60000410000 */
[----:B------:R-:W-:-:S04]  /*4a0d0*/  FFMA R27, -R32, R32, R31 ;  /* 0x00000020201b7223 */ /* 0x000fc8000000011f */
[----:B------:R-:W-:-:S07]  /*4a0e0*/  FFMA R27, R27, R29, R32 ;  /* 0x0000001d1b1b7223 */ /* 0x000fce0000000020 */
.L_x_3489:
[----:B------:R-:W-:Y:S05]  /*4a0f0*/  BSYNC.RECONVERGENT B1 ;  /* 0x0000000000017941 */ /* 0x000fea0003800200 */
.L_x_3487:
        /* <DEDUP_REMOVED lines=15> */
.L_x_3491:
[----:B------:R-:W-:Y:S05]  /*4a1f0*/  BSYNC.RECONVERGENT B5 ;  /* 0x0000000000057941 */ /* 0x000fea0003800200 */
.L_x_3490:
        /* <DEDUP_REMOVED lines=22> */
.L_x_3493:
[----:B------:R-:W-:Y:S05]  /*4a360*/  BSYNC.RECONVERGENT B5 ;  /* 0x0000000000057941 */ /* 0x000fea0003800200 */
.L_x_3492:
[-C--:B------:R-:W-:Y:S01]  /*4a370*/  FFMA R15, R30, R31.reuse, R15 ;  /* 0x0000001f1e0f7223 */ /* 0x080fe2000000000f */
[-C--:B------:R-:W-:Y:S01]  /*4a380*/  FFMA R14, R21, R31.reuse, R14 ;  /* 0x0000001f150e7223 */ /* 0x080fe2000000000e */
[----:B------:R-:W-:-:S07]  /*4a390*/  FFMA R13, R28, R31, R13 ;  /* 0x0000001f1c0d7223 */ /* 0x000fce000000000d */
.L_x_3486:
[----:B------:R-:W-:Y:S05]  /*4a3a0*/  BSYNC.RECONVERGENT B3 ;  /* 0x0000000000037941 */ /* 0x000fea0003800200 */
.L_x_3485:
        /* <DEDUP_REMOVED lines=31> */
.L_x_3497:
[----:B-1----:R-:W-:Y:S01]  /*4a5a0*/  FMUL.FTZ R32, R31, R34 ;  /* 0x000000221f207220 */ /* 0x002fe20000410000 */
[----:B------:R-:W-:-:S03]  /*4a5b0*/  FMUL.FTZ R29, R34, 0.5 ;  /* 0x3f000000221d7820 */ /* 0x000fc60000410000 */
[----:B------:R-:W-:-:S04]  /*4a5c0*/  FFMA R27, -R32, R32, R31 ;  /* 0x00000020201b7223 */ /* 0x000fc8000000011f */
[----:B------:R-:W-:-:S07]  /*4a5d0*/  FFMA R27, R27, R29, R32 ;  /* 0x0000001d1b1b7223 */ /* 0x000fce0000000020 */
.L_x_3498:
[----:B------:R-:W-:Y:S05]  /*4a5e0*/  BSYNC.RECONVERGENT B1 ;  /* 0x0000000000017941 */ /* 0x000fea0003800200 */
.L_x_3496:
        /* <DEDUP_REMOVED lines=15> */
.L_x_3500:
[----:B------:R-:W-:Y:S05]  /*4a6e0*/  BSYNC.RECONVERGENT B5 ;  /* 0x0000000000057941 */ /* 0x000fea0003800200 */
.L_x_3499:
        /* <DEDUP_REMOVED lines=22> */
.L_x_3502:
[----:B------:R-:W-:Y:S05]  /*4a850*/  BSYNC.RECONVERGENT B5 ;  /* 0x0000000000057941 */ /* 0x000fea0003800200 */
.L_x_3501:
[-C--:B------:R-:W-:Y:S01]  /*4a860*/  FFMA R15, R30, R31.reuse, R15 ;  /* 0x0000001f1e0f7223 */ /* 0x080fe2000000000f */
[-C--:B------:R-:W-:Y:S01]  /*4a870*/  FFMA R14, R21, R31.reuse, R14 ;  /* 0x0000001f150e7223 */ /* 0x080fe2000000000e */
[----:B------:R-:W-:-:S07]  /*4a880*/  FFMA R13, R28, R31, R13 ;  /* 0x0000001f1c0d7223 */ /* 0x000fce000000000d */
.L_x_3495:
[----:B------:R-:W-:Y:S05]  /*4a890*/  BSYNC.RECONVERGENT B3 ;  /* 0x0000000000037941 */ /* 0x000fea0003800200 */
.L_x_3494:
        /* <DEDUP_REMOVED lines=31> */
.L_x_3506:
[----:B-1----:R-:W-:Y:S01]  /*4aa90*/  FMUL.FTZ R32, R31, R34 ;  /* 0x000000221f207220 */ /* 0x002fe20000410000 */
[----:B------:R-:W-:-:S03]  /*4aaa0*/  FMUL.FTZ R29, R34, 0.5 ;  /* 0x3f000000221d7820 */ /* 0x000fc60000410000 */
[----:B------:R-:W-:-:S04]  /*4aab0*/  FFMA R27, -R32, R32, R31 ;  /* 0x00000020201b7223 */ /* 0x000fc8000000011f */
[----:B------:R-:W-:-:S07]  /*4aac0*/  FFMA R27, R27, R29, R32 ;  /* 0x0000001d1b1b7223 */ /* 0x000fce0000000020 */
.L_x_3507:
[----:B------:R-:W-:Y:S05]  /*4aad0*/  BSYNC.RECONVERGENT B1 ;  /* 0x0000000000017941 */ /* 0x000fea0003800200 */
.L_x_3505:
        /* <DEDUP_REMOVED lines=15> */
.L_x_3509:
[----:B------:R-:W-:Y:S05]  /*4abd0*/  BSYNC.RECONVERGENT B5 ;  /* 0x0000000000057941 */ /* 0x000fea0003800200 */
.L_x_3508:
        /* <DEDUP_REMOVED lines=22> */
.L_x_3511:
[----:B------:R-:W-:Y:S05]  /*4ad40*/  BSYNC.RECONVERGENT B5 ;  /* 0x0000000000057941 */ /* 0x000fea0003800200 */
.L_x_3510:
[-C--:B------:R-:W-:Y:S01]  /*4ad50*/  FFMA R15, R30, R31.reuse, R15 ;  /* 0x0000001f1e0f7223 */ /* 0x080fe2000000000f */
[-C--:B------:R-:W-:Y:S01]  /*4ad60*/  FFMA R14, R21, R31.reuse, R14 ;  /* 0x0000001f150e7223 */ /* 0x080fe2000000000e */
[----:B------:R-:W-:-:S07]  /*4ad70*/  FFMA R13, R28, R31, R13 ;  /* 0x0000001f1c0d7223 */ /* 0x000fce000000000d */
.L_x_3504:
[----:B------:R-:W-:Y:S05]  /*4ad80*/  BSYNC.RECONVERGENT B3 ;  /* 0x0000000000037941 */ /* 0x000fea0003800200 */
.L_x_3503:
        /* <DEDUP_REMOVED lines=31> */
.L_x_3515:
[----:B-1----:R-:W-:Y:S01]  /*4af80*/  FMUL.FTZ R32, R31, R34 ;  /* 0x000000221f207220 */ /* 0x002fe20000410000 */
[----:B------:R-:W-:-:S03]  /*4af90*/  FMUL.FTZ R29, R34, 0.5 ;  /* 0x3f000000221d7820 */ /* 0x000fc60000410000 */
[----:B------:R-:W-:-:S04]  /*4afa0*/  FFMA R27, -R32, R32, R31 ;  /* 0x00000020201b7223 */ /* 0x000fc8000000011f */
[----:B------:R-:W-:-:S07]  /*4afb0*/  FFMA R27, R27, R29, R32 ;  /* 0x0000001d1b1b7223 */ /* 0x000fce0000000020 */
.L_x_3516:
[----:B------:R-:W-:Y:S05]  /*4afc0*/  BSYNC.RECONVERGENT B1 ;  /* 0x0000000000017941 */ /* 0x000fea0003800200 */
.L_x_3514:
        /* <DEDUP_REMOVED lines=15> */
.L_x_3518:
[----:B------:R-:W-:Y:S05]  /*4b0c0*/  BSYNC.RECONVERGENT B5 ;  /* 0x0000000000057941 */ /* 0x000fea0003800200 */
.L_x_3517:
        /* <DEDUP_REMOVED lines=22> */
.L_x_3520:
[----:B------:R-:W-:Y:S05]  /*4b230*/  BSYNC.RECONVERGENT B5 ;  /* 0x0000000000057941 */ /* 0x000fea0003800200 */
.L_x_3519:
[-C--:B------:R-:W-:Y:S01]  /*4b240*/  FFMA R15, R30, R31.reuse, R15 ;  /* 0x0000001f1e0f7223 */ /* 0x080fe2000000000f */
[-C--:B------:R-:W-:Y:S01]  /*4b250*/  FFMA R14, R21, R31.reuse, R14 ;  /* 0x0000001f150e7223 */ /* 0x080fe2000000000e */
[----:B------:R-:W-:-:S07]  /*4b260*/  FFMA R13, R28, R31, R13 ;  /* 0x0000001f1c0d7223 */ /* 0x000fce000000000d */
.L_x_3513:
[----:B------:R-:W-:Y:S05]  /*4b270*/  BSYNC.RECONVERGENT B3 ;  /* 0x0000000000037941 */ /* 0x000fea0003800200 */
.L_x_3512:
[----:B------:R-:W-:Y:S01]  /*4b280*/  IADD3 R26, PT, PT, R26, 0x4, RZ ;  /* 0x000000041a1a7810 */ /* 0x000fe20007ffe0ff */
[----:B------:R-:W-:Y:S06]  /*4b290*/  @P2 BRA `(.L_x_3521) ;  /* 0xffffffe800fc2947 */ /* 0x000fec000383ffff */
.L_x_3455:
[----:B------:R-:W-:Y:S05]  /*4b2a0*/  BSYNC.RECONVERGENT B4 ;  /* 0x0000000000047941 */ /* 0x000fea0003800200 */
.L_x_3454:
[----:B------:R-:W0:Y:S01]  /*4b2b0*/  LDC.64 R20, c[0x0][0x3d0] ;  /* 0x0000f400ff147b82 */ /* 0x000e220000000a00 */
[----:B------:R-:W1:Y:S01]  /*4b2c0*/  LDCU UR4, c[0x0][0x3d8] ;  /* 0x00007b00ff0477ac */ /* 0x000e620008000800 */
[----:B------:R-:W-:Y:S01]  /*4b2d0*/  IADD3 R26, PT, PT, R0, 0x1, RZ ;  /* 0x00000001001a7810 */ /* 0x000fe20007ffe0ff */
[----:B------:R-:W-:Y:S01]  /*4b2e0*/  BSSY.RECONVERGENT B4, `(.L_x_3522) ;  /* 0x0000267000047945 */ /* 0x000fe20003800200 */
[----:B------:R-:W-:Y:S01]  /*4b2f0*/  IADD3 R24, PT, PT, R24, 0x1, RZ ;  /* 0x0000000118187810 */ /* 0x000fe20007ffe0ff */
        /* <DEDUP_REMOVED lines=8> */
[----:B------:R-:W-:-:S04]  /*4b380*/  ISETP.GT.AND P1, PT, R10, RZ, P1 ;  /* 0x000000ff0a00720c */ /* 0x000fc80000f24270 */
        /* <DEDUP_REMOVED lines=51> */
.L_x_3529:
[----:B-1----:R-:W-:Y:S01]  /*4b6c0*/  FMUL.FTZ R32, R31, R34 ;  /* 0x000000221f207220 */ /* 0x002fe20000410000 */
[----:B------:R-:W-:-:S03]  /*4b6d0*/  FMUL.FTZ R33, R34, 0.5 ;  /* 0x3f00000022217820 */ /* 0x000fc60000410000 */
[----:B------:R-:W-:-:S04]  /*4b6e0*/  FFMA R29, -R32, R32, R31 ;  /* 0x00000020201d7223 */ /* 0x000fc8000000011f */
[----:B------:R-:W-:-:S07]  /*4b6f0*/  FFMA R29, R29, R33, R32 ;  /* 0x000000211d1d7223 */ /* 0x000fce0000000020 */
.L_x_3530:
[----:B------:R-:W-:Y:S05]  /*4b700*/  BSYNC.RECONVERGENT B1 ;  /* 0x0000000000017941 */ /* 0x000fea0003800200 */
.L_x_3528:
        /* <DEDUP_REMOVED lines=17> */
.L_x_3532:
[----:B------:R-:W-:Y:S05]  /*4b820*/  BSYNC.RECONVERGENT B6 ;  /* 0x0000000000067941 */ /* 0x000fea0003800200 */
.L_x_3531:
        /* <DEDUP_REMOVED lines=23> */
.L_x_3534:
[----:B------:R-:W-:Y:S05]  /*4b9a0*/  BSYNC.RECONVERGENT B6 ;  /* 0x0000000000067941 */ /* 0x000fea0003800200 */
.L_x_3533:
[-C--:B------:R-:W-:Y:S01]  /*4b9b0*/  FFMA R15, R30, R31.reuse, R15 ;  /* 0x0000001f1e0f7223 */ /* 0x080fe2000000000f */
[-C--:B------:R-:W-:Y:S01]  /*4b9c0*/  FFMA R14, R21, R31.reuse, R14 ;  /* 0x0000001f150e7223 */ /* 0x080fe2000000000e */
[----:B------:R-:W-:-:S07]  /*4b9d0*/  FFMA R13, R26, R31, R13 ;  /* 0x0000001f1a0d7223 */ /* 0x000fce000000000d */
.L_x_3527:
[----:B------:R-:W-:Y:S05]  /*4b9e0*/  BSYNC.RECONVERGENT B5 ;  /* 0x0000000000057941 */ /* 0x000fea0003800200 */
.L_x_3526:
        /* <DEDUP_REMOVED lines=34> */
.L_x_3538:
[----:B-1----:R-:W-:Y:S01]  /*4bc10*/  FMUL.FTZ R32, R31, R34 ;  /* 0x000000221f207220 */ /* 0x002fe20000410000 */
[----:B------:R-:W-:-:S03]  /*4bc20*/  FMUL.FTZ R33, R34, 0.5 ;  /* 0x3f00000022217820 */ /* 0x000fc60000410000 */
[----:B------:R-:W-:-:S04]  /*4bc30*/  FFMA R29, -R32, R32, R31 ;  /* 0x00000020201d7223 */ /* 0x000fc8000000011f */
[----:B------:R-:W-:-:S07]  /*4bc40*/  FFMA R29, R29, R33, R32 ;  /* 0x000000211d1d7223 */ /* 0x000fce0000000020 */
.L_x_3539:
[----:B------:R-:W-:Y:S05]  /*4bc50*/  BSYNC.RECONVERGENT B1 ;  /* 0x0000000000017941 */ /* 0x000fea0003800200 */
.L_x_3537:
        /* <DEDUP_REMOVED lines=17> */
.L_x_3541:
[----:B------:R-:W-:Y:S05]  /*4bd70*/  BSYNC.RECONVERGENT B6 ;  /* 0x0000000000067941 */ /* 0x000fea0003800200 */
.L_x_3540:
        /* <DEDUP_REMOVED lines=23> */
.L_x_3543:
[----:B------:R-:W-:Y:S05]  /*4bef0*/  BSYNC.RECONVERGENT B6 ;  /* 0x0000000000067941 */ /* 0x000fea0003800200 */
.L_x_3542:
[-C--:B------:R-:W-:Y:S01]  /*4bf00*/  FFMA R15, R30, R31.reuse, R15 ;  /* 0x0000001f1e0f7223 */ /* 0x080fe2000000000f */
[-C--:B------:R-:W-:Y:S01]  /*4bf10*/  FFMA R14, R21, R31.reuse, R14 ;  /* 0x0000001f150e7223 */ /* 0x080fe2000000000e */
[----:B------:R-:W-:-:S07]  /*4bf20*/  FFMA R13, R26, R31, R13 ;  /* 0x0000001f1a0d7223 */ /* 0x000fce000000000d */
.L_x_3536:
[----:B------:R-:W-:Y:S05]  /*4bf30*/  BSYNC.RECONVERGENT B5 ;  /* 0x0000000000057941 */ /* 0x000fea0003800200 */
.L_x_3535:
        /* <DEDUP_REMOVED lines=34> */
.L_x_3547:
[----:B-1----:R-:W-:Y:S01]  /*4c160*/  FMUL.FTZ R30, R31, R32 ;  /* 0x000000201f1e7220 */ /* 0x002fe20000410000 */
[----:B------:R-:W-:-:S03]  /*4c170*/  FMUL.FTZ R32, R32, 0.5 ;  /* 0x3f00000020207820 */ /* 0x000fc60000410000 */
[----:B------:R-:W-:-:S04]  /*4c180*/  FFMA R29, -R30, R30, R31 ;  /* 0x0000001e1e1d7223 */ /* 0x000fc8000000011f */
[----:B------:R-:W-:-:S07]  /*4c190*/  FFMA R29, R29, R32, R30 ;  /* 0x000000201d1d7223 */ /* 0x000fce000000001e */
.L_x_3548:
[----:B------:R-:W-:Y:S05]  /*4c1a0*/  BSYNC.RECONVERGENT B1 ;  /* 0x0000000000017941 */ /* 0x000fea0003800200 */
.L_x_3546:
        /* <DEDUP_REMOVED lines=18> */
.L_x_3550:
[----:B------:R-:W-:Y:S05]  /*4c2d0*/  BSYNC.RECONVERGENT B6 ;  /* 0x0000000000067941 */ /* 0x000fea0003800200 */
.L_x_3549:
        /* <DEDUP_REMOVED lines=23> */
.L_x_3552:
[----:B------:R-:W-:Y:S05]  /*4c450*/  BSYNC.RECONVERGENT B6 ;  /* 0x0000000000067941 */ /* 0x000fea0003800200 */
.L_x_3551:
[-C--:B------:R-:W-:Y:S01]  /*4c460*/  FFMA R15, R26, R31.reuse, R15 ;  /* 0x0000001f1a0f7223 */ /* 0x080fe2000000000f */
[-C--:B------:R-:W-:Y:S01]  /*4c470*/  FFMA R14, R21, R31.reuse, R14 ;  /* 0x0000001f150e7223 */ /* 0x080fe2000000000e */
[----:B------:R-:W-:-:S07]  /*4c480*/  FFMA R13, R20, R31, R13 ;  /* 0x0000001f140d7223 */ /* 0x000fce000000000d */
.L_x_3545:
[----:B------:R-:W-:Y:S05]  /*4c490*/  BSYNC.RECONVERGENT B5 ;  /* 0x0000000000057941 */ /* 0x000fea0003800200 */
.L_x_3544:
[----:B------:R-:W-:-:S07]  /*4c4a0*/  IADD3 R26, PT, PT, R28, 0x3, RZ ;  /* 0x000000031c1a7810 */ /* 0x000fce0007ffe0ff */
.L_x_3525:
[----:B------:R-:W-:Y:S05]  /*4c4b0*/  BSYNC.RECONVERGENT B3 ;  /* 0x0000000000037941 */ /* 0x000fea0003800200 */
.L_x_3524:
[----:B------:R-:W-:-:S04]  /*4c4c0*/  IADD3 R20, PT, PT, R28, -R27, RZ ;  /* 0x8000001b1c147210 */ /* 0x000fc80007ffe0ff */
[----:B------:R-:W-:-:S13]  /*4c4d0*/  ISETP.GT.U32.AND P0, PT, R20, -0x4, PT ;  /* 0xfffffffc1400780c */ /* 0x000fda0003f04070 */
[----:B------:R-:W-:Y:S05]  /*4c4e0*/  @P0 BRA `(.L_x_3523) ;  /* 0x0000001400180947 */ /* 0x000fea0003800000 */
[----:B------:R-:W0:Y:S01]  /*4c4f0*/  LDC.64 R20, c[0x0][0x3c0] ;  /* 0x0000f000ff147b82 */ /* 0x000e220000000a00 */
[----:B------:R-:W-:Y:S02]  /*4c500*/  IADD3 R27, PT, PT, -R27, R26, RZ ;  /* 0x0000001a1b1b7210 */ /* 0x000fe40007ffe1ff */
[----:B0-----:R-:W-:-:S04]  /*4c510*/  IADD3 R40, P0, PT, R20, 0x8, RZ ;  /* 0x0000000814287810 */ /* 0x001fc80007f1e0ff */
[----:B------:R-:W-:-:S09]  /*4c520*/  IADD3.X R41, PT, PT, RZ, R21, RZ, P0, !PT ;  /* 0x00000015ff297210 */ /* 0x000fd200007fe4ff */
.L_x_3589:
        /* <DEDUP_REMOVED lines=34> */
.L_x_3556:
[----:B-1----:R-:W-:Y:S01]  /*4c750*/  FMUL.FTZ R32, R31, R34 ;  /* 0x000000221f207220 */ /* 0x002fe20000410000 */
[----:B------:R-:W-:-:S03]  /*4c760*/  FMUL.FTZ R33, R34, 0.5 ;  /* 0x3f00000022217820 */ /* 0x000fc60000410000 */
[----:B------:R-:W-:-:S04]  /*4c770*/  FFMA R29, -R32, R32, R31 ;  /* 0x00000020201d7223 */ /* 0x000fc8000000011f */
[----:B------:R-:W-:-:S07]  /*4c780*/  FFMA R29, R29, R33, R32 ;  /* 0x000000211d1d7223 */ /* 0x000fce0000000020 */
.L_x_3557:
[----:B------:R-:W-:Y:S05]  /*4c790*/  BSYNC.RECONVERGENT B1 ;  /* 0x0000000000017941 */ /* 0x000fea0003800200 */
.L_x_3555:
        /* <DEDUP_REMOVED lines=15> */
.L_x_3559:
[----:B------:R-:W-:Y:S05]  /*4c890*/  BSYNC.RECONVERGENT B5 ;  /* 0x0000000000057941 */ /* 0x000fea0003800200 */
.L_x_3558:
        /* <DEDUP_REMOVED lines=22> */
.L_x_3561:
[----:B------:R-:W-:Y:S05]  /*4ca00*/  BSYNC.RECONVERGENT B5 ;  /* 0x0000000000057941 */ /* 0x000fea0003800200 */
.L_x_3560:
[-C--:B------:R-:W-:Y:S01]  /*4ca10*/  FFMA R15, R28, R31.reuse, R15 ;  /* 0x0000001f1c0f7223 */ /* 0x080fe2000000000f */
[-C--:B------:R-:W-:Y:S01]  /*4ca20*/  FFMA R14, R21, R31.reuse, R14 ;  /* 0x0000001f150e7223 */ /* 0x080fe2000000000e */
[----:B------:R-:W-:-:S07]  /*4ca30*/  FFMA R13, R20, R31, R13 ;  /* 0x0000001f140d7223 */ /* 0x000fce000000000d */
.L_x_3554:
[----:B------:R-:W-:Y:S05]  /*4ca40*/  BSYNC.RECONVERGENT B3 ;  /* 0x0000000000037941 */ /* 0x000fea0003800200 */
.L_x_3553:
        /* <DEDUP_REMOVED lines=31> */
.L_x_3565:
[----:B-1----:R-:W-:Y:S01]  /*4cc40*/  FMUL.FTZ R32, R31, R34 ;  /* 0x000000221f207220 */ /* 0x002fe20000410000 */
[----:B------:R-:W-:-:S03]  /*4cc50*/  FMUL.FTZ R33, R34, 0.5 ;  /* 0x3f00000022217820 */ /* 0x000fc60000410000 */
[----:B------:R-:W-:-:S04]  /*4cc60*/  FFMA R29, -R32, R32, R31 ;  /* 0x00000020201d7223 */ /* 0x000fc8000000011f */
[----:B------:R-:W-:-:S07]  /*4cc70*/  FFMA R29, R29, R33, R32 ;  /* 0x000000211d1d7223 */ /* 0x000fce0000000020 */
.L_x_3566:
[----:B------:R-:W-:Y:S05]  /*4cc80*/  BSYNC.RECONVERGENT B1 ;  /* 0x0000000000017941 */ /* 0x000fea0003800200 */
.L_x_3564:
        /* <DEDUP_REMOVED lines=15> */
.L_x_3568:
[----:B------:R-:W-:Y:S05]  /*4cd80*/  BSYNC.RECONVERGENT B5 ;  /* 0x0000000000057941 */ /* 0x000fea0003800200 */
.L_x_3567:
        /* <DEDUP_REMOVED lines=22> */
.L_x_3570:
[----:B------:R-:W-:Y:S05]  /*4cef0*/  BSYNC.RECONVERGENT B5 ;  /* 0x0000000000057941 */ /* 0x000fea0003800200 */
.L_x_3569:
[-C--:B------:R-:W-:Y:S01]  /*4cf00*/  FFMA R15, R28, R31.reuse, R15 ;  /* 0x0000001f1c0f7223 */ /* 0x080fe2000000000f */
[-C--:B------:R-:W-:Y:S01]  /*4cf10*/  FFMA R14, R21, R31.reuse, R14 ;  /* 0x0000001f150e7223 */ /* 0x080fe2000000000e */
[----:B------:R-:W-:-:S07]  /*4cf20*/  FFMA R13, R20, R31, R13 ;  /* 0x0000001f140d7223 */ /* 0x000fce000000000d */
.L_x_3563:
[----:B------:R-:W-:Y:S05]  /*4cf30*/  BSYNC.RECONVERGENT B3 ;  /* 0x0000000000037941 */ /* 0x000fea0003800200 */
.L_x_3562:
        /* <DEDUP_REMOVED lines=31> */
.L_x_3574:
[----:B-1----:R-:W-:Y:S01]  /*4d130*/  FMUL.FTZ R32, R31, R34 ;  /* 0x000000221f207220 */ /* 0x002fe20000410000 */
[----:B------:R-:W-:-:S03]  /*4d140*/  FMUL.FTZ R33, R34, 0.5 ;  /* 0x3f00000022217820 */ /* 0x000fc60000410000 */
[----:B------:R-:W-:-:S04]  /*4d150*/  FFMA R29, -R32, R32, R31 ;  /* 0x00000020201d7223 */ /* 0x000fc8000000011f */
[----:B------:R-:W-:-:S07]  /*4d160*/  FFMA R29, R29, R33, R32 ;  /* 0x000000211d1d7223 */ /* 0x000fce0000000020 */
.L_x_3575:
[----:B------:R-:W-:Y:S05]  /*4d170*/  BSYNC.RECONVERGENT B1 ;  /* 0x0000000000017941 */ /* 0x000fea0003800200 */
.L_x_3573:
        /* <DEDUP_REMOVED lines=15> */
.L_x_3577:
[----:B------:R-:W-:Y:S05]  /*4d270*/  BSYNC.RECONVERGENT B5 ;  /* 0x0000000000057941 */ /* 0x000fea0003800200 */
.L_x_3576:
        /* <DEDUP_REMOVED lines=22> */
.L_x_3579:
[----:B------:R-:W-:Y:S05]  /*4d3e0*/  BSYNC.RECONVERGENT B5 ;  /* 0x0000000000057941 */ /* 0x000fea0003800200 */
.L_x_3578:
[-C--:B------:R-:W-:Y:S01]  /*4d3f0*/  FFMA R15, R28, R31.reuse, R15 ;  /* 0x0000001f1c0f7223 */ /* 0x080fe2000000000f */
[-C--:B------:R-:W-:Y:S01]  /*4d400*/  FFMA R14, R21, R31.reuse, R14 ;  /* 0x0000001f150e7223 */ /* 0x080fe2000000000e */
[----:B------:R-:W-:-:S07]  /*4d410*/  FFMA R13, R20, R31, R13 ;  /* 0x0000001f140d7223 */ /* 0x000fce000000000d */
.L_x_3572:
[----:B------:R-:W-:Y:S05]  /*4d420*/  BSYNC.RECONVERGENT B3 ;  /* 0x0000000000037941 */ /* 0x000fea0003800200 */
.L_x_3571:
        /* <DEDUP_REMOVED lines=31> */
.L_x_3583:
[----:B-1----:R-:W-:Y:S01]  /*4d620*/  FMUL.FTZ R30, R31, R32 ;  /* 0x000000201f1e7220 */ /* 0x002fe20000410000 */
[----:B------:R-:W-:-:S03]  /*4d630*/  FMUL.FTZ R32, R32, 0.5 ;  /* 0x3f00000020207820 */ /* 0x000fc60000410000 */
[----:B------:R-:W-:-:S04]  /*4d640*/  FFMA R29, -R30, R30, R31 ;  /* 0x0000001e1e1d7223 */ /* 0x000fc8000000011f */
[----:B------:R-:W-:-:S07]  /*4d650*/  FFMA R29, R29, R32, R30 ;  /* 0x000000201d1d7223 */ /* 0x000fce000000001e */
.L_x_3584:
[----:B------:R-:W-:Y:S05]  /*4d660*/  BSYNC.RECONVERGENT B1 ;  /* 0x0000000000017941 */ /* 0x000fea0003800200 */
.L_x_3582:
        /* <DEDUP_REMOVED lines=16> */
.L_x_3586:
[----:B------:R-:W-:Y:S05]  /*4d770*/  BSYNC.RECONVERGENT B5 ;  /* 0x0000000000057941 */ /* 0x000fea0003800200 */
.L_x_3585:
        /* <DEDUP_REMOVED lines=22> */
.L_x_3588:
[----:B------:R-:W-:Y:S05]  /*4d8e0*/  BSYNC.RECONVERGENT B5 ;  /* 0x0000000000057941 */ /* 0x000fea0003800200 */
.L_x_3587:
[-C--:B------:R-:W-:Y:S01]  /*4d8f0*/  FFMA R15, R28, R31.reuse, R15 ;  /* 0x0000001f1c0f7223 */ /* 0x080fe2000000000f */
[-C--:B------:R-:W-:Y:S01]  /*4d900*/  FFMA R14, R21, R31.reuse, R14 ;  /* 0x0000001f150e7223 */ /* 0x080fe2000000000e */
[----:B------:R-:W-:-:S07]  /*4d910*/  FFMA R13, R20, R31, R13 ;  /* 0x0000001f140d7223 */ /* 0x000fce000000000d */
.L_x_3581:
[----:B------:R-:W-:Y:S05]  /*4d920*/  BSYNC.RECONVERGENT B3 ;  /* 0x0000000000037941 */ /* 0x000fea0003800200 */
.L_x_3580:
[----:B------:R-:W-:Y:S01]  /*4d930*/  IADD3 R26, PT, PT, R26, 0x4, RZ ;  /* 0x000000041a1a7810 */ /* 0x000fe20007ffe0ff */
[----:B------:R-:W-:Y:S06]  /*4d940*/  @P2 BRA `(.L_x_3589) ;  /* 0xffffffe800f82947 */ /* 0x000fec000383ffff */
.L_x_3523:
[----:B------:R-:W-:Y:S05]  /*4d950*/  BSYNC.RECONVERGENT B4 ;  /* 0x0000000000047941 */ /* 0x000fea0003800200 */
.L_x_3522:
        /* <DEDUP_REMOVED lines=59> */
.L_x_3597:
[----:B-1----:R-:W-:Y:S01]  /*4dd10*/  FMUL.FTZ R32, R31, R34 ;  /* 0x000000221f207220 */ /* 0x002fe20000410000 */
[----:B------:R-:W-:-:S03]  /*4dd20*/  FMUL.FTZ R29, R34, 0.5 ;  /* 0x3f000000221d7820 */ /* 0x000fc60000410000 */
[----:B------:R-:W-:-:S04]  /*4dd30*/  FFMA R27, -R32, R32, R31 ;  /* 0x00000020201b7223 */ /* 0x000fc8000000011f */
[----:B------:R-:W-:-:S07]  /*4dd40*/  FFMA R27, R27, R29, R32 ;  /* 0x0000001d1b1b7223 */ /* 0x000fce0000000020 */
.L_x_3598:
[----:B------:R-:W-:Y:S05]  /*4dd50*/  BSYNC.RECONVERGENT B1 ;  /* 0x0000000000017941 */ /* 0x000fea0003800200 */
.L_x_3596:
        /* <DEDUP_REMOVED lines=17> */
.L_x_3600:
[----:B------:R-:W-:Y:S05]  /*4de70*/  BSYNC.RECONVERGENT B6 ;  /* 0x0000000000067941 */ /* 0x000fea0003800200 */
.L_x_3599:
        /* <DEDUP_REMOVED lines=23> */
.L_x_3602:
[----:B------:R-:W-:Y:S05]  /*4dff0*/  BSYNC.RECONVERGENT B6 ;  /* 0x0000000000067941 */ /* 0x000fea0003800200 */
.L_x_3601:
[-C--:B------:R-:W-:Y:S01]  /*4e000*/  FFMA R15, R40, R31.reuse, R15 ;  /* 0x0000001f280f7223 */ /* 0x080fe2000000000f */
[-C--:B------:R-:W-:Y:S01]  /*4e010*/  FFMA R14, R25, R31.reuse, R14 ;  /* 0x0000001f190e7223 */ /* 0x080fe2000000000e */
[----:B------:R-:W-:-:S07]  /*4e020*/  FFMA R13, R30, R31, R13 ;  /* 0x0000001f1e0d7223 */ /* 0x000fce000000000d */
.L_x_3595:
[----:B------:R-:W-:Y:S05]  /*4e030*/  BSYNC.RECONVERGENT B5 ;  /* 0x0000000000057941 */ /* 0x000fea0003800200 */
.L_x_3594:
        /* <DEDUP_REMOVED lines=34> */
.L_x_3606:
[----:B-1----:R-:W-:Y:S01]  /*4e260*/  FMUL.FTZ R32, R31, R34 ;  /* 0x000000221f207220 */ /* 0x002fe20000410000 */
[----:B------:R-:W-:-:S03]  /*4e270*/  FMUL.FTZ R29, R34, 0.5 ;  /* 0x3f000000221d7820 */ /* 0x000fc60000410000 */
[----:B------:R-:W-:-:S04]  /*4e280*/  FFMA R27, -R32, R32, R31 ;  /* 0x00000020201b7223 */ /* 0x000fc8000000011f */
[----:B------:R-:W-:-:S07]  /*4e290*/  FFMA R27, R27, R29, R32 ;  /* 0x0000001d1b1b7223 */ /* 0x000fce0000000020 */
.L_x_3607:
[----:B------:R-:W-:Y:S05]  /*4e2a0*/  BSYNC.RECONVERGENT B1 ;  /* 0x0000000000017941 */ /* 0x000fea0003800200 */
.L_x_3605:
        /* <DEDUP_REMOVED lines=17> */
.L_x_3609:
[----:B------:R-:W-:Y:S05]  /*4e3c0*/  BSYNC.RECONVERGENT B6 ;  /* 0x0000000000067941 */ /* 0x000fea0003800200 */
.L_x_3608:
        /* <DEDUP_REMOVED lines=23> */
.L_x_3611:
[----:B------:R-:W-:Y:S05]  /*4e540*/  BSYNC.RECONVERGENT B6 ;  /* 0x0000000000067941 */ /* 0x000fea0003800200 */
.L_x_3610:
[-C--:B------:R-:W-:Y:S01]  /*4e550*/  FFMA R15, R40, R31.reuse, R15 ;  /* 0x0000001f280f7223 */ /* 0x080fe2000000000f */
[-C--:B------:R-:W-:Y:S01]  /*4e560*/  FFMA R14, R25, R31.reuse, R14 ;  /* 0x0000001f190e7223 */ /* 0x080fe2000000000e */
[----:B------:R-:W-:-:S07]  /*4e570*/  FFMA R13, R30, R31, R13 ;  /* 0x0000001f1e0d7223 */ /* 0x000fce000000000d */
.L_x_3604:
[----:B------:R-:W-:Y:S05]  /*4e580*/  BSYNC.RECONVERGENT B5 ;  /* 0x0000000000057941 */ /* 0x000fea0003800200 */
.L_x_3603:
        /* <DEDUP_REMOVED lines=34> */
.L_x_3615:
[----:B-1----:R-:W-:Y:S01]  /*4e7b0*/  FMUL.FTZ R32, R31, R34 ;  /* 0x000000221f207220 */ /* 0x002fe20000410000 */
[----:B------:R-:W-:-:S03]  /*4e7c0*/  FMUL.FTZ R29, R34, 0.5 ;  /* 0x3f000000221d7820 */ /* 0x000fc60000410000 */
[----:B------:R-:W-:-:S04]  /*4e7d0*/  FFMA R27, -R32, R32, R31 ;  /* 0x00000020201b7223 */ /* 0x000fc8000000011f */
[----:B------:R-:W-:-:S07]  /*4e7e0*/  FFMA R27, R27, R29, R32 ;  /* 0x0000001d1b1b7223 */ /* 0x000fce0000000020 */
.L_x_3616:
[----:B------:R-:W-:Y:S05]  /*4e7f0*/  BSYNC.RECONVERGENT B1 ;  /* 0x0000000000017941 */ /* 0x000fea0003800200 */
.L_x_3614:
        /* <DEDUP_REMOVED lines=17> */
.L_x_3618:
[----:B------:R-:W-:Y:S05]  /*4e910*/  BSYNC.RECONVERGENT B6 ;  /* 0x0000000000067941 */ /* 0x000fea0003800200 */
.L_x_3617:
        /* <DEDUP_REMOVED lines=23> */
.L_x_3620:
[----:B------:R-:W-:Y:S05]  /*4ea90*/  BSYNC.RECONVERGENT B6 ;  /* 0x0000000000067941 */ /* 0x000fea0003800200 */
.L_x_3619:
[-C--:B------:R-:W-:Y:S01]  /*4eaa0*/  FFMA R15, R30, R31.reuse, R15 ;  /* 0x0000001f1e0f7223 */ /* 0x080fe2000000000f */
[-C--:B------:R-:W-:Y:S01]  /*4eab0*/  FFMA R14, R25, R31.reuse, R14 ;  /* 0x0000001f190e7223 */ /* 0x080fe2000000000e */
[----:B------:R-:W-:-:S07]  /*4eac0*/  FFMA R13, R20, R31, R13 ;  /* 0x0000001f140d7223 */ /* 0x000fce000000000d */
.L_x_3613:
[----:B------:R-:W-:Y:S05]  /*4ead0*/  BSYNC.RECONVERGENT B5 ;  /* 0x0000000000057941 */ /* 0x000fea0003800200 */
.L_x_3612:
[----:B------:R-:W-:-:S07]  /*4eae0*/  IADD3 R25, PT, PT, R21, 0x3, RZ ;  /* 0x0000000315197810 */ /* 0x000fce0007ffe0ff */
.L_x_3593:
[----:B------:R-:W-:Y:S05]  /*4eaf0*/  BSYNC.RECONVERGENT B3 ;  /* 0x0000000000037941 */ /* 0x000fea0003800200 */
.L_x_3592:
[----:B------:R-:W-:-:S04]  /*4eb00*/  IADD3 R20, PT, PT, R21, -R28, RZ ;  /* 0x8000001c15147210 */ /* 0x000fc80007ffe0ff */
[----:B------:R-:W-:-:S13]  /*4eb10*/  ISETP.GT.U32.AND P0, PT, R20, -0x4, PT ;  /* 0xfffffffc1400780c */ /* 0x000fda0003f04070 */
[----:B------:R-:W-:Y:S05]  /*4eb20*/  @P0 BRA `(.L_x_3591) ;  /* 0x0000001400180947 */ /* 0x000fea0003800000 */
[----:B------:R-:W0:Y:S01]  /*4eb30*/  LDC.64 R20, c[0x0][0x3c0] ;  /* 0x0000f000ff147b82 */ /* 0x000e220000000a00 */
[----:B------:R-:W-:Y:S02]  /*4eb40*/  IADD3 R27, PT, PT, -R28, R25, RZ ;  /* 0x000000191c1b7210 */ /* 0x000fe40007ffe1ff */
[----:B0-----:R-:W-:-:S04]  /*4eb50*/  IADD3 R40, P0, PT, R20, 0x8, RZ ;  /* 0x0000000814287810 */ /* 0x001fc80007f1e0ff */
[----:B------:R-:W-:-:S09]  /*4eb60*/  IADD3.X R41, PT, PT, RZ, R21, RZ, P0, !PT ;  /* 0x00000015ff297210 */ /* 0x000fd200007fe4ff */
.L_x_3657:
        /* <DEDUP_REMOVED lines=34> */
.L_x_3624:
[----:B-1----:R-:W-:Y:S01]  /*4ed90*/  FMUL.FTZ R32, R31, R34 ;  /* 0x000000221f207220 */ /* 0x002fe20000410000 */
[----:B------:R-:W-:-:S03]  /*4eda0*/  FMUL.FTZ R33, R34, 0.5 ;  /* 0x3f00000022217820 */ /* 0x000fc60000410000 */
[----:B------:R-:W-:-:S04]  /*4edb0*/  FFMA R29, -R32, R32, R31 ;  /* 0x00000020201d7223 */ /* 0x000fc8000000011f */
[----:B------:R-:W-:-:S07]  /*4edc0*/  FFMA R29, R29, R33, R32 ;  /* 0x000000211d1d7223 */ /* 0x000fce0000000020 */
.L_x_3625:
[----:B------:R-:W-:Y:S05]  /*4edd0*/  BSYNC.RECONVERGENT B1 ;  /* 0x0000000000017941 */ /* 0x000fea0003800200 */
.L_x_3623:
        /* <DEDUP_REMOVED lines=15> */
.L_x_3627:
[----:B------:R-:W-:Y:S05]  /*4eed0*/  BSYNC.RECONVERGENT B5 ;  /* 0x0000000000057941 */ /* 0x000fea0003800200 */
.L_x_3626:
        /* <DEDUP_REMOVED lines=22> */
.L_x_3629:
[----:B------:R-:W-:Y:S05]  /*4f040*/  BSYNC.RECONVERGENT B5 ;  /* 0x0000000000057941 */ /* 0x000fea0003800200 */
.L_x_3628:
[-C--:B------:R-:W-:Y:S01]  /*4f050*/  FFMA R15, R28, R31.reuse, R15 ;  /* 0x0000001f1c0f7223 */ /* 0x080fe2000000000f */
[-C--:B------:R-:W-:Y:S01]  /*4f060*/  FFMA R14, R21, R31.reuse, R14 ;  /* 0x0000001f150e7223 */ /* 0x080fe2000000000e */
[----:B------:R-:W-:-:S07]  /*4f070*/  FFMA R13, R20, R31, R13 ;  /* 0x0000001f140d7223 */ /* 0x000fce000000000d */
.L_x_3622:
[----:B------:R-:W-:Y:S05]  /*4f080*/  BSYNC.RECONVERGENT B3 ;  /* 0x0000000000037941 */ /* 0x000fea0003800200 */
.L_x_3621:
        /* <DEDUP_REMOVED lines=31> */
.L_x_3633:
[----:B-1----:R-:W-:Y:S01]  /*4f280*/  FMUL.FTZ R32, R31, R34 ;  /* 0x000000221f207220 */ /* 0x002fe20000410000 */
[----:B------:R-:W-:-:S03]  /*4f290*/  FMUL.FTZ R33, R34, 0.5 ;  /* 0x3f00000022217820 */ /* 0x000fc60000410000 */
[----:B------:R-:W-:-:S04]  /*4f2a0*/  FFMA R29, -R32, R32, R31 ;  /* 0x00000020201d7223 */ /* 0x000fc8000000011f */
[----:B------:R-:W-:-:S07]  /*4f2b0*/  FFMA R29, R29, R33, R32 ;  /* 0x000000211d1d7223 */ /* 0x000fce0000000020 */
.L_x_3634:
[----:B------:R-:W-:Y:S05]  /*4f2c0*/  BSYNC.RECONVERGENT B1 ;  /* 0x0000000000017941 */ /* 0x000fea0003800200 */
.L_x_3632:
        /* <DEDUP_REMOVED lines=15> */
.L_x_3636:
[----:B------:R-:W-:Y:S05]  /*4f3c0*/  BSYNC.RECONVERGENT B5 ;  /* 0x0000000000057941 */ /* 0x000fea0003800200 */
.L_x_3635:
        /* <DEDUP_REMOVED lines=22> */
.L_x_3638:
[----:B------:R-:W-:Y:S05]  /*4f530*/  BSYNC.RECONVERGENT B5 ;  /* 0x0000000000057941 */ /* 0x000fea0003800200 */
.L_x_3637:
[-C--:B------:R-:W-:Y:S01]  /*4f540*/  FFMA R15, R28, R31.reuse, R15 ;  /* 0x0000001f1c0f7223 */ /* 0x080fe2000000000f */
[-C--:B------:R-:W-:Y:S01]  /*4f550*/  FFMA R14, R21, R31.reuse, R14 ;  /* 0x0000001f150e7223 */ /* 0x080fe2000000000e */
[----:B------:R-:W-:-:S07]  /*4f560*/  FFMA R13, R20, R31, R13 ;  /* 0x0000001f140d7223 */ /* 0x000fce000000000d */
.L_x_3631:
[----:B------:R-:W-:Y:S05]  /*4f570*/  BSYNC.RECONVERGENT B3 ;  /* 0x0000000000037941 */ /* 0x000fea0003800200 */
.L_x_3630:
        /* <DEDUP_REMOVED lines=31> */
.L_x_3642:
[----:B-1----:R-:W-:Y:S01]  /*4f770*/  FMUL.FTZ R32, R31, R34 ;  /* 0x000000221f207220 */ /* 0x002fe20000410000 */
[----:B------:R-:W-:-:S03]  /*4f780*/  FMUL.FTZ R33, R34, 0.5 ;  /* 0x3f00000022217820 */ /* 0x000fc60000410000 */
[----:B------:R-:W-:-:S04]  /*4f790*/  FFMA R29, -R32, R32, R31 ;  /* 0x00000020201d7223 */ /* 0x000fc8000000011f */
[----:B------:R-:W-:-:S07]  /*4f7a0*/  FFMA R29, R29, R33, R32 ;  /* 0x000000211d1d7223 */ /* 0x000fce0000000020 */
.L_x_3643:
[----:B------:R-:W-:Y:S05]  /*4f7b0*/  BSYNC.RECONVERGENT B1 ;  /* 0x0000000000017941 */ /* 0x000fea0003800200 */
.L_x_3641:
        /* <DEDUP_REMOVED lines=15> */
.L_x_3645:
[----:B------:R-:W-:Y:S05]  /*4f8b0*/  BSYNC.RECONVERGENT B5 ;  /* 0x0000000000057941 */ /* 0x000fea0003800200 */
.L_x_3644:
        /* <DEDUP_REMOVED lines=22> */
.L_x_3647:
[----:B------:R-:W-:Y:S05]  /*4fa20*/  BSYNC.RECONVERGENT B5 ;  /* 0x0000000000057941 */ /* 0x000fea0003800200 */
.L_x_3646:
[-C--:B------:R-:W-:Y:S01]  /*4fa30*/  FFMA R15, R28, R31.reuse, R15 ;  /* 0x0000001f1c0f7223 */ /* 0x080fe2000000000f */
[-C--:B------:R-:W-:Y:S01]  /*4fa40*/  FFMA R14, R21, R31.reuse, R14 ;  /* 0x0000001f150e7223 */ /* 0x080fe2000000000e */
[----:B------:R-:W-:-:S07]  /*4fa50*/  FFMA R13, R20, R31, R13 ;  /* 0x0000001f140d7223 */ /* 0x000fce000000000d */
.L_x_3640:
[----:B------:R-:W-:Y:S05]  /*4fa60*/  BSYNC.RECONVERGENT B3 ;  /* 0x0000000000037941 */ /* 0x000fea0003800200 */
.L_x_3639:
        /* <DEDUP_REMOVED lines=31> */
.L_x_3651:
[----:B-1----:R-:W-:Y:S01]  /*4fc60*/  FMUL.FTZ R30, R31, R32 ;  /* 0x000000201f1e7220 */ /* 0x002fe20000410000 */
[----:B------:R-:W-:-:S03]  /*4fc70*/  FMUL.FTZ R32, R32, 0.5 ;  /* 0x3f00000020207820 */ /* 0x000fc60000410000 */
[----:B------:R-:W-:-:S04]  /*4fc80*/  FFMA R29, -R30, R30, R31 ;  /* 0x0000001e1e1d7223 */ /* 0x000fc8000000011f */
[----:B------:R-:W-:-:S07]  /*4fc90*/  FFMA R29, R29, R32, R30 ;  /* 0x000000201d1d7223 */ /* 0x000fce000000001e */
.L_x_3652:
[----:B------:R-:W-:Y:S05]  /*4fca0*/  BSYNC.RECONVERGENT B1 ;  /* 0x0000000000017941 */ /* 0x000fea0003800200 */
.L_x_3650:
        /* <DEDUP_REMOVED lines=16> */
.L_x_3654:
[----:B------:R-:W-:Y:S05]  /*4fdb0*/  BSYNC.RECONVERGENT B5 ;  /* 0x0000000000057941 */ /* 0x000fea0003800200 */
.L_x_3653:
        /* <DEDUP_REMOVED lines=22> */
.L_x_3656:
[----:B------:R-:W-:Y:S05]  /*4ff20*/  BSYNC.RECONVERGENT B5 ;  /* 0x0000000000057941 */ /* 0x000fea0003800200 */
.L_x_3655:
[-C--:B------:R-:W-:Y:S01]  /*4ff30*/  FFMA R15, R28, R31.reuse, R15 ;  /* 0x0000001f1c0f7223 */ /* 0x080fe2000000000f */
[-C--:B------:R-:W-:Y:S01]  /*4ff40*/  FFMA R14, R21, R31.reuse, R14 ;  /* 0x0000001f150e7223 */ /* 0x080fe2000000000e */
[----:B------:R-:W-:-:S07]  /*4ff50*/  FFMA R13, R20, R31, R13 ;  /* 0x0000001f140d7223 */ /* 0x000fce000000000d */
.L_x_3649:
[----:B------:R-:W-:Y:S05]  /*4ff60*/  BSYNC.RECONVERGENT B3 ;  /* 0x0000000000037941 */ /* 0x000fea0003800200 */
.L_x_3648:
[----:B------:R-:W-:Y:S01]  /*4ff70*/  IADD3 R25, PT, PT, R25, 0x4, RZ ;  /* 0x0000000419197810 */ /* 0x000fe20007ffe0ff */
[----:B------:R-:W-:Y:S06]  /*4ff80*/  @P2 BRA `(.L_x_3657) ;  /* 0xffffffe800f82947 */ /* 0x000fec000383ffff */
.L_x_3591:
[----:B------:R-:W-:Y:S05]  /*4ff90*/  BSYNC.RECONVERGENT B4 ;  /* 0x0000000000047941 */ /* 0x000fea0003800200 */
.L_x_3590:
        /* <DEDUP_REMOVED lines=61> */
.L_x_3665:
[----:B-1----:R-:W-:Y:S01]  /*50370*/  FMUL.FTZ R32, R31, R34 ;  /* 0x000000221f207220 */ /* 0x002fe20000410000 */
[----:B------:R-:W-:-:S03]  /*50380*/  FMUL.FTZ R33, R34, 0.5 ;  /* 0x3f00000022217820 */ /* 0x000fc60000410000 */
[----:B------:R-:W-:-:S04]  /*50390*/  FFMA R29, -R32, R32, R31 ;  /* 0x00000020201d7223 */ /* 0x000fc8000000011f */
[----:B------:R-:W-:-:S07]  /*503a0*/  FFMA R29, R29, R33, R32 ;  /* 0x000000211d1d7223 */ /* 0x000fce0000000020 */
.L_x_3666:
[----:B------:R-:W-:Y:S05]  /*503b0*/  BSYNC.RECONVERGENT B1 ;  /* 0x0000000000017941 */ /* 0x000fea0003800200 */
.L_x_3664:
        /* <DEDUP_REMOVED lines=17> */
.L_x_3668:
[----:B------:R-:W-:Y:S05]  /*504d0*/  BSYNC.RECONVERGENT B6 ;  /* 0x0000000000067941 */ /* 0x000fea0003800200 */
.L_x_3667:
        /* <DEDUP_REMOVED lines=23> */
.L_x_3670:
[----:B------:R-:W-:Y:S05]  /*50650*/  BSYNC.RECONVERGENT B6 ;  /* 0x0000000000067941 */ /* 0x000fea0003800200 */
.L_x_3669:
[-C--:B------:R-:W-:Y:S01]  /*50660*/  FFMA R15, R30, R31.reuse, R15 ;  /* 0x0000001f1e0f7223 */ /* 0x080fe2000000000f */
[-C--:B------:R-:W-:Y:S01]  /*50670*/  FFMA R14, R21, R31.reuse, R14 ;  /* 0x0000001f150e7223 */ /* 0x080fe2000000000e */
[----:B------:R-:W-:-:S07]  /*50680*/  FFMA R13, R24, R31, R13 ;  /* 0x0000001f180d7223 */ /* 0x000fce000000000d */
.L_x_3663:
[----:B------:R-:W-:Y:S05]  /*50690*/  BSYNC.RECONVERGENT B5 ;  /* 0x0000000000057941 */ /* 0x000fea0003800200 */
.L_x_3662:
        /* <DEDUP_REMOVED lines=34> */
.L_x_3674:
[----:B-1----:R-:W-:Y:S01]  /*508c0*/  FMUL.FTZ R32, R31, R34 ;  /* 0x000000221f207220 */ /* 0x002fe20000410000 */
[----:B------:R-:W-:-:S03]  /*508d0*/  FMUL.FTZ R33, R34, 0.5 ;  /* 0x3f00000022217820 */ /* 0x000fc60000410000 */
[----:B------:R-:W-:-:S04]  /*508e0*/  FFMA R29, -R32, R32, R31 ;  /* 0x00000020201d7223 */ /* 0x000fc8000000011f */
[----:B------:R-:W-:-:S07]  /*508f0*/  FFMA R29, R29, R33, R32 ;  /* 0x000000211d1d7223 */ /* 0x000fce0000000020 */
.L_x_3675:
[----:B------:R-:W-:Y:S05]  /*50900*/  BSYNC.RECONVERGENT B1 ;  /* 0x0000000000017941 */ /* 0x000fea0003800200 */
.L_x_3673:
        /* <DEDUP_REMOVED lines=17> */
.L_x_3677:
[----:B------:R-:W-:Y:S05]  /*50a20*/  BSYNC.RECONVERGENT B6 ;  /* 0x0000000000067941 */ /* 0x000fea0003800200 */
.L_x_3676:
        /* <DEDUP_REMOVED lines=23> */
.L_x_3679:
[----:B------:R-:W-:Y:S05]  /*50ba0*/  BSYNC.RECONVERGENT B6 ;  /* 0x0000000000067941 */ /* 0x000fea0003800200 */
.L_x_3678:
[-C--:B------:R-:W-:Y:S01]  /*50bb0*/  FFMA R15, R30, R31.reuse, R15 ;  /* 0x0000001f1e0f7223 */ /* 0x080fe2000000000f */
[-C--:B------:R-:W-:Y:S01]  /*50bc0*/  FFMA R14, R21, R31.reuse, R14 ;  /* 0x0000001f150e7223 */ /* 0x080fe2000000000e */
[----:B------:R-:W-:-:S07]  /*50bd0*/  FFMA R13, R24, R31, R13 ;  /* 0x0000001f180d7223 */ /* 0x000fce000000000d */
.L_x_3672:
[----:B------:R-:W-:Y:S05]  /*50be0*/  BSYNC.RECONVERGENT B5 ;  /* 0x0000000000057941 */ /* 0x000fea0003800200 */
.L_x_3671:
        /* <DEDUP_REMOVED lines=34> */
.L_x_3683:
[----:B-1----:R-:W-:Y:S01]  /*50e10*/  FMUL.FTZ R30, R31, R32 ;  /* 0x000000201f1e7220 */ /* 0x002fe20000410000 */
[----:B------:R-:W-:-:S03]  /*50e20*/  FMUL.FTZ R32, R32, 0.5 ;  /* 0x3f00000020207820 */ /* 0x000fc60000410000 */
[----:B------:R-:W-:-:S04]  /*50e30*/  FFMA R29, -R30, R30, R31 ;  /* 0x0000001e1e1d7223 */ /* 0x000fc8000000011f */
[----:B------:R-:W-:-:S07]  /*50e40*/  FFMA R29, R29, R32, R30 ;  /* 0x000000201d1d7223 */ /* 0x000fce000000001e */
.L_x_3684:
[----:B------:R-:W-:Y:S05]  /*50e50*/  BSYNC.RECONVERGENT B1 ;  /* 0x0000000000017941 */ /* 0x000fea0003800200 */
.L_x_3682:
        /* <DEDUP_REMOVED lines=18> */
.L_x_3686:
[----:B------:R-:W-:Y:S05]  /*50f80*/  BSYNC.RECONVERGENT B6 ;  /* 0x0000000000067941 */ /* 0x000fea0003800200 */
.L_x_3685:
        /* <DEDUP_REMOVED lines=23> */
.L_x_3688:
[----:B------:R-:W-:Y:S05]  /*51100*/  BSYNC.RECONVERGENT B6 ;  /* 0x0000000000067941 */ /* 0x000fea0003800200 */
.L_x_3687:
[-C--:B------:R-:W-:Y:S01]  /*51110*/  FFMA R15, R24, R31.reuse, R15 ;  /* 0x0000001f180f7223 */ /* 0x080fe2000000000f */
[-C--:B------:R-:W-:Y:S01]  /*51120*/  FFMA R14, R21, R31.reuse, R14 ;  /* 0x0000001f150e7223 */ /* 0x080fe2000000000e */
[----:B------:R-:W-:-:S07]  /*51130*/  FFMA R13, R20, R31, R13 ;  /* 0x0000001f140d7223 */ /* 0x000fce000000000d */
.L_x_3681:
[----:B------:R-:W-:Y:S05]  /*51140*/  BSYNC.RECONVERGENT B5 ;  /* 0x0000000000057941 */ /* 0x000fea0003800200 */
.L_x_3680:
[----:B------:R-:W-:-:S07]  /*51150*/  IADD3 R24, PT, PT, R28, 0x3, RZ ;  /* 0x000000031c187810 */ /* 0x000fce0007ffe0ff */
.L_x_3661:
[----:B------:R-:W-:Y:S05]  /*51160*/  BSYNC.RECONVERGENT B3 ;  /* 0x0000000000037941 */ /* 0x000fea0003800200 */
.L_x_3660:
[----:B------:R-:W-:-:S04]  /*51170*/  IADD3 R20, PT, PT, R28, -R25, RZ ;  /* 0x800000191c147210 */ /* 0x000fc80007ffe0ff */
[----:B------:R-:W-:-:S13]  /*51180*/  ISETP.GT.U32.AND P0, PT, R20, -0x4, PT ;  /* 0xfffffffc1400780c */ /* 0x000fda0003f04070 */
[----:B------:R-:W-:Y:S05]  /*51190*/  @P0 BRA `(.L_x_3659) ;  /* 0x0000001400180947 */ /* 0x000fea0003800000 */
[----:B------:R-:W0:Y:S01]  /*511a0*/  LDC.64 R20, c[0x0][0x3c0] ;  /* 0x0000f000ff147b82 */ /* 0x000e220000000a00 */
[----:B------:R-:W-:Y:S02]  /*511b0*/  IADD3 R25, PT, PT, -R25, R24, RZ ;  /* 0x0000001819197210 */ /* 0x000fe40007ffe1ff */
[----:B0-----:R-:W-:-:S04]  /*511c0*/  IADD3 R40, P0, PT, R20, 0x8, RZ ;  /* 0x0000000814287810 */ /* 0x001fc80007f1e0ff */
[----:B------:R-:W-:-:S09]  /*511d0*/  IADD3.X R41, PT, PT, RZ, R21, RZ, P0, !PT ;  /* 0x00000015ff297210 */ /* 0x000fd200007fe4ff */
.L_x_3725:
        /* <DEDUP_REMOVED lines=34> */
.L_x_3692:
[----:B-1----:R-:W-:Y:S01]  /*51400*/  FMUL.FTZ R32, R31, R34 ;  /* 0x000000221f207220 */ /* 0x002fe20000410000 */
[----:B------:R-:W-:-:S03]  /*51410*/  FMUL.FTZ R33, R34, 0.5 ;  /* 0x3f00000022217820 */ /* 0x000fc60000410000 */
[----:B------:R-:W-:-:S04]  /*51420*/  FFMA R29, -R32, R32, R31 ;  /* 0x00000020201d7223 */ /* 0x000fc8000000011f */
[----:B------:R-:W-:-:S07]  /*51430*/  FFMA R29, R29, R33, R32 ;  /* 0x000000211d1d7223 */ /* 0x000fce0000000020 */
.L_x_3693:
[----:B------:R-:W-:Y:S05]  /*51440*/  BSYNC.RECONVERGENT B1 ;  /* 0x0000000000017941 */ /* 0x000fea0003800200 */
.L_x_3691:
        /* <DEDUP_REMOVED lines=15> */
.L_x_3695:
[----:B------:R-:W-:Y:S05]  /*51540*/  BSYNC.RECONVERGENT B5 ;  /* 0x0000000000057941 */ /* 0x000fea0003800200 */
.L_x_3694:
        /* <DEDUP_REMOVED lines=22> */
.L_x_3697:
[----:B------:R-:W-:Y:S05]  /*516b0*/  BSYNC.RECONVERGENT B5 ;  /* 0x0000000000057941 */ /* 0x000fea0003800200 */
.L_x_3696:
[-C--:B------:R-:W-:Y:S01]  /*516c0*/  FFMA R15, R28, R31.reuse, R15 ;  /* 0x0000001f1c0f7223 */ /* 0x080fe2000000000f */
[-C--:B------:R-:W-:Y:S01]  /*516d0*/  FFMA R14, R21, R31.reuse, R14 ;  /* 0x0000001f150e7223 */ /* 0x080fe2000000000e */
[----:B------:R-:W-:-:S07]  /*516e0*/  FFMA R13, R20, R31, R13 ;  /* 0x0000001f140d7223 */ /* 0x000fce000000000d */
.L_x_3690:
[----:B------:R-:W-:Y:S05]  /*516f0*/  BSYNC.RECONVERGENT B3 ;  /* 0x0000000000037941 */ /* 0x000fea0003800200 */
.L_x_3689:
        /* <DEDUP_REMOVED lines=31> */
.L_x_3701:
[----:B-1----:R-:W-:Y:S01]  /*518f0*/  FMUL.FTZ R32, R31, R34 ;  /* 0x000000221f207220 */ /* 0x002fe20000410000 */
[----:B------:R-:W-:-:S03]  /*51900*/  FMUL.FTZ R33, R34, 0.5 ;  /* 0x3f00000022217820 */ /* 0x000fc60000410000 */
[----:B------:R-:W-:-:S04]  /*51910*/  FFMA R29, -R32, R32, R31 ;  /* 0x00000020201d7223 */ /* 0x000fc8000000011f */
[----:B------:R-:W-:-:S07]  /*51920*/  FFMA R29, R29, R33, R32 ;  /* 0x000000211d1d7223 */ /* 0x000fce0000000020 */
.L_x_3702:
[----:B------:R-:W-:Y:S05]  /*51930*/  BSYNC.RECONVERGENT B1 ;  /* 0x0000000000017941 */ /* 0x000fea0003800200 */
.L_x_3700:
        /* <DEDUP_REMOVED lines=15> */
.L_x_3704:
[----:B------:R-:W-:Y:S05]  /*51a30*/  BSYNC.RECONVERGENT B5 ;  /* 0x0000000000057941 */ /* 0x000fea0003800200 */
.L_x_3703:
        /* <DEDUP_REMOVED lines=22> */
.L_x_3706:
[----:B------:R-:W-:Y:S05]  /*51ba0*/  BSYNC.RECONVERGENT B5 ;  /* 0x0000000000057941 */ /* 0x000fea0003800200 */
.L_x_3705:
[-C--:B------:R-:W-:Y:S01]  /*51bb0*/  FFMA R15, R28, R31.reuse, R15 ;  /* 0x0000001f1c0f7223 */ /* 0x080fe2000000000f */
[-C--:B------:R-:W-:Y:S01]  /*51bc0*/  FFMA R14, R21, R31.reuse, R14 ;  /* 0x0000001f150e7223 */ /* 0x080fe2000000000e */
[----:B------:R-:W-:-:S07]  /*51bd0*/  FFMA R13, R20, R31, R13 ;  /* 0x0000001f140d7223 */ /* 0x000fce000000000d */
.L_x_3699:
[----:B------:R-:W-:Y:S05]  /*51be0*/  BSYNC.RECONVERGENT B3 ;  /* 0x0000000000037941 */ /* 0x000fea0003800200 */
.L_x_3698:
        /* <DEDUP_REMOVED lines=31> */
.L_x_3710:
[----:B-1----:R-:W-:Y:S01]  /*51de0*/  FMUL.FTZ R32, R31, R34 ;  /* 0x000000221f207220 */ /* 0x002fe20000410000 */
[----:B------:R-:W-:-:S03]  /*51df0*/  FMUL.FTZ R33, R34, 0.5 ;  /* 0x3f00000022217820 */ /* 0x000fc60000410000 */
[----:B------:R-:W-:-:S04]  /*51e00*/  FFMA R29, -R32, R32, R31 ;  /* 0x00000020201d7223 */ /* 0x000fc8000000011f */
[----:B------:R-:W-:-:S07]  /*51e10*/  FFMA R29, R29, R33, R32 ;  /* 0x000000211d1d7223 */ /* 0x000fce0000000020 */
.L_x_3711:
[----:B------:R-:W-:Y:S05]  /*51e20*/  BSYNC.RECONVERGENT B1 ;  /* 0x0000000000017941 */ /* 0x000fea0003800200 */
.L_x_3709:
        /* <DEDUP_REMOVED lines=15> */
.L_x_3713:
[----:B------:R-:W-:Y:S05]  /*51f20*/  BSYNC.RECONVERGENT B5 ;  /* 0x0000000000057941 */ /* 0x000fea0003800200 */
.L_x_3712:
        /* <DEDUP_REMOVED lines=22> */
.L_x_3715:
[----:B------:R-:W-:Y:S05]  /*52090*/  BSYNC.RECONVERGENT B5 ;  /* 0x0000000000057941 */ /* 0x000fea0003800200 */
.L_x_3714:
[-C--:B------:R-:W-:Y:S01]  /*520a0*/  FFMA R15, R28, R31.reuse, R15 ;  /* 0x0000001f1c0f7223 */ /* 0x080fe2000000000f */
[-C--:B------:R-:W-:Y:S01]  /*520b0*/  FFMA R14, R21, R31.reuse, R14 ;  /* 0x0000001f150e7223 */ /* 0x080fe2000000000e */
[----:B------:R-:W-:-:S07]  /*520c0*/  FFMA R13, R20, R31, R13 ;  /* 0x0000001f140d7223 */ /* 0x000fce000000000d */
.L_x_3708:
[----:B------:R-:W-:Y:S05]  /*520d0*/  BSYNC.RECONVERGENT B3 ;  /* 0x0000000000037941 */ /* 0x000fea0003800200 */
.L_x_3707:
        /* <DEDUP_REMOVED lines=31> */
.L_x_3719:
[----:B-1----:R-:W-:Y:S01]  /*522d0*/  FMUL.FTZ R30, R31, R32 ;  /* 0x000000201f1e7220 */ /* 0x002fe20000410000 */
[----:B------:R-:W-:-:S03]  /*522e0*/  FMUL.FTZ R32, R32, 0.5 ;  /* 0x3f00000020207820 */ /* 0x000fc60000410000 */
[----:B------:R-:W-:-:S04]  /*522f0*/  FFMA R29, -R30, R30, R31 ;  /* 0x0000001e1e1d7223 */ /* 0x000fc8000000011f */
[----:B------:R-:W-:-:S07]  /*52300*/  FFMA R29, R29, R32, R30 ;  /* 0x000000201d1d7223 */ /* 0x000fce000000001e */
.L_x_3720:
[----:B------:R-:W-:Y:S05]  /*52310*/  BSYNC.RECONVERGENT B1 ;  /* 0x0000000000017941 */ /* 0x000fea0003800200 */
.L_x_3718:
        /* <DEDUP_REMOVED lines=16> */
.L_x_3722:
[----:B------:R-:W-:Y:S05]  /*52420*/  BSYNC.RECONVERGENT B5 ;  /* 0x0000000000057941 */ /* 0x000fea0003800200 */
.L_x_3721:
        /* <DEDUP_REMOVED lines=22> */
.L_x_3724:
[----:B------:R-:W-:Y:S05]  /*52590*/  BSYNC.RECONVERGENT B5 ;  /* 0x0000000000057941 */ /* 0x000fea0003800200 */
.L_x_3723:
[-C--:B------:R-:W-:Y:S01]  /*525a0*/  FFMA R15, R28, R31.reuse, R15 ;  /* 0x0000001f1c0f7223 */ /* 0x080fe2000000000f */
[-C--:B------:R-:W-:Y:S01]  /*525b0*/  FFMA R14, R21, R31.reuse, R14 ;  /* 0x0000001f150e7223 */ /* 0x080fe2000000000e */
[----:B------:R-:W-:-:S07]  /*525c0*/  FFMA R13, R20, R31, R13 ;  /* 0x0000001f140d7223 */ /* 0x000fce000000000d */
.L_x_3717:
[----:B------:R-:W-:Y:S05]  /*525d0*/  BSYNC.RECONVERGENT B3 ;  /* 0x0000000000037941 */ /* 0x000fea0003800200 */
.L_x_3716:
[----:B------:R-:W-:Y:S01]  /*525e0*/  IADD3 R24, PT, PT, R24, 0x4, RZ ;  /* 0x0000000418187810 */ /* 0x000fe20007ffe0ff */
[----:B------:R-:W-:Y:S06]  /*525f0*/  @P2 BRA `(.L_x_3725) ;  /* 0xffffffe800f82947 */ /* 0x000fec000383ffff */
.L_x_3659:
[----:B------:R-:W-:Y:S05]  /*52600*/  BSYNC.RECONVERGENT B4 ;  /* 0x0000000000047941 */ /* 0x000fea0003800200 */
.L_x_3658:
        /* <DEDUP_REMOVED lines=60> */
.L_x_3733:
[----:B-1----:R-:W-:Y:S01]  /*529d0*/  FMUL.FTZ R32, R31, R34 ;  /* 0x000000221f207220 */ /* 0x002fe20000410000 */
[----:B------:R-:W-:-:S03]  /*529e0*/  FMUL.FTZ R33, R34, 0.5 ;  /* 0x3f00000022217820 */ /* 0x000fc60000410000 */
[----:B------:R-:W-:-:S04]  /*529f0*/  FFMA R29, -R32, R32, R31 ;  /* 0x00000020201d7223 */ /* 0x000fc8000000011f */
[----:B------:R-:W-:-:S07]  /*52a00*/  FFMA R29, R29, R33, R32 ;  /* 0x000000211d1d7223 */ /* 0x000fce0000000020 */
.L_x_3734:
[----:B------:R-:W-:Y:S05]  /*52a10*/  BSYNC.RECONVERGENT B1 ;  /* 0x0000000000017941 */ /* 0x000fea0003800200 */
.L_x_3732:
        /* <DEDUP_REMOVED lines=17> */
.L_x_3736:
[----:B------:R-:W-:Y:S05]  /*52b30*/  BSYNC.RECONVERGENT B6 ;  /* 0x0000000000067941 */ /* 0x000fea0003800200 */
.L_x_3735:
        /* <DEDUP_REMOVED lines=23> */
.L_x_3738:
[----:B------:R-:W-:Y:S05]  /*52cb0*/  BSYNC.RECONVERGENT B6 ;  /* 0x0000000000067941 */ /* 0x000fea0003800200 */
.L_x_3737:
[-C--:B------:R-:W-:Y:S01]  /*52cc0*/  FFMA R15, R30, R31.reuse, R15 ;  /* 0x0000001f1e0f7223 */ /* 0x080fe2000000000f */
[-C--:B------:R-:W-:Y:S01]  /*52cd0*/  FFMA R14, R21, R31.reuse, R14 ;  /* 0x0000001f150e7223 */ /* 0x080fe2000000000e */
[----:B------:R-:W-:-:S07]  /*52ce0*/  FFMA R13, R24, R31, R13 ;  /* 0x0000001f180d7223 */ /* 0x000fce000000000d */
.L_x_3731:
[----:B------:R-:W-:Y:S05]  /*52cf0*/  BSYNC.RECONVERGENT B5 ;  /* 0x0000000000057941 */ /* 0x000fea0003800200 */
.L_x_3730:
        /* <DEDUP_REMOVED lines=34> */
.L_x_3742:
[----:B-1----:R-:W-:Y:S01]  /*52f20*/  FMUL.FTZ R32, R31, R34 ;  /* 0x000000221f207220 */ /* 0x002fe20000410000 */
[----:B------:R-:W-:-:S03]  /*52f30*/  FMUL.FTZ R33, R34, 0.5 ;  /* 0x3f00000022217820 */ /* 0x000fc60000410000 */
[----:B------:R-:W-:-:S04]  /*52f40*/  FFMA R29, -R32, R32, R31 ;  /* 0x00000020201d7223 */ /* 0x000fc8000000011f */
[----:B------:R-:W-:-:S07]  /*52f50*/  FFMA R29, R29, R33, R32 ;  /* 0x000000211d1d7223 */ /* 0x000fce0000000020 */
.L_x_3743:
[----:B------:R-:W-:Y:S05]  /*52f60*/  BSYNC.RECONVERGENT B1 ;  /* 0x0000000000017941 */ /* 0x000fea0003800200 */
.L_x_3741:
        /* <DEDUP_REMOVED lines=17> */
.L_x_3745:
[----:B------:R-:W-:Y:S05]  /*53080*/  BSYNC.RECONVERGENT B6 ;  /* 0x0000000000067941 */ /* 0x000fea0003800200 */
.L_x_3744:
        /* <DEDUP_REMOVED lines=23> */
.L_x_3747:
[----:B------:R-:W-:Y:S05]  /*53200*/  BSYNC.RECONVERGENT B6 ;  /* 0x0000000000067941 */ /* 0x000fea0003800200 */
.L_x_3746:
[-C--:B------:R-:W-:Y:S01]  /*53210*/  FFMA R15, R30, R31.reuse, R15 ;  /* 0x0000001f1e0f7223 */ /* 0x080fe2000000000f */
[-C--:B------:R-:W-:Y:S01]  /*53220*/  FFMA R14, R21, R31.reuse, R14 ;  /* 0x0000001f150e7223 */ /* 0x080fe2000000000e */
[----:B------:R-:W-:-:S07]  /*53230*/  FFMA R13, R24, R31, R13 ;  /* 0x0000001f180d7223 */ /* 0x000fce000000000d */
.L_x_3740:
[----:B------:R-:W-:Y:S05]  /*53240*/  BSYNC.RECONVERGENT B5 ;  /* 0x0000000000057941 */ /* 0x000fea0003800200 */
.L_x_3739:
        /* <DEDUP_REMOVED lines=34> */
.L_x_3751:
[----:B-1----:R-:W-:Y:S01]  /*53470*/  FMUL.FTZ R30, R31, R32 ;  /* 0x000000201f1e7220 */ /* 0x002fe20000410000 */
[----:B------:R-:W-:-:S03]  /*53480*/  FMUL.FTZ R32, R32, 0.5 ;  /* 0x3f00000020207820 */ /* 0x000fc60000410000 */
[----:B------:R-:W-:-:S04]  /*53490*/  FFMA R29, -R30, R30, R31 ;  /* 0x0000001e1e1d7223 */ /* 0x000fc8000000011f */
[----:B------:R-:W-:-:S07]  /*534a0*/  FFMA R29, R29, R32, R30 ;  /* 0x000000201d1d7223 */ /* 0x000fce000000001e */
.L_x_3752:
[----:B------:R-:W-:Y:S05]  /*534b0*/  BSYNC.RECONVERGENT B1 ;  /* 0x0000000000017941 */ /* 0x000fea0003800200 */
.L_x_3750:
        /* <DEDUP_REMOVED lines=18> */
.L_x_3754:
[----:B------:R-:W-:Y:S05]  /*535e0*/  BSYNC.RECONVERGENT B6 ;  /* 0x0000000000067941 */ /* 0x000fea0003800200 */
.L_x_3753:
        /* <DEDUP_REMOVED lines=23> */
.L_x_3756:
[----:B------:R-:W-:Y:S05]  /*53760*/  BSYNC.RECONVERGENT B6 ;  /* 0x0000000000067941 */ /* 0x000fea0003800200 */
.L_x_3755:
[-C--:B------:R-:W-:Y:S01]  /*53770*/  FFMA R15, R24, R31.reuse, R15 ;  /* 0x0000001f180f7223 */ /* 0x080fe2000000000f */
[-C--:B------:R-:W-:Y:S01]  /*53780*/  FFMA R14, R21, R31.reuse, R14 ;  /* 0x0000001f150e7223 */ /* 0x080fe2000000000e */
[----:B------:R-:W-:-:S07]  /*53790*/  FFMA R13, R20, R31, R13 ;  /* 0x0000001f140d7223 */ /* 0x000fce000000000d */
.L_x_3749:
[----:B------:R-:W-:Y:S05]  /*537a0*/  BSYNC.RECONVERGENT B5 ;  /* 0x0000000000057941 */ /* 0x000fea0003800200 */
.L_x_3748:
[----:B------:R-:W-:-:S07]  /*537b0*/  IADD3 R24, PT, PT, R28, 0x3, RZ ;  /* 0x000000031c187810 */ /* 0x000fce0007ffe0ff */
.L_x_3729:
[----:B------:R-:W-:Y:S05]  /*537c0*/  BSYNC.RECONVERGENT B3 ;  /* 0x0000000000037941 */ /* 0x000fea0003800200 */
.L_x_3728:
[----:B------:R-:W-:-:S04]  /*537d0*/  IADD3 R20, PT, PT, R28, -R25, RZ ;  /* 0x800000191c147210 */ /* 0x000fc80007ffe0ff */
[----:B------:R-:W-:-:S13]  /*537e0*/  ISETP.GT.U32.AND P0, PT, R20, -0x4, PT ;  /* 0xfffffffc1400780c */ /* 0x000fda0003f04070 */
[----:B------:R-:W-:Y:S05]  /*537f0*/  @P0 BRA `(.L_x_3727) ;  /* 0x0000001400180947 */ /* 0x000fea0003800000 */
[----:B------:R-:W0:Y:S01]  /*53800*/  LDC.64 R20, c[0x0][0x3c0] ;  /* 0x0000f000ff147b82 */ /* 0x000e220000000a00 */
[----:B------:R-:W-:Y:S02]  /*53810*/  IADD3 R25, PT, PT, -R25, R24, RZ ;  /* 0x0000001819197210 */ /* 0x000fe40007ffe1ff */
[----:B0-----:R-:W-:-:S04]  /*53820*/  IADD3 R40, P0, PT, R20, 0x8, RZ ;  /* 0x0000000814287810 */ /* 0x001fc80007f1e0ff */
[----:B------:R-:W-:-:S09]  /*53830*/  IADD3.X R41, PT, PT, RZ, R21, RZ, P0, !PT ;  /* 0x00000015ff297210 */ /* 0x000fd200007fe4ff */
.L_x_3793:
        /* <DEDUP_REMOVED lines=34> */
.L_x_3760:
[----:B-1----:R-:W-:Y:S01]  /*53a60*/  FMUL.FTZ R32, R31, R34 ;  /* 0x000000221f207220 */ /* 0x002fe20000410000 */
[----:B------:R-:W-:-:S03]  /*53a70*/  FMUL.FTZ R33, R34, 0.5 ;  /* 0x3f00000022217820 */ /* 0x000fc60000410000 */
[----:B------:R-:W-:-:S04]  /*53a80*/  FFMA R29, -R32, R32, R31 ;  /* 0x00000020201d7223 */ /* 0x000fc8000000011f */
[----:B------:R-:W-:-:S07]  /*53a90*/  FFMA R29, R29, R33, R32 ;  /* 0x000000211d1d7223 */ /* 0x000fce0000000020 */
.L_x_3761:
[----:B------:R-:W-:Y:S05]  /*53aa0*/  BSYNC.RECONVERGENT B1 ;  /* 0x0000000000017941 */ /* 0x000fea0003800200 */
.L_x_3759:
        /* <DEDUP_REMOVED lines=15> */
.L_x_3763:
[----:B------:R-:W-:Y:S05]  /*53ba0*/  BSYNC.RECONVERGENT B5 ;  /* 0x0000000000057941 */ /* 0x000fea0003800200 */
.L_x_3762:
        /* <DEDUP_REMOVED lines=22> */
.L_x_3765:
[----:B------:R-:W-:Y:S05]  /*53d10*/  BSYNC.RECONVERGENT B5 ;  /* 0x0000000000057941 */ /* 0x000fea0003800200 */
.L_x_3764:
[-C--:B------:R-:W-:Y:S01]  /*53d20*/  FFMA R15, R28, R31.reuse, R15 ;  /* 0x0000001f1c0f7223 */ /* 0x080fe2000000000f */
[-C--:B------:R-:W-:Y:S01]  /*53d30*/  FFMA R14, R21, R31.reuse, R14 ;  /* 0x0000001f150e7223 */ /* 0x080fe2000000000e */
[----:B------:R-:W-:-:S07]  /*53d40*/  FFMA R13, R20, R31, R13 ;  /* 0x0000001f140d7223 */ /* 0x000fce000000000d */
.L_x_3758:
[----:B------:R-:W-:Y:S05]  /*53d50*/  BSYNC.RECONVERGENT B3 ;  /* 0x0000000000037941 */ /* 0x000fea0003800200 */
.L_x_3757:
        /* <DEDUP_REMOVED lines=31> */
.L_x_3769:
[----:B-1----:R-:W-:Y:S01]  /*53f50*/  FMUL.FTZ R32, R31, R34 ;  /* 0x000000221f207220 */ /* 0x002fe20000410000 */
[----:B------:R-:W-:-:S03]  /*53f60*/  FMUL.FTZ R33, R34, 0.5 ;  /* 0x3f00000022217820 */ /* 0x000fc60000410000 */
[----:B------:R-:W-:-:S04]  /*53f70*/  FFMA R29, -R32, R32, R31 ;  /* 0x00000020201d7223 */ /* 0x000fc8000000011f */
[----:B------:R-:W-:-:S07]  /*53f80*/  FFMA R29, R29, R33, R32 ;  /* 0x000000211d1d7223 */ /* 0x000fce0000000020 */
.L_x_3770:
[----:B------:R-:W-:Y:S05]  /*53f90*/  BSYNC.RECONVERGENT B1 ;  /* 0x0000000000017941 */ /* 0x000fea0003800200 */
.L_x_3768:
        /* <DEDUP_REMOVED lines=15> */
.L_x_3772:
[----:B------:R-:W-:Y:S05]  /*54090*/  BSYNC.RECONVERGENT B5 ;  /* 0x0000000000057941 */ /* 0x000fea0003800200 */
.L_x_3771:
        /* <DEDUP_REMOVED lines=22> */
.L_x_3774:
[----:B------:R-:W-:Y:S05]  /*54200*/  BSYNC.RECONVERGENT B5 ;  /* 0x0000000000057941 */ /* 0x000fea0003800200 */
.L_x_3773:
[-C--:B------:R-:W-:Y:S01]  /*54210*/  FFMA R15, R28, R31.reuse, R15 ;  /* 0x0000001f1c0f7223 */ /* 0x080fe2000000000f */
[-C--:B------:R-:W-:Y:S01]  /*54220*/  FFMA R14, R21, R31.reuse, R14 ;  /* 0x0000001f150e7223 */ /* 0x080fe2000000000e */
[----:B------:R-:W-:-:S07]  /*54230*/  FFMA R13, R20, R31, R13 ;  /* 0x0000001f140d7223 */ /* 0x000fce000000000d */
.L_x_3767:
[----:B------:R-:W-:Y:S05]  /*54240*/  BSYNC.RECONVERGENT B3 ;  /* 0x0000000000037941 */ /* 0x000fea0003800200 */
.L_x_3766:
        /* <DEDUP_REMOVED lines=31> */
.L_x_3778:
[----:B-1----:R-:W-:Y:S01]  /*54440*/  FMUL.FTZ R32, R31, R34 ;  /* 0x000000221f207220 */ /* 0x002fe20000410000 */
[----:B------:R-:W-:-:S03]  /*54450*/  FMUL.FTZ R33, R34, 0.5 ;  /* 0x3f00000022217820 */ /* 0x000fc60000410000 */
[----:B------:R-:W-:-:S04]  /*54460*/  FFMA R29, -R32, R32, R31 ;  /* 0x00000020201d7223 */ /* 0x000fc8000000011f */
[----:B------:R-:W-:-:S07]  /*54470*/  FFMA R29, R29, R33, R32 ;  /* 0x000000211d1d7223 */ /* 0x000fce0000000020 */
.L_x_3779:
[----:B------:R-:W-:Y:S05]  /*54480*/  BSYNC.RECONVERGENT B1 ;  /* 0x0000000000017941 */ /* 0x000fea0003800200 */
.L_x_3777:
        /* <DEDUP_REMOVED lines=15> */
.L_x_3781:
[----:B------:R-:W-:Y:S05]  /*54580*/  BSYNC.RECONVERGENT B5 ;  /* 0x0000000000057941 */ /* 0x000fea0003800200 */
.L_x_3780:
        /* <DEDUP_REMOVED lines=22> */
.L_x_3783:
[----:B------:R-:W-:Y:S05]  /*546f0*/  BSYNC.RECONVERGENT B5 ;  /* 0x0000000000057941 */ /* 0x000fea0003800200 */
.L_x_3782:
[-C--:B------:R-:W-:Y:S01]  /*54700*/  FFMA R15, R28, R31.reuse, R15 ;  /* 0x0000001f1c0f7223 */ /* 0x080fe2000000000f */
[-C--:B------:R-:W-:Y:S01]  /*54710*/  FFMA R14, R21, R31.reuse, R14 ;  /* 0x0000001f150e7223 */ /* 0x080fe2000000000e */
[----:B------:R-:W-:-:S07]  /*54720*/  FFMA R13, R20, R31, R13 ;  /* 0x0000001f140d7223 */ /* 0x000fce000000000d */
.L_x_3776:
[----:B------:R-:W-:Y:S05]  /*54730*/  BSYNC.RECONVERGENT B3 ;  /* 0x0000000000037941 */ /* 0x000fea0003800200 */
.L_x_3775:
        /* <DEDUP_REMOVED lines=31> */
.L_x_3787:
[----:B-1----:R-:W-:Y:S01]  /*54930*/  FMUL.FTZ R30, R31, R32 ;  /* 0x000000201f1e7220 */ /* 0x002fe20000410000 */
[----:B------:R-:W-:-:S03]  /*54940*/  FMUL.FTZ R32, R32, 0.5 ;  /* 0x3f00000020207820 */ /* 0x000fc60000410000 */
[----:B------:R-:W-:-:S04]  /*54950*/  FFMA R29, -R30, R30, R31 ;  /* 0x0000001e1e1d7223 */ /* 0x000fc8000000011f */
[----:B------:R-:W-:-:S07]  /*54960*/  FFMA R29, R29, R32, R30 ;  /* 0x000000201d1d7223 */ /* 0x000fce000000001e */
.L_x_3788:
[----:B------:R-:W-:Y:S05]  /*54970*/  BSYNC.RECONVERGENT B1 ;  /* 0x0000000000017941 */ /* 0x000fea0003800200 */
.L_x_3786:
        /* <DEDUP_REMOVED lines=16> */
.L_x_3790:
[----:B------:R-:W-:Y:S05]  /*54a80*/  BSYNC.RECONVERGENT B5 ;  /* 0x0000000000057941 */ /* 0x000fea0003800200 */
.L_x_3789:
        /* <DEDUP_REMOVED lines=22> */
.L_x_3792:
[----:B------:R-:W-:Y:S05]  /*54bf0*/  BSYNC.RECONVERGENT B5 ;  /* 0x0000000000057941 */ /* 0x000fea0003800200 */
.L_x_3791:
[-C--:B------:R-:W-:Y:S01]  /*54c00*/  FFMA R15, R28, R31.reuse, R15 ;  /* 0x0000001f1c0f7223 */ /* 0x080fe2000000000f */
[-C--:B------:R-:W-:Y:S01]  /*54c10*/  FFMA R14, R21, R31.reuse, R14 ;  /* 0x0000001f150e7223 */ /* 0x080fe2000000000e */
[----:B------:R-:W-:-:S07]  /*54c20*/  FFMA R13, R20, R31, R13 ;  /* 0x0000001f140d7223 */ /* 0x000fce000000000d */
.L_x_3785:
[----:B------:R-:W-:Y:S05]  /*54c30*/  BSYNC.RECONVERGENT B3 ;  /* 0x0000000000037941 */ /* 0x000fea0003800200 */
.L_x_3784:
[----:B------:R-:W-:Y:S01]  /*54c40*/  IADD3 R24, PT, PT, R24, 0x4, RZ ;  /* 0x0000000418187810 */ /* 0x000fe20007ffe0ff */
[----:B------:R-:W-:Y:S06]  /*54c50*/  @P2 BRA `(.L_x_3793) ;  /* 0xffffffe800f82947 */ /* 0x000fec000383ffff */
.L_x_3727:
[----:B------:R-:W-:Y:S05]  /*54c60*/  BSYNC.RECONVERGENT B4 ;  /* 0x0000000000047941 */ /* 0x000fea0003800200 */
.L_x_3726:
        /* <DEDUP_REMOVED lines=57> */
.L_x_3801:
[----:B-1----:R-:W-:Y:S01]  /*55000*/  FMUL.FTZ R32, R31, R34 ;  /* 0x000000221f207220 */ /* 0x002fe20000410000 */
[----:B------:R-:W-:-:S03]  /*55010*/  FMUL.FTZ R33, R34, 0.5 ;  /* 0x3f00000022217820 */ /* 0x000fc60000410000 */
[----:B------:R-:W-:-:S04]  /*55020*/  FFMA R29, -R32, R32, R31 ;  /* 0x00000020201d7223 */ /* 0x000fc8000000011f */
[----:B------:R-:W-:-:S07]  /*55030*/  FFMA R29, R29, R33, R32 ;  /* 0x000000211d1d7223 */ /* 0x000fce0000000020 */
.L_x_3802:
[----:B------:R-:W-:Y:S05]  /*55040*/  BSYNC.RECONVERGENT B1 ;  /* 0x0000000000017941 */ /* 0x000fea0003800200 */
.L_x_3800:
        /* <DEDUP_REMOVED lines=17> */
.L_x_3804:
[----:B------:R-:W-:Y:S05]  /*55160*/  BSYNC.RECONVERGENT B6 ;  /* 0x0000000000067941 */ /* 0x000fea0003800200 */
.L_x_3803:
        /* <DEDUP_REMOVED lines=23> */
.L_x_3806:
[----:B------:R-:W-:Y:S05]  /*552e0*/  BSYNC.RECONVERGENT B6 ;  /* 0x0000000000067941 */ /* 0x000fea0003800200 */
.L_x_3805:
[-C--:B------:R-:W-:Y:S01]  /*552f0*/  FFMA R15, R30, R31.reuse, R15 ;  /* 0x0000001f1e0f7223 */ /* 0x080fe2000000000f */
[-C--:B------:R-:W-:Y:S01]  /*55300*/  FFMA R14, R21, R31.reuse, R14 ;  /* 0x0000001f150e7223 */ /* 0x080fe2000000000e */
[----:B------:R-:W-:-:S07]  /*55310*/  FFMA R13, R24, R31, R13 ;  /* 0x0000001f180d7223 */ /* 0x000fce000000000d */
.L_x_3799:
[----:B------:R-:W-:Y:S05]  /*55320*/  BSYNC.RECONVERGENT B5 ;  /* 0x0000000000057941 */ /* 0x000fea0003800200 */
.L_x_3798:
        /* <DEDUP_REMOVED lines=34> */
.L_x_3810:
[----:B-1----:R-:W-:Y:S01]  /*55550*/  FMUL.FTZ R32, R31, R34 ;  /* 0x000000221f207220 */ /* 0x002fe20000410000 */
[----:B------:R-:W-:-:S03]  /*55560*/  FMUL.FTZ R33, R34, 0.5 ;  /* 0x3f00000022217820 */ /* 0x000fc60000410000 */
[----:B------:R-:W-:-:S04]  /*55570*/  FFMA R29, -R32, R32, R31 ;  /* 0x00000020201d7223 */ /* 0x000fc8000000011f */
[----:B------:R-:W-:-:S07]  /*55580*/  FFMA R29, R29, R33, R32 ;  /* 0x000000211d1d7223 */ /* 0x000fce0000000020 */
.L_x_3811:
[----:B------:R-:W-:Y:S05]  /*55590*/  BSYNC.RECONVERGENT B1 ;  /* 0x0000000000017941 */ /* 0x000fea0003800200 */
.L_x_3809:
        /* <DEDUP_REMOVED lines=17> */
.L_x_3813:
[----:B------:R-:W-:Y:S05]  /*556b0*/  BSYNC.RECONVERGENT B6 ;  /* 0x0000000000067941 */ /* 0x000fea0003800200 */
.L_x_3812:
        /* <DEDUP_REMOVED lines=23> */
.L_x_3815:
[----:B------:R-:W-:Y:S05]  /*55830*/  BSYNC.RECONVERGENT B6 ;  /* 0x0000000000067941 */ /* 0x000fea0003800200 */
.L_x_3814:
[-C--:B------:R-:W-:Y:S01]  /*55840*/  FFMA R15, R30, R31.reuse, R15 ;  /* 0x0000001f1e0f7223 */ /* 0x080fe2000000000f */
[-C--:B------:R-:W-:Y:S01]  /*55850*/  FFMA R14, R21, R31.reuse, R14 ;  /* 0x0000001f150e7223 */ /* 0x080fe2000000000e */
[----:B------:R-:W-:-:S07]  /*55860*/  FFMA R13, R24, R31, R13 ;  /* 0x0000001f180d7223 */ /* 0x000fce000000000d */
.L_x_3808:
[----:B------:R-:W-:Y:S05]  /*55870*/  BSYNC.RECONVERGENT B5 ;  /* 0x0000000000057941 */ /* 0x000fea0003800200 */
.L_x_3807:
        /* <DEDUP_REMOVED lines=34> */
.L_x_3819:
[----:B-1----:R-:W-:Y:S01]  /*55aa0*/  FMUL.FTZ R30, R31, R32 ;  /* 0x000000201f1e7220 */ /* 0x002fe20000410000 */
[----:B------:R-:W-:-:S03]  /*55ab0*/  FMUL.FTZ R32, R32, 0.5 ;  /* 0x3f00000020207820 */ /* 0x000fc60000410000 */
[----:B------:R-:W-:-:S04]  /*55ac0*/  FFMA R29, -R30, R30, R31 ;  /* 0x0000001e1e1d7223 */ /* 0x000fc8000000011f */
[----:B------:R-:W-:-:S07]  /*55ad0*/  FFMA R29, R29, R32, R30 ;  /* 0x000000201d1d7223 */ /* 0x000fce000000001e */
.L_x_3820:
[----:B------:R-:W-:Y:S05]  /*55ae0*/  BSYNC.RECONVERGENT B1 ;  /* 0x0000000000017941 */ /* 0x000fea0003800200 */
.L_x_3818:
        /* <DEDUP_REMOVED lines=18> */
.L_x_3822:
[----:B------:R-:W-:Y:S05]  /*55c10*/  BSYNC.RECONVERGENT B6 ;  /* 0x0000000000067941 */ /* 0x000fea0003800200 */
.L_x_3821:
        /* <DEDUP_REMOVED lines=23> */
.L_x_3824:
[----:B------:R-:W-:Y:S05]  /*55d90*/  BSYNC.RECONVERGENT B6 ;  /* 0x0000000000067941 */ /* 0x000fea0003800200 */
.L_x_3823:
[-C--:B------:R-:W-:Y:S01]  /*55da0*/  FFMA R15, R24, R31.reuse, R15 ;  /* 0x0000001f180f7223 */ /* 0x080fe2000000000f */
[-C--:B------:R-:W-:Y:S01]  /*55db0*/  FFMA R14, R21, R31.reuse, R14 ;  /* 0x0000001f150e7223 */ /* 0x080fe2000000000e */
[----:B------:R-:W-:-:S07]  /*55dc0*/  FFMA R13, R20, R31, R13 ;  /* 0x0000001f140d7223 */ /* 0x000fce000000000d */
.L_x_3817:
[----:B------:R-:W-:Y:S05]  /*55dd0*/  BSYNC.RECONVERGENT B5 ;  /* 0x0000000000057941 */ /* 0x000fea0003800200 */
.L_x_3816:
[----:B------:R-:W-:-:S07]  /*55de0*/  IADD3 R24, PT, PT, R28, 0x3, RZ ;  /* 0x000000031c187810 */ /* 0x000fce0007ffe0ff */
.L_x_3797:
[----:B------:R-:W-:Y:S05]  /*55df0*/  BSYNC.RECONVERGENT B3 ;  /* 0x0000000000037941 */ /* 0x000fea0003800200 */
.L_x_3796:
[----:B------:R-:W-:-:S04]  /*55e00*/  IADD3 R20, PT, PT, R28, -R25, RZ ;  /* 0x800000191c147210 */ /* 0x000fc80007ffe0ff */
[----:B------:R-:W-:-:S13]  /*55e10*/  ISETP.GT.U32.AND P0, PT, R20, -0x4, PT ;  /* 0xfffffffc1400780c */ /* 0x000fda0003f04070 */
[----:B------:R-:W-:Y:S05]  /*55e20*/  @P0 BRA `(.L_x_3795) ;  /* 0x0000001400180947 */ /* 0x000fea0003800000 */
[----:B------:R-:W0:Y:S01]  /*55e30*/  LDC.64 R20, c[0x0][0x3c0] ;  /* 0x0000f000ff147b82 */ /* 0x000e220000000a00 */
[----:B------:R-:W-:Y:S02]  /*55e40*/  IADD3 R25, PT, PT, -R25, R24, RZ ;  /* 0x0000001819197210 */ /* 0x000fe40007ffe1ff */
[----:B0-----:R-:W-:-:S04]  /*55e50*/  IADD3 R40, P0, PT, R20, 0x8, RZ ;  /* 0x0000000814287810 */ /* 0x001fc80007f1e0ff */
[----:B------:R-:W-:-:S09]  /*55e60*/  IADD3.X R41, PT, PT, RZ, R21, RZ, P0, !PT ;  /* 0x00000015ff297210 */ /* 0x000fd200007fe4ff */
.L_x_3861:
        /* <DEDUP_REMOVED lines=34> */
.L_x_3828:
[----:B-1----:R-:W-:Y:S01]  /*56090*/  FMUL.FTZ R32, R31, R34 ;  /* 0x000000221f207220 */ /* 0x002fe20000410000 */
[----:B------:R-:W-:-:S03]  /*560a0*/  FMUL.FTZ R33, R34, 0.5 ;  /* 0x3f00000022217820 */ /* 0x000fc60000410000 */
[----:B------:R-:W-:-:S04]  /*560b0*/  FFMA R29, -R32, R32, R31 ;  /* 0x00000020201d7223 */ /* 0x000fc8000000011f */
[----:B------:R-:W-:-:S07]  /*560c0*/  FFMA R29, R29, R33, R32 ;  /* 0x000000211d1d7223 */ /* 0x000fce0000000020 */
.L_x_3829:
[----:B------:R-:W-:Y:S05]  /*560d0*/  BSYNC.RECONVERGENT B1 ;  /* 0x0000000000017941 */ /* 0x000fea0003800200 */
.L_x_3827:
        /* <DEDUP_REMOVED lines=15> */
.L_x_3831:
[----:B------:R-:W-:Y:S05]  /*561d0*/  BSYNC.RECONVERGENT B5 ;  /* 0x0000000000057941 */ /* 0x000fea0003800200 */
.L_x_3830:
        /* <DEDUP_REMOVED lines=22> */
.L_x_3833:
[----:B------:R-:W-:Y:S05]  /*56340*/  BSYNC.RECONVERGENT B5 ;  /* 0x0000000000057941 */ /* 0x000fea0003800200 */
.L_x_3832:
[-C--:B------:R-:W-:Y:S01]  /*56350*/  FFMA R15, R28, R31.reuse, R15 ;  /* 0x0000001f1c0f7223 */ /* 0x080fe2000000000f */
[-C--:B------:R-:W-:Y:S01]  /*56360*/  FFMA R14, R21, R31.reuse, R14 ;  /* 0x0000001f150e7223 */ /* 0x080fe2000000000e */
[----:B------:R-:W-:-:S07]  /*56370*/  FFMA R13, R20, R31, R13 ;  /* 0x0000001f140d7223 */ /* 0x000fce000000000d */
.L_x_3826:
[----:B------:R-:W-:Y:S05]  /*56380*/  BSYNC.RECONVERGENT B3 ;  /* 0x0000000000037941 */ /* 0x000fea0003800200 */
.L_x_3825:
        /* <DEDUP_REMOVED lines=31> */
.L_x_3837:
[----:B-1----:R-:W-:Y:S01]  /*56580*/  FMUL.FTZ R32, R31, R34 ;  /* 0x000000221f207220 */ /* 0x002fe20000410000 */
[----:B------:R-:W-:-:S03]  /*56590*/  FMUL.FTZ R33, R34, 0.5 ;  /* 0x3f00000022217820 */ /* 0x000fc60000410000 */
[----:B------:R-:W-:-:S04]  /*565a0*/  FFMA R29, -R32, R32, R31 ;  /* 0x00000020201d7223 */ /* 0x000fc8000000011f */
[----:B------:R-:W-:-:S07]  /*565b0*/  FFMA R29, R29, R33, R32 ;  /* 0x000000211d1d7223 */ /* 0x000fce0000000020 */
.L_x_3838:
[----:B------:R-:W-:Y:S05]  /*565c0*/  BSYNC.RECONVERGENT B1 ;  /* 0x0000000000017941 */ /* 0x000fea0003800200 */
.L_x_3836:
        /* <DEDUP_REMOVED lines=15> */
.L_x_3840:
[----:B------:R-:W-:Y:S05]  /*566c0*/  BSYNC.RECONVERGENT B5 ;  /* 0x0000000000057941 */ /* 0x000fea0003800200 */
.L_x_3839:
        /* <DEDUP_REMOVED lines=22> */
.L_x_3842:
[----:B------:R-:W-:Y:S05]  /*56830*/  BSYNC.RECONVERGENT B5 ;  /* 0x0000000000057941 */ /* 0x000fea0003800200 */
.L_x_3841:
[-C--:B------:R-:W-:Y:S01]  /*56840*/  FFMA R15, R28, R31.reuse, R15 ;  /* 0x0000001f1c0f7223 */ /* 0x080fe2000000000f */
[-C--:B------:R-:W-:Y:S01]  /*56850*/  FFMA R14, R21, R31.reuse, R14 ;  /* 0x0000001f150e7223 */ /* 0x080fe2000000000e */
[----:B------:R-:W-:-:S07]  /*56860*/  FFMA R13, R20, R31, R13 ;  /* 0x0000001f140d7223 */ /* 0x000fce000000000d */
.L_x_3835:
[----:B------:R-:W-:Y:S05]  /*56870*/  BSYNC.RECONVERGENT B3 ;  /* 0x0000000000037941 */ /* 0x000fea0003800200 */
.L_x_3834:
        /* <DEDUP_REMOVED lines=31> */
.L_x_3846:
[----:B-1----:R-:W-:Y:S01]  /*56a70*/  FMUL.FTZ R32, R31, R34 ;  /* 0x000000221f207220 */ /* 0x002fe20000410000 */
[----:B------:R-:W-:-:S03]  /*56a80*/  FMUL.FTZ R33, R34, 0.5 ;  /* 0x3f00000022217820 */ /* 0x000fc60000410000 */
[----:B------:R-:W-:-:S04]  /*56a90*/  FFMA R29, -R32, R32, R31 ;  /* 0x00000020201d7223 */ /* 0x000fc8000000011f */
[----:B------:R-:W-:-:S07]  /*56aa0*/  FFMA R29, R29, R33, R32 ;  /* 0x000000211d1d7223 */ /* 0x000fce0000000020 */
.L_x_3847:
[----:B------:R-:W-:Y:S05]  /*56ab0*/  BSYNC.RECONVERGENT B1 ;  /* 0x0000000000017941 */ /* 0x000fea0003800200 */
.L_x_3845:
        /* <DEDUP_REMOVED lines=15> */
.L_x_3849:
[----:B------:R-:W-:Y:S05]  /*56bb0*/  BSYNC.RECONVERGENT B5 ;  /* 0x0000000000057941 */ /* 0x000fea0003800200 */
.L_x_3848:
        /* <DEDUP_REMOVED lines=22> */
.L_x_3851:
[----:B------:R-:W-:Y:S05]  /*56d20*/  BSYNC.RECONVERGENT B5 ;  /* 0x0000000000057941 */ /* 0x000fea0003800200 */
.L_x_3850:
[-C--:B------:R-:W-:Y:S01]  /*56d30*/  FFMA R15, R28, R31.reuse, R15 ;  /* 0x0000001f1c0f7223 */ /* 0x080fe2000000000f */
[-C--:B------:R-:W-:Y:S01]  /*56d40*/  FFMA R14, R21, R31.reuse, R14 ;  /* 0x0000001f150e7223 */ /* 0x080fe2000000000e */
[----:B------:R-:W-:-:S07]  /*56d50*/  FFMA R13, R20, R31, R13 ;  /* 0x0000001f140d7223 */ /* 0x000fce000000000d */
.L_x_3844:
[----:B------:R-:W-:Y:S05]  /*56d60*/  BSYNC.RECONVERGENT B3 ;  /* 0x0000000000037941 */ /* 0x000fea0003800200 */
.L_x_3843:
        /* <DEDUP_REMOVED lines=31> */
.L_x_3855:
[----:B-1----:R-:W-:Y:S01]  /*56f60*/  FMUL.FTZ R30, R31, R32 ;  /* 0x000000201f1e7220 */ /* 0x002fe20000410000 */
[----:B------:R-:W-:-:S03]  /*56f70*/  FMUL.FTZ R32, R32, 0.5 ;  /* 0x3f00000020207820 */ /* 0x000fc60000410000 */
[----:B------:R-:W-:-:S04]  /*56f80*/  FFMA R29, -R30, R30, R31 ;  /* 0x0000001e1e1d7223 */ /* 0x000fc8000000011f */
[----:B------:R-:W-:-:S07]  /*56f90*/  FFMA R29, R29, R32, R30 ;  /* 0x000000201d1d7223 */ /* 0x000fce000000001e */
.L_x_3856:
[----:B------:R-:W-:Y:S05]  /*56fa0*/  BSYNC.RECONVERGENT B1 ;  /* 0x0000000000017941 */ /* 0x000fea0003800200 */
.L_x_3854:
        /* <DEDUP_REMOVED lines=16> */
.L_x_3858:
[----:B------:R-:W-:Y:S05]  /*570b0*/  BSYNC.RECONVERGENT B5 ;  /* 0x0000000000057941 */ /* 0x000fea0003800200 */
.L_x_3857:
        /* <DEDUP_REMOVED lines=22> */
.L_x_3860:
[----:B------:R-:W-:Y:S05]  /*57220*/  BSYNC.RECONVERGENT B5 ;  /* 0x0000000000057941 */ /* 0x000fea0003800200 */
.L_x_3859:
[-C--:B------:R-:W-:Y:S01]  /*57230*/  FFMA R15, R28, R31.reuse, R15 ;  /* 0x0000001f1c0f7223 */ /* 0x080fe2000000000f */
[-C--:B------:R-:W-:Y:S01]  /*57240*/  FFMA R14, R21, R31.reuse, R14 ;  /* 0x0000001f150e7223 */ /* 0x080fe2000000000e */
[----:B------:R-:W-:-:S07]  /*57250*/  FFMA R13, R20, R31, R13 ;  /* 0x0000001f140d7223 */ /* 0x000fce000000000d */
.L_x_3853:
[----:B------:R-:W-:Y:S05]  /*57260*/  BSYNC.RECONVERGENT B3 ;  /* 0x0000000000037941 */ /* 0x000fea0003800200 */
.L_x_3852:
[----:B------:R-:W-:Y:S01]  /*57270*/  IADD3 R24, PT, PT, R24, 0x4, RZ ;  /* 0x0000000418187810 */ /* 0x000fe20007ffe0ff */
[----:B------:R-:W-:Y:S06]  /*57280*/  @P2 BRA `(.L_x_3861) ;  /* 0xffffffe800f82947 */ /* 0x000fec000383ffff */
.L_x_3795:
[----:B------:R-:W-:Y:S05]  /*57290*/  BSYNC.RECONVERGENT B4 ;  /* 0x0000000000047941 */ /* 0x000fea0003800200 */
.L_x_3794:
        /* <DEDUP_REMOVED lines=58> */
.L_x_3869:
[----:B-1----:R-:W-:Y:S01]  /*57640*/  FMUL.FTZ R32, R31, R34 ;  /* 0x000000221f207220 */ /* 0x002fe20000410000 */
[----:B------:R-:W-:-:S03]  /*57650*/  FMUL.FTZ R33, R34, 0.5 ;  /* 0x3f00000022217820 */ /* 0x000fc60000410000 */
[----:B------:R-:W-:-:S04]  /*57660*/  FFMA R29, -R32, R32, R31 ;  /* 0x00000020201d7223 */ /* 0x000fc8000000011f */
[----:B------:R-:W-:-:S07]  /*57670*/  FFMA R29, R29, R33, R32 ;  /* 0x000000211d1d7223 */ /* 0x000fce0000000020 */
.L_x_3870:
[----:B------:R-:W-:Y:S05]  /*57680*/  BSYNC.RECONVERGENT B1 ;  /* 0x0000000000017941 */ /* 0x000fea0003800200 */
.L_x_3868:
        /* <DEDUP_REMOVED lines=17> */
.L_x_3872:
[----:B------:R-:W-:Y:S05]  /*577a0*/  BSYNC.RECONVERGENT B6 ;  /* 0x0000000000067941 */ /* 0x000fea0003800200 */
.L_x_3871:
        /* <DEDUP_REMOVED lines=23> */
.L_x_3874:
[----:B------:R-:W-:Y:S05]  /*57920*/  BSYNC.RECONVERGENT B6 ;  /* 0x0000000000067941 */ /* 0x000fea0003800200 */
.L_x_3873:
[-C--:B------:R-:W-:Y:S01]  /*57930*/  FFMA R15, R30, R31.reuse, R15 ;  /* 0x0000001f1e0f7223 */ /* 0x080fe2000000000f */
[-C--:B------:R-:W-:Y:S01]  /*57940*/  FFMA R14, R21, R31.reuse, R14 ;  /* 0x0000001f150e7223 */ /* 0x080fe2000000000e */
[----:B------:R-:W-:-:S07]  /*57950*/  FFMA R13, R24, R31, R13 ;  /* 0x0000001f180d7223 */ /* 0x000fce000000000d */
.L_x_3867:
[----:B------:R-:W-:Y:S05]  /*57960*/  BSYNC.RECONVERGENT B5 ;  /* 0x0000000000057941 */ /* 0x000fea0003800200 */
.L_x_3866:
        /* <DEDUP_REMOVED lines=34> */
.L_x_3878:
[----:B-1----:R-:W-:Y:S01]  /*57b90*/  FMUL.FTZ R32, R31, R34 ;  /* 0x000000221f207220 */ /* 0x002fe20000410000 */
[----:B------:R-:W-:-:S03]  /*57ba0*/  FMUL.FTZ R33, R34, 0.5 ;  /* 0x3f00000022217820 */ /* 0x000fc60000410000 */
[----:B------:R-:W-:-:S04]  /*57bb0*/  FFMA R29, -R32, R32, R31 ;  /* 0x00000020201d7223 */ /* 0x000fc8000000011f */
[----:B------:R-:W-:-:S07]  /*57bc0*/  FFMA R29, R29, R33, R32 ;  /* 0x000000211d1d7223 */ /* 0x000fce0000000020 */
.L_x_3879:
[----:B------:R-:W-:Y:S05]  /*57bd0*/  BSYNC.RECONVERGENT B1 ;  /* 0x0000000000017941 */ /* 0x000fea0003800200 */
.L_x_3877:
        /* <DEDUP_REMOVED lines=17> */
.L_x_3881:
[----:B------:R-:W-:Y:S05]  /*57cf0*/  BSYNC.RECONVERGENT B6 ;  /* 0x0000000000067941 */ /* 0x000fea0003800200 */
.L_x_3880:
        /* <DEDUP_REMOVED lines=23> */
.L_x_3883:
[----:B------:R-:W-:Y:S05]  /*57e70*/  BSYNC.RECONVERGENT B6 ;  /* 0x0000000000067941 */ /* 0x000fea0003800200 */
.L_x_3882:
[-C--:B------:R-:W-:Y:S01]  /*57e80*/  FFMA R15, R30, R31.reuse, R15 ;  /* 0x0000001f1e0f7223 */ /* 0x080fe2000000000f */
[-C--:B------:R-:W-:Y:S01]  /*57e90*/  FFMA R14, R21, R31.reuse, R14 ;  /* 0x0000001f150e7223 */ /* 0x080fe2000000000e */
[----:B------:R-:W-:-:S07]  /*57ea0*/  FFMA R13, R24, R31, R13 ;  /* 0x0000001f180d7223 */ /* 0x000fce000000000d */
.L_x_3876:
[----:B------:R-:W-:Y:S05]  /*57eb0*/  BSYNC.RECONVERGENT B5 ;  /* 0x0000000000057941 */ /* 0x000fea0003800200 */
.L_x_3875:
        /* <DEDUP_REMOVED lines=34> */
.L_x_3887:
[----:B-1----:R-:W-:Y:S01]  /*580e0*/  FMUL.FTZ R30, R31, R32 ;  /* 0x000000201f1e7220 */ /* 0x002fe20000410000 */
[----:B------:R-:W-:-:S03]  /*580f0*/  FMUL.FTZ R32, R32, 0.5 ;  /* 0x3f00000020207820 */ /* 0x000fc60000410000 */
[----:B------:R-:W-:-:S04]  /*58100*/  FFMA R29, -R30, R30, R31 ;  /* 0x0000001e1e1d7223 */ /* 0x000fc8000000011f */
[----:B------:R-:W-:-:S07]  /*58110*/  FFMA R29, R29, R32, R30 ;  /* 0x000000201d1d7223 */ /* 0x000fce000000001e */
.L_x_3888:
[----:B------:R-:W-:Y:S05]  /*58120*/  BSYNC.RECONVERGENT B1 ;  /* 0x0000000000017941 */ /* 0x000fea0003800200 */
.L_x_3886:
        /* <DEDUP_REMOVED lines=18> */
.L_x_3890:
[----:B------:R-:W-:Y:S05]  /*58250*/  BSYNC.RECONVERGENT B6 ;  /* 0x0000000000067941 */ /* 0x000fea0003800200 */
.L_x_3889:
        /* <DEDUP_REMOVED lines=23> */
.L_x_3892:
[----:B------:R-:W-:Y:S05]  /*583d0*/  BSYNC.RECONVERGENT B6 ;  /* 0x0000000000067941 */ /* 0x000fea0003800200 */
.L_x_3891:
[-C--:B------:R-:W-:Y:S01]  /*583e0*/  FFMA R15, R24, R31.reuse, R15 ;  /* 0x0000001f180f7223 */ /* 0x080fe2000000000f */
[-C--:B------:R-:W-:Y:S01]  /*583f0*/  FFMA R14, R21, R31.reuse, R14 ;  /* 0x0000001f150e7223 */ /* 0x080fe2000000000e */
[----:B------:R-:W-:-:S07]  /*58400*/  FFMA R13, R20, R31, R13 ;  /* 0x0000001f140d7223 */ /* 0x000fce000000000d */
.L_x_3885:
[----:B------:R-:W-:Y:S05]  /*58410*/  BSYNC.RECONVERGENT B5 ;  /* 0x0000000000057941 */ /* 0x000fea0003800200 */
.L_x_3884:
[----:B------:R-:W-:-:S07]  /*58420*/  IADD3 R24, PT, PT, R28, 0x3, RZ ;  /* 0x000000031c187810 */ /* 0x000fce0007ffe0ff */
.L_x_3865:
[----:B------:R-:W-:Y:S05]  /*58430*/  BSYNC.RECONVERGENT B3 ;  /* 0x0000000000037941 */ /* 0x000fea0003800200 */
.L_x_3864:
[----:B------:R-:W-:-:S04]  /*58440*/  IADD3 R20, PT, PT, R28, -R25, RZ ;  /* 0x800000191c147210 */ /* 0x000fc80007ffe0ff */
[----:B------:R-:W-:-:S13]  /*58450*/  ISETP.GT.U32.AND P0, PT, R20, -0x4, PT ;  /* 0xfffffffc1400780c */ /* 0x000fda0003f04070 */
[----:B------:R-:W-:Y:S05]  /*58460*/  @P0 BRA `(.L_x_3863) ;  /* 0x0000001400180947 */ /* 0x000fea0003800000 */
[----:B------:R-:W0:Y:S01]  /*58470*/  LDC.64 R20, c[0x0][0x3c0] ;  /* 0x0000f000ff147b82 */ /* 0x000e220000000a00 */
[----:B------:R-:W-:Y:S02]  /*58480*/  IADD3 R25, PT, PT, -R25, R24, RZ ;  /* 0x0000001819197210 */ /* 0x000fe40007ffe1ff */
[----:B0-----:R-:W-:-:S04]  /*58490*/  IADD3 R40, P0, PT, R20, 0x8, RZ ;  /* 0x0000000814287810 */ /* 0x001fc80007f1e0ff */
[----:B------:R-:W-:-:S09]  /*584a0*/  IADD3.X R41, PT, PT, RZ, R21, RZ, P0, !PT ;  /* 0x00000015ff297210 */ /* 0x000fd200007fe4ff */
.L_x_3929:
        /* <DEDUP_REMOVED lines=34> */
.L_x_3896:
[----:B-1----:R-:W-:Y:S01]  /*586d0*/  FMUL.FTZ R32, R31, R34 ;  /* 0x000000221f207220 */ /* 0x002fe20000410000 */
[----:B------:R-:W-:-:S03]  /*586e0*/  FMUL.FTZ R33, R34, 0.5 ;  /* 0x3f00000022217820 */ /* 0x000fc60000410000 */
[----:B------:R-:W-:-:S04]  /*586f0*/  FFMA R29, -R32, R32, R31 ;  /* 0x00000020201d7223 */ /* 0x000fc8000000011f */
[----:B------:R-:W-:-:S07]  /*58700*/  FFMA R29, R29, R33, R32 ;  /* 0x000000211d1d7223 */ /* 0x000fce0000000020 */
.L_x_3897:
[----:B------:R-:W-:Y:S05]  /*58710*/  BSYNC.RECONVERGENT B1 ;  /* 0x0000000000017941 */ /* 0x000fea0003800200 */
.L_x_3895:
        /* <DEDUP_REMOVED lines=15> */
.L_x_3899:
[----:B------:R-:W-:Y:S05]  /*58810*/  BSYNC.RECONVERGENT B5 ;  /* 0x0000000000057941 */ /* 0x000fea0003800200 */
.L_x_3898:
        /* <DEDUP_REMOVED lines=22> */
.L_x_3901:
[----:B------:R-:W-:Y:S05]  /*58980*/  BSYNC.RECONVERGENT B5 ;  /* 0x0000000000057941 */ /* 0x000fea0003800200 */
.L_x_3900:
[-C--:B------:R-:W-:Y:S01]  /*58990*/  FFMA R15, R28, R31.reuse, R15 ;  /* 0x0000001f1c0f7223 */ /* 0x080fe2000000000f */
[-C--:B------:R-:W-:Y:S01]  /*589a0*/  FFMA R14, R21, R31.reuse, R14 ;  /* 0x0000001f150e7223 */ /* 0x080fe2000000000e */
[----:B------:R-:W-:-:S07]  /*589b0*/  FFMA R13, R20, R31, R13 ;  /* 0x0000001f140d7223 */ /* 0x000fce000000000d */
.L_x_3894:
[----:B------:R-:W-:Y:S05]  /*589c0*/  BSYNC.RECONVERGENT B3 ;  /* 0x0000000000037941 */ /* 0x000fea0003800200 */
.L_x_3893:
        /* <DEDUP_REMOVED lines=31> */
.L_x_3905:
[----:B-1----:R-:W-:Y:S01]  /*58bc0*/  FMUL.FTZ R32, R31, R34 ;  /* 0x000000221f207220 */ /* 0x002fe20000410000 */
[----:B------:R-:W-:-:S03]  /*58bd0*/  FMUL.FTZ R33, R34, 0.5 ;  /* 0x3f00000022217820 */ /* 0x000fc60000410000 */
[----:B------:R-:W-:-:S04]  /*58be0*/  FFMA R29, -R32, R32, R31 ;  /* 0x00000020201d7223 */ /* 0x000fc8000000011f */
[----:B------:R-:W-:-:S07]  /*58bf0*/  FFMA R29, R29, R33, R32 ;  /* 0x000000211d1d7223 */ /* 0x000fce0000000020 */
.L_x_3906:
[----:B------:R-:W-:Y:S05]  /*58c00*/  BSYNC.RECONVERGENT B1 ;  /* 0x0000000000017941 */ /* 0x000fea0003800200 */
.L_x_3904:
        /* <DEDUP_REMOVED lines=15> */
.L_x_3908:
[----:B------:R-:W-:Y:S05]  /*58d00*/  BSYNC.RECONVERGENT B5 ;  /* 0x0000000000057941 */ /* 0x000fea0003800200 */
.L_x_3907:
        /* <DEDUP_REMOVED lines=22> */
.L_x_3910:
[----:B------:R-:W-:Y:S05]  /*58e70*/  BSYNC.RECONVERGENT B5 ;  /* 0x0000000000057941 */ /* 0x000fea0003800200 */
.L_x_3909:
[-C--:B------:R-:W-:Y:S01]  /*58e80*/  FFMA R15, R28, R31.reuse, R15 ;  /* 0x0000001f1c0f7223 */ /* 0x080fe2000000000f */
[-C--:B------:R-:W-:Y:S01]  /*58e90*/  FFMA R14, R21, R31.reuse, R14 ;  /* 0x0000001f150e7223 */ /* 0x080fe2000000000e */
[----:B------:R-:W-:-:S07]  /*58ea0*/  FFMA R13, R20, R31, R13 ;  /* 0x0000001f140d7223 */ /* 0x000fce000000000d */
.L_x_3903:
[----:B------:R-:W-:Y:S05]  /*58eb0*/  BSYNC.RECONVERGENT B3 ;  /* 0x0000000000037941 */ /* 0x000fea0003800200 */
.L_x_3902:
        /* <DEDUP_REMOVED lines=31> */
.L_x_3914:
[----:B-1----:R-:W-:Y:S01]  /*590b0*/  FMUL.FTZ R32, R31, R34 ;  /* 0x000000221f207220 */ /* 0x002fe20000410000 */
[----:B------:R-:W-:-:S03]  /*590c0*/  FMUL.FTZ R33, R34, 0.5 ;  /* 0x3f00000022217820 */ /* 0x000fc60000410000 */
[----:B------:R-:W-:-:S04]  /*590d0*/  FFMA R29, -R32, R32, R31 ;  /* 0x00000020201d7223 */ /* 0x000fc8000000011f */
[----:B------:R-:W-:-:S07]  /*590e0*/  FFMA R29, R29, R33, R32 ;  /* 0x000000211d1d7223 */ /* 0x000fce0000000020 */
.L_x_3915:
[----:B------:R-:W-:Y:S05]  /*590f0*/  BSYNC.RECONVERGENT B1 ;  /* 0x0000000000017941 */ /* 0x000fea0003800200 */
.L_x_3913:
        /* <DEDUP_REMOVED lines=15> */
.L_x_3917:
[----:B------:R-:W-:Y:S05]  /*591f0*/  BSYNC.RECONVERGENT B5 ;  /* 0x0000000000057941 */ /* 0x000fea0003800200 */
.L_x_3916:
        /* <DEDUP_REMOVED lines=22> */
.L_x_3919:
[----:B------:R-:W-:Y:S05]  /*59360*/  BSYNC.RECONVERGENT B5 ;  /* 0x0000000000057941 */ /* 0x000fea0003800200 */
.L_x_3918:
[-C--:B------:R-:W-:Y:S01]  /*59370*/  FFMA R15, R28, R31.reuse, R15 ;  /* 0x0000001f1c0f7223 */ /* 0x080fe2000000000f */
[-C--:B------:R-:W-:Y:S01]  /*59380*/  FFMA R14, R21, R31.reuse, R14 ;  /* 0x0000001f150e7223 */ /* 0x080fe2000000000e */
[----:B------:R-:W-:-:S07]  /*59390*/  FFMA R13, R20, R31, R13 ;  /* 0x0000001f140d7223 */ /* 0x000fce000000000d */
.L_x_3912:
[----:B------:R-:W-:Y:S05]  /*593a0*/  BSYNC.RECONVERGENT B3 ;  /* 0x0000000000037941 */ /* 0x000fea0003800200 */
.L_x_3911:
        /* <DEDUP_REMOVED lines=31> */
.L_x_3923:
[----:B-1----:R-:W-:Y:S01]  /*595a0*/  FMUL.FTZ R30, R31, R32 ;  /* 0x000000201f1e7220 */ /* 0x002fe20000410000 */
[----:B------:R-:W-:-:S03]  /*595b0*/  FMUL.FTZ R32, R32, 0.5 ;  /* 0x3f00000020207820 */ /* 0x000fc60000410000 */
[----:B------:R-:W-:-:S04]  /*595c0*/  FFMA R29, -R30, R30, R31 ;  /* 0x0000001e1e1d7223 */ /* 0x000fc8000000011f */
[----:B------:R-:W-:-:S07]  /*595d0*/  FFMA R29, R29, R32, R30 ;  /* 0x000000201d1d7223 */ /* 0x000fce000000001e */
.L_x_3924:
[----:B------:R-:W-:Y:S05]  /*595e0*/  BSYNC.RECONVERGENT B1 ;  /* 0x0000000000017941 */ /* 0x000fea0003800200 */
.L_x_3922:
        /* <DEDUP_REMOVED lines=16> */
.L_x_3926:
[----:B------:R-:W-:Y:S05]  /*596f0*/  BSYNC.RECONVERGENT B5 ;  /* 0x0000000000057941 */ /* 0x000fea0003800200 */
.L_x_3925:
        /* <DEDUP_REMOVED lines=22> */
.L_x_3928:
[----:B------:R-:W-:Y:S05]  /*59860*/  BSYNC.RECONVERGENT B5 ;  /* 0x0000000000057941 */ /* 0x000fea0003800200 */
.L_x_3927:
[-C--:B------:R-:W-:Y:S01]  /*59870*/  FFMA R15, R28, R31.reuse, R15 ;  /* 0x0000001f1c0f7223 */ /* 0x080fe2000000000f */
[-C--:B------:R-:W-:Y:S01]  /*59880*/  FFMA R14, R21, R31.reuse, R14 ;  /* 0x0000001f150e7223 */ /* 0x080fe2000000000e */
[----:B------:R-:W-:-:S07]  /*59890*/  FFMA R13, R20, R31, R13 ;  /* 0x0000001f140d7223 */ /* 0x000fce000000000d */
.L_x_3921:
[----:B------:R-:W-:Y:S05]  /*598a0*/  BSYNC.RECONVERGENT B3 ;  /* 0x0000000000037941 */ /* 0x000fea0003800200 */
.L_x_3920:
[----:B------:R-:W-:Y:S01]  /*598b0*/  IADD3 R24, PT, PT, R24, 0x4, RZ ;  /* 0x0000000418187810 */ /* 0x000fe20007ffe0ff */
[----:B------:R-:W-:Y:S06]  /*598c0*/  @P2 BRA `(.L_x_3929) ;  /* 0xffffffe800f82947 */ /* 0x000fec000383ffff */
.L_x_3863:
[----:B------:R-:W-:Y:S05]  /*598d0*/  BSYNC.RECONVERGENT B4 ;  /* 0x0000000000047941 */ /* 0x000fea0003800200 */
.L_x_3862:
        /* <DEDUP_REMOVED lines=59> */
.L_x_3937:
[----:B-1----:R-:W-:Y:S01]  /*59c90*/  FMUL.FTZ R32, R31, R34 ;  /* 0x000000221f207220 */ /* 0x002fe20000410000 */
[----:B------:R-:W-:-:S03]  /*59ca0*/  FMUL.FTZ R33, R34, 0.5 ;  /* 0x3f00000022217820 */ /* 0x000fc60000410000 */
[----:B------:R-:W-:-:S04]  /*59cb0*/  FFMA R29, -R32, R32, R31 ;  /* 0x00000020201d7223 */ /* 0x000fc8000000011f */
[----:B------:R-:W-:-:S07]  /*59cc0*/  FFMA R29, R29, R33, R32 ;  /* 0x000000211d1d7223 */ /* 0x000fce0000000020 */
.L_x_3938:
[----:B------:R-:W-:Y:S05]  /*59cd0*/  BSYNC.RECONVERGENT B1 ;  /* 0x0000000000017941 */ /* 0x000fea0003800200 */
.L_x_3936:
        /* <DEDUP_REMOVED lines=17> */
.L_x_3940:
[----:B------:R-:W-:Y:S05]  /*59df0*/  BSYNC.RECONVERGENT B6 ;  /* 0x0000000000067941 */ /* 0x000fea0003800200 */
.L_x_3939:
        /* <DEDUP_REMOVED lines=23> */
.L_x_3942:
[----:B------:R-:W-:Y:S05]  /*59f70*/  BSYNC.RECONVERGENT B6 ;  /* 0x0000000000067941 */ /* 0x000fea0003800200 */
.L_x_3941:
[-C--:B------:R-:W-:Y:S01]  /*59f80*/  FFMA R15, R40, R31.reuse, R15 ;  /* 0x0000001f280f7223 */ /* 0x080fe2000000000f */
[-C--:B------:R-:W-:Y:S01]  /*59f90*/  FFMA R14, R25, R31.reuse, R14 ;  /* 0x0000001f190e7223 */ /* 0x080fe2000000000e */
[----:B------:R-:W-:-:S07]  /*59fa0*/  FFMA R13, R30, R31, R13 ;  /* 0x0000001f1e0d7223 */ /* 0x000fce000000000d */
.L_x_3935:
[----:B------:R-:W-:Y:S05]  /*59fb0*/  BSYNC.RECONVERGENT B5 ;  /* 0x0000000000057941 */ /* 0x000fea0003800200 */
.L_x_3934:
        /* <DEDUP_REMOVED lines=34> */
.L_x_3946:
[----:B-1----:R-:W-:Y:S01]  /*5a1e0*/  FMUL.FTZ R32, R31, R34 ;  /* 0x000000221f207220 */ /* 0x002fe20000410000 */
[----:B------:R-:W-:-:S03]  /*5a1f0*/  FMUL.FTZ R33, R34, 0.5 ;  /* 0x3f00000022217820 */ /* 0x000fc60000410000 */
[----:B------:R-:W-:-:S04]  /*5a200*/  FFMA R29, -R32, R32, R31 ;  /* 0x00000020201d7223 */ /* 0x000fc8000000011f */
[----:B------:R-:W-:-:S07]  /*5a210*/  FFMA R29, R29, R33, R32 ;  /* 0x000000211d1d7223 */ /* 0x000fce0000000020 */
.L_x_3947:
[----:B------:R-:W-:Y:S05]  /*5a220*/  BSYNC.RECONVERGENT B1 ;  /* 0x0000000000017941 */ /* 0x000fea0003800200 */
.L_x_3945:
        /* <DEDUP_REMOVED lines=17> */
.L_x_3949:
[----:B------:R-:W-:Y:S05]  /*5a340*/  BSYNC.RECONVERGENT B6 ;  /* 0x0000000000067941 */ /* 0x000fea0003800200 */
.L_x_3948:
        /* <DEDUP_REMOVED lines=23> */
.L_x_3951:
[----:B------:R-:W-:Y:S05]  /*5a4c0*/  BSYNC.RECONVERGENT B6 ;  /* 0x0000000000067941 */ /* 0x000fea0003800200 */
.L_x_3950:
[-C--:B------:R-:W-:Y:S01]  /*5a4d0*/  FFMA R15, R40, R31.reuse, R15 ;  /* 0x0000001f280f7223 */ /* 0x080fe2000000000f */
[-C--:B------:R-:W-:Y:S01]  /*5a4e0*/  FFMA R14, R25, R31.reuse, R14 ;  /* 0x0000001f190e7223 */ /* 0x080fe2000000000e */
[----:B------:R-:W-:-:S07]  /*5a4f0*/  FFMA R13, R30, R31, R13 ;  /* 0x0000001f1e0d7223 */ /* 0x000fce000000000d */
.L_x_3944:
[----:B------:R-:W-:Y:S05]  /*5a500*/  BSYNC.RECONVERGENT B5 ;  /* 0x0000000000057941 */ /* 0x000fea0003800200 */
.L_x_3943:
        /* <DEDUP_REMOVED lines=34> */
.L_x_3955:
[----:B-1----:R-:W-:Y:S01]  /*5a730*/  FMUL.FTZ R32, R31, R34 ;  /* 0x000000221f207220 */ /* 0x002fe20000410000 */
[----:B------:R-:W-:-:S03]  /*5a740*/  FMUL.FTZ R33, R34, 0.5 ;  /* 0x3f00000022217820 */ /* 0x000fc60000410000 */
[----:B------:R-:W-:-:S04]  /*5a750*/  FFMA R29, -R32, R32, R31 ;  /* 0x00000020201d7223 */ /* 0x000fc8000000011f */
[----:B------:R-:W-:-:S07]  /*5a760*/  FFMA R29, R29, R33, R32 ;  /* 0x000000211d1d7223 */ /* 0x000fce0000000020 */
.L_x_3956:
[----:B------:R-:W-:Y:S05]  /*5a770*/  BSYNC.RECONVERGENT B1 ;  /* 0x0000000000017941 */ /* 0x000fea0003800200 */
.L_x_3954:
        /* <DEDUP_REMOVED lines=17> */
.L_x_3958:
[----:B------:R-:W-:Y:S05]  /*5a890*/  BSYNC.RECONVERGENT B6 ;  /* 0x0000000000067941 */ /* 0x000fea0003800200 */
.L_x_3957:
        /* <DEDUP_REMOVED lines=23> */
.L_x_3960:
[----:B------:R-:W-:Y:S05]  /*5aa10*/  BSYNC.RECONVERGENT B6 ;  /* 0x0000000000067941 */ /* 0x000fea0003800200 */
.L_x_3959:
[-C--:B------:R-:W-:Y:S01]  /*5aa20*/  FFMA R15, R30, R31.reuse, R15 ;  /* 0x0000001f1e0f7223 */ /* 0x080fe2000000000f */
[-C--:B------:R-:W-:Y:S01]  /*5aa30*/  FFMA R14, R25, R31.reuse, R14 ;  /* 0x0000001f190e7223 */ /* 0x080fe2000000000e */
[----:B------:R-:W-:-:S07]  /*5aa40*/  FFMA R13, R20, R31, R13 ;  /* 0x0000001f140d7223 */ /* 0x000fce000000000d */
.L_x_3953:
[----:B------:R-:W-:Y:S05]  /*5aa50*/  BSYNC.RECONVERGENT B5 ;  /* 0x0000000000057941 */ /* 0x000fea0003800200 */
.L_x_3952:
[----:B------:R-:W-:-:S07]  /*5aa60*/  IADD3 R25, PT, PT, R21, 0x3, RZ ;  /* 0x0000000315197810 */ /* 0x000fce0007ffe0ff */
.L_x_3933:
[----:B------:R-:W-:Y:S05]  /*5aa70*/  BSYNC.RECONVERGENT B3 ;  /* 0x0000000000037941 */ /* 0x000fea0003800200 */
.L_x_3932:
[----:B------:R-:W-:-:S04]  /*5aa80*/  IADD3 R20, PT, PT, R21, -R28, RZ ;  /* 0x8000001c15147210 */ /* 0x000fc80007ffe0ff */
[----:B------:R-:W-:-:S13]  /*5aa90*/  ISETP.GT.U32.AND P0, PT, R20, -0x4, PT ;  /* 0xfffffffc1400780c */ /* 0x000fda0003f04070 */
[----:B------:R-:W-:Y:S05]  /*5aaa0*/  @P0 BRA `(.L_x_3931) ;  /* 0x0000001400140947 */ /* 0x000fea0003800000 */
[----:B------:R-:W0:Y:S01]  /*5aab0*/  LDC.64 R20, c[0x0][0x3c0] ;  /* 0x0000f000ff147b82 */ /* 0x000e220000000a00 */
[----:B------:R-:W-:Y:S02]  /*5aac0*/  IADD3 R29, PT, PT, -R28, R25, RZ ;  /* 0x000000191c1d7210 */ /* 0x000fe40007ffe1ff */
[----:B0-----:R-:W-:-:S04]  /*5aad0*/  IADD3 R40, P0, PT, R20, 0x8, RZ ;  /* 0x0000000814287810 */ /* 0x001fc80007f1e0ff */
[----:B------:R-:W-:-:S09]  /*5aae0*/  IADD3.X R41, PT, PT, RZ, R21, RZ, P0, !PT ;  /* 0x00000015ff297210 */ /* 0x000fd200007fe4ff */
.L_x_3997:
        /* <DEDUP_REMOVED lines=34> */
.L_x_3964:
[----:B-1----:R-:W-:Y:S01]  /*5ad10*/  FMUL.FTZ R44, R31, R32 ;  /* 0x000000201f2c7220 */ /* 0x002fe20000410000 */
[----:B------:R-:W-:-:S03]  /*5ad20*/  FMUL.FTZ R32, R32, 0.5 ;  /* 0x3f00000020207820 */ /* 0x000fc60000410000 */
[----:B------:R-:W-:-:S04]  /*5ad30*/  FFMA R33, -R44, R44, R31 ;  /* 0x0000002c2c217223 */ /* 0x000fc8000000011f */
[----:B------:R-:W-:-:S07]  /*5ad40*/  FFMA R44, R33, R32, R44 ;  /* 0x00000020212c7223 */ /* 0x000fce000000002c */
.L_x_3965:
[----:B------:R-:W-:Y:S05]  /*5ad50*/  BSYNC.RECONVERGENT B1 ;  /* 0x0000000000017941 */ /* 0x000fea0003800200 */
.L_x_3963:
        /* <DEDUP_REMOVED lines=15> */
.L_x_3967:
[----:B------:R-:W-:Y:S05]  /*5ae50*/  BSYNC.RECONVERGENT B5 ;  /* 0x0000000000057941 */ /* 0x000fea0003800200 */
.L_x_3966:
        /* <DEDUP_REMOVED lines=22> */
.L_x_3969:
[----:B------:R-:W-:Y:S05]  /*5afc0*/  BSYNC.RECONVERGENT B5 ;  /* 0x0000000000057941 */ /* 0x000fea0003800200 */
.L_x_3968:
[-C--:B------:R-:W-:Y:S01]  /*5afd0*/  FFMA R15, R28, R31.reuse, R15 ;  /* 0x0000001f1c0f7223 */ /* 0x080fe2000000000f */
[-C--:B------:R-:W-:Y:S01]  /*5afe0*/  FFMA R14, R21, R31.reuse, R14 ;  /* 0x0000001f150e7223 */ /* 0x080fe2000000000e */
[----:B------:R-:W-:-:S07]  /*5aff0*/  FFMA R13, R20, R31, R13 ;  /* 0x0000001f140d7223 */ /* 0x000fce000000000d */
.L_x_3962:
[----:B------:R-:W-:Y:S05]  /*5b000*/  BSYNC.RECONVERGENT B3 ;  /* 0x0000000000037941 */ /* 0x000fea0003800200 */
.L_x_3961:
        /* <DEDUP_REMOVED lines=31> */
.L_x_3973:
[----:B-1----:R-:W-:Y:S01]  /*5b200*/  FMUL.FTZ R44, R31, R32 ;  /* 0x000000201f2c7220 */ /* 0x002fe20000410000 */
[----:B------:R-:W-:-:S03]  /*5b210*/  FMUL.FTZ R32, R32, 0.5 ;  /* 0x3f00000020207820 */ /* 0x000fc60000410000 */
[----:B------:R-:W-:-:S04]  /*5b220*/  FFMA R33, -R44, R44, R31 ;  /* 0x0000002c2c217223 */ /* 0x000fc8000000011f */
[----:B------:R-:W-:-:S07]  /*5b230*/  FFMA R44, R33, R32, R44 ;  /* 0x00000020212c7223 */ /* 0x000fce000000002c */
.L_x_3974:
[----:B------:R-:W-:Y:S05]  /*5b240*/  BSYNC.RECONVERGENT B1 ;  /* 0x0000000000017941 */ /* 0x000fea0003800200 */
.L_x_3972:
        /* <DEDUP_REMOVED lines=15> */
.L_x_3976:
[----:B------:R-:W-:Y:S05]  /*5b340*/  BSYNC.RECONVERGENT B5 ;  /* 0x0000000000057941 */ /* 0x000fea0003800200 */
.L_x_3975:
        /* <DEDUP_REMOVED lines=22> */
.L_x_3978:
[----:B------:R-:W-:Y:S05]  /*5b4b0*/  BSYNC.RECONVERGENT B5 ;  /* 0x0000000000057941 */ /* 0x000fea0003800200 */
.L_x_3977:
[-C--:B------:R-:W-:Y:S01]  /*5b4c0*/  FFMA R15, R28, R31.reuse, R15 ;  /* 0x0000001f1c0f7223 */ /* 0x080fe2000000000f */
[-C--:B------:R-:W-:Y:S01]  /*5b4d0*/  FFMA R14, R21, R31.reuse, R14 ;  /* 0x0000001f150e7223 */ /* 0x080fe2000000000e */
[----:B------:R-:W-:-:S07]  /*5b4e0*/  FFMA R13, R20, R31, R13 ;  /* 0x0000001f140d7223 */ /* 0x000fce000000000d */
.L_x_3971:
[----:B------:R-:W-:Y:S05]  /*5b4f0*/  BSYNC.RECONVERGENT B3 ;  /* 0x0000000000037941 */ /* 0x000fea0003800200 */
.L_x_3970:
        /* <DEDUP_REMOVED lines=31> */
.L_x_3982:
[----:B-1----:R-:W-:Y:S01]  /*5b6f0*/  FMUL.FTZ R44, R31, R32 ;  /* 0x000000201f2c7220 */ /* 0x002fe20000410000 */
[----:B------:R-:W-:-:S03]  /*5b700*/  FMUL.FTZ R32, R32, 0.5 ;  /* 0x3f00000020207820 */ /* 0x000fc60000410000 */
[----:B------:R-:W-:-:S04]  /*5b710*/  FFMA R33, -R44, R44, R31 ;  /* 0x0000002c2c217223 */ /* 0x000fc8000000011f */
[----:B------:R-:W-:-:S07]  /*5b720*/  FFMA R44, R33, R32, R44 ;  /* 0x00000020212c7223 */ /* 0x000fce000000002c */
.L_x_3983:
[----:B------:R-:W-:Y:S05]  /*5b730*/  BSYNC.RECONVERGENT B1 ;  /* 0x0000000000017941 */ /* 0x000fea0003800200 */
.L_x_3981:
        /* <DEDUP_REMOVED lines=15> */
.L_x_3985:
[----:B------:R-:W-:Y:S05]  /*5b830*/  BSYNC.RECONVERGENT B5 ;  /* 0x0000000000057941 */ /* 0x000fea0003800200 */
.L_x_3984:
        /* <DEDUP_REMOVED lines=22> */
.L_x_3987:
[----:B------:R-:W-:Y:S05]  /*5b9a0*/  BSYNC.RECONVERGENT B5 ;  /* 0x0000000000057941 */ /* 0x000fea0003800200 */
.L_x_3986:
[-C--:B------:R-:W-:Y:S01]  /*5b9b0*/  FFMA R15, R28, R31.reuse, R15 ;  /* 0x0000001f1c0f7223 */ /* 0x080fe2000000000f */
[-C--:B------:R-:W-:Y:S01]  /*5b9c0*/  FFMA R14, R21, R31.reuse, R14 ;  /* 0x0000001f150e7223 */ /* 0x080fe2000000000e */
[----:B------:R-:W-:-:S07]  /*5b9d0*/  FFMA R13, R20, R31, R13 ;  /* 0x0000001f140d7223 */ /* 0x000fce000000000d */
.L_x_3980:
[----:B------:R-:W-:Y:S05]  /*5b9e0*/  BSYNC.RECONVERGENT B3 ;  /* 0x0000000000037941 */ /* 0x000fea0003800200 */
.L_x_3979:
        /* <DEDUP_REMOVED lines=31> */
.L_x_3991:
[----:B-1----:R-:W-:Y:S01]  /*5bbe0*/  FMUL.FTZ R30, R31, R32 ;  /* 0x000000201f1e7220 */ /* 0x002fe20000410000 */
[----:B------:R-:W-:-:S03]  /*5bbf0*/  FMUL.FTZ R32, R32, 0.5 ;  /* 0x3f00000020207820 */ /* 0x000fc60000410000 */
[----:B------:R-:W-:-:S04]  /*5bc00*/  FFMA R33, -R30, R30, R31 ;  /* 0x0000001e1e217223 */ /* 0x000fc8000000011f */
[----:B------:R-:W-:-:S07]  /*5bc10*/  FFMA R30, R33, R32, R30 ;  /* 0x00000020211e7223 */ /* 0x000fce000000001e */
.L_x_3992:
[----:B------:R-:W-:Y:S05]  /*5bc20*/  BSYNC.RECONVERGENT B1 ;  /* 0x0000000000017941 */ /* 0x000fea0003800200 */
.L_x_3990:
        /* <DEDUP_REMOVED lines=15> */
.L_x_3994:
[----:B------:R-:W-:Y:S05]  /*5bd20*/  BSYNC.RECONVERGENT B5 ;  /* 0x0000000000057941 */ /* 0x000fea0003800200 */
.L_x_3993:
        /* <DEDUP_REMOVED lines=22> */
.L_x_3996:
[----:B------:R-:W-:Y:S05]  /*5be90*/  BSYNC.RECONVERGENT B5 ;  /* 0x0000000000057941 */ /* 0x000fea0003800200 */
.L_x_3995:
[-C--:B------:R-:W-:Y:S01]  /*5bea0*/  FFMA R15, R28, R31.reuse, R15 ;  /* 0x0000001f1c0f7223 */ /* 0x080fe2000000000f */
[-C--:B------:R-:W-:Y:S01]  /*5beb0*/  FFMA R14, R21, R31.reuse, R14 ;  /* 0x0000001f150e7223 */ /* 0x080fe2000000000e */
[----:B------:R-:W-:-:S07]  /*5bec0*/  FFMA R13, R20, R31, R13 ;  /* 0x0000001f140d7223 */ /* 0x000fce000000000d */
.L_x_3989:
[----:B------:R-:W-:Y:S05]  /*5bed0*/  BSYNC.RECONVERGENT B3 ;  /* 0x0000000000037941 */ /* 0x000fea0003800200 */
.L_x_3988:
[----:B------:R-:W-:Y:S01]  /*5bee0*/  IADD3 R25, PT, PT, R25, 0x4, RZ ;  /* 0x0000000419197810 */ /* 0x000fe20007ffe0ff */
[----:B------:R-:W-:Y:S06]  /*5bef0*/  @P2 BRA `(.L_x_3997) ;  /* 0xffffffe800fc2947 */ /* 0x000fec000383ffff */
.L_x_3931:
[----:B------:R-:W-:Y:S05]  /*5bf00*/  BSYNC.RECONVERGENT B4 ;  /* 0x0000000000047941 */ /* 0x000fea0003800200 */
.L_x_3930:
        /* <DEDUP_REMOVED lines=56> */
.L_x_4005:
[----:B-1----:R-:W-:Y:S01]  /*5c290*/  FMUL.FTZ R32, R31, R34 ;  /* 0x000000221f207220 */ /* 0x002fe20000410000 */
[----:B------:R-:W-:-:S03]  /*5c2a0*/  FMUL.FTZ R33, R34, 0.5 ;  /* 0x3f00000022217820 */ /* 0x000fc60000410000 */
[----:B------:R-:W-:-:S04]  /*5c2b0*/  FFMA R29, -R32, R32, R31 ;  /* 0x00000020201d7223 */ /* 0x000fc8000000011f */
[----:B------:R-:W-:-:S07]  /*5c2c0*/  FFMA R29, R29, R33, R32 ;  /* 0x000000211d1d7223 */ /* 0x000fce0000000020 */
.L_x_4006:
[----:B------:R-:W-:Y:S05]  /*5c2d0*/  BSYNC.RECONVERGENT B1 ;  /* 0x0000000000017941 */ /* 0x000fea0003800200 */
.L_x_4004:
        /* <DEDUP_REMOVED lines=17> */
.L_x_4008:
[----:B------:R-:W-:Y:S05]  /*5c3f0*/  BSYNC.RECONVERGENT B6 ;  /* 0x0000000000067941 */ /* 0x000fea0003800200 */
.L_x_4007:
        /* <DEDUP_REMOVED lines=23> */
.L_x_4010:
[----:B------:R-:W-:Y:S05]  /*5c570*/  BSYNC.RECONVERGENT B6 ;  /* 0x0000000000067941 */ /* 0x000fea0003800200 */
.L_x_4009:
[-C--:B------:R-:W-:Y:S01]  /*5c580*/  FFMA R15, R40, R31.reuse, R15 ;  /* 0x0000001f280f7223 */ /* 0x080fe2000000000f */
[-C--:B------:R-:W-:Y:S01]  /*5c590*/  FFMA R14, R25, R31.reuse, R14 ;  /* 0x0000001f190e7223 */ /* 0x080fe2000000000e */
[----:B------:R-:W-:-:S07]  /*5c5a0*/  FFMA R13, R30, R31, R13 ;  /* 0x0000001f1e0d7223 */ /* 0x000fce000000000d */
.L_x_4003:
[----:B------:R-:W-:Y:S05]  /*5c5b0*/  BSYNC.RECONVERGENT B5 ;  /* 0x0000000000057941 */ /* 0x000fea0003800200 */
.L_x_4002:
        /* <DEDUP_REMOVED lines=34> */
.L_x_4014:
[----:B-1----:R-:W-:Y:S01]  /*5c7e0*/  FMUL.FTZ R32, R31, R34 ;  /* 0x000000221f207220 */ /* 0x002fe20000410000 */
[----:B------:R-:W-:-:S03]  /*5c7f0*/  FMUL.FTZ R33, R34, 0.5 ;  /* 0x3f00000022217820 */ /* 0x000fc60000410000 */
[----:B------:R-:W-:-:S04]  /*5c800*/  FFMA R29, -R32, R32, R31 ;  /* 0x00000020201d7223 */ /* 0x000fc8000000011f */
[----:B------:R-:W-:-:S07]  /*5c810*/  FFMA R29, R29, R33, R32 ;  /* 0x000000211d1d7223 */ /* 0x000fce0000000020 */
.L_x_4015:
[----:B------:R-:W-:Y:S05]  /*5c820*/  BSYNC.RECONVERGENT B1 ;  /* 0x0000000000017941 */ /* 0x000fea0003800200 */
.L_x_4013:
        /* <DEDUP_REMOVED lines=17> */
.L_x_4017:
[----:B------:R-:W-:Y:S05]  /*5c940*/  BSYNC.RECONVERGENT B6 ;  /* 0x0000000000067941 */ /* 0x000fea0003800200 */
.L_x_4016:
        /* <DEDUP_REMOVED lines=23> */
.L_x_4019:
[----:B------:R-:W-:Y:S05]  /*5cac0*/  BSYNC.RECONVERGENT B6 ;  /* 0x0000000000067941 */ /* 0x000fea0003800200 */
.L_x_4018:
[-C--:B------:R-:W-:Y:S01]  /*5cad0*/  FFMA R15, R40, R31.reuse, R15 ;  /* 0x0000001f280f7223 */ /* 0x080fe2000000000f */
[-C--:B------:R-:W-:Y:S01]  /*5cae0*/  FFMA R14, R25, R31.reuse, R14 ;  /* 0x0000001f190e7223 */ /* 0x080fe2000000000e */
[----:B------:R-:W-:-:S07]  /*5caf0*/  FFMA R13, R30, R31, R13 ;  /* 0x0000001f1e0d7223 */ /* 0x000fce000000000d */
.L_x_4012:
[----:B------:R-:W-:Y:S05]  /*5cb00*/  BSYNC.RECONVERGENT B5 ;  /* 0x0000000000057941 */ /* 0x000fea0003800200 */
.L_x_4011:
        /* <DEDUP_REMOVED lines=34> */
.L_x_4023:
[----:B-1----:R-:W-:Y:S01]  /*5cd30*/  FMUL.FTZ R32, R31, R34 ;  /* 0x000000221f207220 */ /* 0x002fe20000410000 */
[----:B------:R-:W-:-:S03]  /*5cd40*/  FMUL.FTZ R33, R34, 0.5 ;  /* 0x3f00000022217820 */ /* 0x000fc60000410000 */
[----:B------:R-:W-:-:S04]  /*5cd50*/  FFMA R29, -R32, R32, R31 ;  /* 0x00000020201d7223 */ /* 0x000fc8000000011f */
[----:B------:R-:W-:-:S07]  /*5cd60*/  FFMA R29, R29, R33, R32 ;  /* 0x000000211d1d7223 */ /* 0x000fce0000000020 */
.L_x_4024:
[----:B------:R-:W-:Y:S05]  /*5cd70*/  BSYNC.RECONVERGENT B1 ;  /* 0x0000000000017941 */ /* 0x000fea0003800200 */
.L_x_4022:
        /* <DEDUP_REMOVED lines=17> */
.L_x_4026:
[----:B------:R-:W-:Y:S05]  /*5ce90*/  BSYNC.RECONVERGENT B6 ;  /* 0x0000000000067941 */ /* 0x000fea0003800200 */
.L_x_4025:
        /* <DEDUP_REMOVED lines=23> */
.L_x_4028:
[----:B------:R-:W-:Y:S05]  /*5d010*/  BSYNC.RECONVERGENT B6 ;  /* 0x0000000000067941 */ /* 0x000fea0003800200 */
.L_x_4027:
[-C--:B------:R-:W-:Y:S01]  /*5d020*/  FFMA R15, R30, R31.reuse, R15 ;  /* 0x0000001f1e0f7223 */ /* 0x080fe2000000000f */
[-C--:B------:R-:W-:Y:S01]  /*5d030*/  FFMA R14, R25, R31.reuse, R14 ;  /* 0x0000001f190e7223 */ /* 0x080fe2000000000e */
[----:B------:R-:W-:-:S07]  /*5d040*/  FFMA R13, R20, R31, R13 ;  /* 0x0000001f140d7223 */ /* 0x000fce000000000d */
.L_x_4021:
[----:B------:R-:W-:Y:S05]  /*5d050*/  BSYNC.RECONVERGENT B5 ;  /* 0x0000000000057941 */ /* 0x000fea0003800200 */
.L_x_4020:
[----:B------:R-:W-:-:S07]  /*5d060*/  IADD3 R25, PT, PT, R21, 0x3, RZ ;  /* 0x0000000315197810 */ /* 0x000fce0007ffe0ff */
.L_x_4001:
[----:B------:R-:W-:Y:S05]  /*5d070*/  BSYNC.RECONVERGENT B3 ;  /* 0x0000000000037941 */ /* 0x000fea0003800200 */
.L_x_4000:
[----:B------:R-:W-:-:S04]  /*5d080*/  IADD3 R20, PT, PT, R21, -R28, RZ ;  /* 0x8000001c15147210 */ /* 0x000fc80007ffe0ff */
[----:B------:R-:W-:-:S13]  /*5d090*/  ISETP.GT.U32.AND P0, PT, R20, -0x4, PT ;  /* 0xfffffffc1400780c */ /* 0x000fda0003f04070 */
[----:B------:R-:W-:Y:S05]  /*5d0a0*/  @P0 BRA `(.L_x_3999) ;  /* 0x0000001400140947 */ /* 0x000fea0003800000 */
[----:B------:R-:W0:Y:S01]  /*5d0b0*/  LDC.64 R20, c[0x0][0x3c0] ;  /* 0x0000f000ff147b82 */ /* 0x000e220000000a00 */
[----:B------:R-:W-:Y:S02]  /*5d0c0*/  IADD3 R29, PT, PT, -R28, R25, RZ ;  /* 0x000000191c1d7210 */ /* 0x000fe40007ffe1ff */
[----:B0-----:R-:W-:-:S04]  /*5d0d0*/  IADD3 R40, P0, PT, R20, 0x8, RZ ;  /* 0x0000000814287810 */ /* 0x001fc80007f1e0ff */
[----:B------:R-:W-:-:S09]  /*5d0e0*/  IADD3.X R41, PT, PT, RZ, R21, RZ, P0, !PT ;  /* 0x00000015ff297210 */ /* 0x000fd200007fe4ff */
.L_x_4065:
        /* <DEDUP_REMOVED lines=34> */
.L_x_4032:
[----:B-1----:R-:W-:Y:S01]  /*5d310*/  FMUL.FTZ R44, R31, R32 ;  /* 0x000000201f2c7220 */ /* 0x002fe20000410000 */
[----:B------:R-:W-:-:S03]  /*5d320*/  FMUL.FTZ R32, R32, 0.5 ;  /* 0x3f00000020207820 */ /* 0x000fc60000410000 */
[----:B------:R-:W-:-:S04]  /*5d330*/  FFMA R33, -R44, R44, R31 ;  /* 0x0000002c2c217223 */ /* 0x000fc8000000011f */
[----:B------:R-:W-:-:S07]  /*5d340*/  FFMA R44, R33, R32, R44 ;  /* 0x00000020212c7223 */ /* 0x000fce000000002c */
.L_x_4033:
[----:B------:R-:W-:Y:S05]  /*5d350*/  BSYNC.RECONVERGENT B1 ;  /* 0x0000000000017941 */ /* 0x000fea0003800200 */
.L_x_4031:
        /* <DEDUP_REMOVED lines=15> */
.L_x_4035:
[----:B------:R-:W-:Y:S05]  /*5d450*/  BSYNC.RECONVERGENT B5 ;  /* 0x0000000000057941 */ /* 0x000fea0003800200 */
.L_x_4034:
        /* <DEDUP_REMOVED lines=22> */
.L_x_4037:
[----:B------:R-:W-:Y:S05]  /*5d5c0*/  BSYNC.RECONVERGENT B5 ;  /* 0x0000000000057941 */ /* 0x000fea0003800200 */
.L_x_4036:
[-C--:B------:R-:W-:Y:S01]  /*5d5d0*/  FFMA R15, R28, R31.reuse, R15 ;  /* 0x0000001f1c0f7223 */ /* 0x080fe2000000000f */
[-C--:B------:R-:W-:Y:S01]  /*5d5e0*/  FFMA R14, R21, R31.reuse, R14 ;  /* 0x0000001f150e7223 */ /* 0x080fe2000000000e */
[----:B------:R-:W-:-:S07]  /*5d5f0*/  FFMA R13, R20, R31, R13 ;  /* 0x0000001f140d7223 */ /* 0x000fce000000000d */
.L_x_4030:
[----:B------:R-:W-:Y:S05]  /*5d600*/  BSYNC.RECONVERGENT B3 ;  /* 0x0000000000037941 */ /* 0x000fea0003800200 */
.L_x_4029:
        /* <DEDUP_REMOVED lines=31> */
.L_x_4041:
[----:B-1----:R-:W-:Y:S01]  /*5d800*/  FMUL.FTZ R44, R31, R32 ;  /* 0x000000201f2c7220 */ /* 0x002fe20000410000 */
[----:B------:R-:W-:-:S03]  /*5d810*/  FMUL.FTZ R32, R32, 0.5 ;  /* 0x3f00000020207820 */ /* 0x000fc60000410000 */
[----:B------:R-:W-:-:S04]  /*5d820*/  FFMA R33, -R44, R44, R31 ;  /* 0x0000002c2c217223 */ /* 0x000fc8000000011f */
[----:B------:R-:W-:-:S07]  /*5d830*/  FFMA R44, R33, R32, R44 ;  /* 0x00000020212c7223 */ /* 0x000fce000000002c */
.L_x_4042:
[----:B------:R-:W-:Y:S05]  /*5d840*/  BSYNC.RECONVERGENT B1 ;  /* 0x0000000000017941 */ /* 0x000fea0003800200 */
.L_x_4040:
        /* <DEDUP_REMOVED lines=15> */
.L_x_4044:
[----:B------:R-:W-:Y:S05]  /*5d940*/  BSYNC.RECONVERGENT B5 ;  /* 0x0000000000057941 */ /* 0x000fea0003800200 */
.L_x_4043:
        /* <DEDUP_REMOVED lines=22> */
.L_x_4046:
[----:B------:R-:W-:Y:S05]  /*5dab0*/  BSYNC.RECONVERGENT B5 ;  /* 0x0000000000057941 */ /* 0x000fea0003800200 */
.L_x_4045:
[-C--:B------:R-:W-:Y:S01]  /*5dac0*/  FFMA R15, R28, R31.reuse, R15 ;  /* 0x0000001f1c0f7223 */ /* 0x080fe2000000000f */
[-C--:B------:R-:W-:Y:S01]  /*5dad0*/  FFMA R14, R21, R31.reuse, R14 ;  /* 0x0000001f150e7223 */ /* 0x080fe2000000000e */
[----:B------:R-:W-:-:S07]  /*5dae0*/  FFMA R13, R20, R31, R13 ;  /* 0x0000001f140d7223 */ /* 0x000fce000000000d */
.L_x_4039:
[----:B------:R-:W-:Y:S05]  /*5daf0*/  BSYNC.RECONVERGENT B3 ;  /* 0x0000000000037941 */ /* 0x000fea0003800200 */
.L_x_4038:
        /* <DEDUP_REMOVED lines=31> */
.L_x_4050:
[----:B-1----:R-:W-:Y:S01]  /*5dcf0*/  FMUL.FTZ R44, R31, R32 ;  /* 0x000000201f2c7220 */ /* 0x002fe20000410000 */
[----:B------:R-:W-:-:S03]  /*5dd00*/  FMUL.FTZ R32, R32, 0.5 ;  /* 0x3f00000020207820 */ /* 0x000fc60000410000 */
[----:B------:R-:W-:-:S04]  /*5dd10*/  FFMA R33, -R44, R44, R31 ;  /* 0x0000002c2c217223 */ /* 0x000fc8000000011f */
[----:B------:R-:W-:-:S07]  /*5dd20*/  FFMA R44, R33, R32, R44 ;  /* 0x00000020212c7223 */ /* 0x000fce000000002c */
.L_x_4051:
[----:B------:R-:W-:Y:S05]  /*5dd30*/  BSYNC.RECONVERGENT B1 ;  /* 0x0000000000017941 */ /* 0x000fea0003800200 */
.L_x_4049:
        /* <DEDUP_REMOVED lines=15> */
.L_x_4053:
[----:B------:R-:W-:Y:S05]  /*5de30*/  BSYNC.RECONVERGENT B5 ;  /* 0x0000000000057941 */ /* 0x000fea0003800200 */
.L_x_4052:
        /* <DEDUP_REMOVED lines=22> */
.L_x_4055:
[----:B------:R-:W-:Y:S05]  /*5dfa0*/  BSYNC.RECONVERGENT B5 ;  /* 0x0000000000057941 */ /* 0x000fea0003800200 */
.L_x_4054:
[-C--:B------:R-:W-:Y:S01]  /*5dfb0*/  FFMA R15, R28, R31.reuse, R15 ;  /* 0x0000001f1c0f7223 */ /* 0x080fe2000000000f */
[-C--:B------:R-:W-:Y:S01]  /*5dfc0*/  FFMA R14, R21, R31.reuse, R14 ;  /* 0x0000001f150e7223 */ /* 0x080fe2000000000e */
[----:B------:R-:W-:-:S07]  /*5dfd0*/  FFMA R13, R20, R31, R13 ;  /* 0x0000001f140d7223 */ /* 0x000fce000000000d */
.L_x_4048:
[----:B------:R-:W-:Y:S05]  /*5dfe0*/  BSYNC.RECONVERGENT B3 ;  /* 0x0000000000037941 */ /* 0x000fea0003800200 */
.L_x_4047:
        /* <DEDUP_REMOVED lines=31> */
.L_x_4059:
[----:B-1----:R-:W-:Y:S01]  /*5e1e0*/  FMUL.FTZ R30, R31, R32 ;  /* 0x000000201f1e7220 */ /* 0x002fe20000410000 */
[----:B------:R-:W-:-:S03]  /*5e1f0*/  FMUL.FTZ R32, R32, 0.5 ;  /* 0x3f00000020207820 */ /* 0x000fc60000410000 */
[----:B------:R-:W-:-:S04]  /*5e200*/  FFMA R33, -R30, R30, R31 ;  /* 0x0000001e1e217223 */ /* 0x000fc8000000011f */
[----:B------:R-:W-:-:S07]  /*5e210*/  FFMA R30, R33, R32, R30 ;  /* 0x00000020211e7223 */ /* 0x000fce000000001e */
.L_x_4060:
[----:B------:R-:W-:Y:S05]  /*5e220*/  BSYNC.RECONVERGENT B1 ;  /* 0x0000000000017941 */ /* 0x000fea0003800200 */
.L_x_4058:
        /* <DEDUP_REMOVED lines=15> */
.L_x_4062:
[----:B------:R-:W-:Y:S05]  /*5e320*/  BSYNC.RECONVERGENT B5 ;  /* 0x0000000000057941 */ /* 0x000fea0003800200 */
.L_x_4061:
        /* <DEDUP_REMOVED lines=22> */
.L_x_4064:
[----:B------:R-:W-:Y:S05]  /*5e490*/  BSYNC.RECONVERGENT B5 ;  /* 0x0000000000057941 */ /* 0x000fea0003800200 */
.L_x_4063:
[-C--:B------:R-:W-:Y:S01]  /*5e4a0*/  FFMA R15, R28, R31.reuse, R15 ;  /* 0x0000001f1c0f7223 */ /* 0x080fe2000000000f */
[-C--:B------:R-:W-:Y:S01]  /*5e4b0*/  FFMA R14, R21, R31.reuse, R14 ;  /* 0x0000001f150e7223 */ /* 0x080fe2000000000e */
[----:B------:R-:W-:-:S07]  /*5e4c0*/  FFMA R13, R20, R31, R13 ;  /* 0x0000001f140d7223 */ /* 0x000fce000000000d */
.L_x_4057:
[----:B------:R-:W-:Y:S05]  /*5e4d0*/  BSYNC.RECONVERGENT B3 ;  /* 0x0000000000037941 */ /* 0x000fea0003800200 */
.L_x_4056:
[----:B------:R-:W-:Y:S01]  /*5e4e0*/  IADD3 R25, PT, PT, R25, 0x4, RZ ;  /* 0x0000000419197810 */ /* 0x000fe20007ffe0ff */
[----:B------:R-:W-:Y:S06]  /*5e4f0*/  @P2 BRA `(.L_x_4065) ;  /* 0xffffffe800fc2947 */ /* 0x000fec000383ffff */
.L_x_3999:
[----:B------:R-:W-:Y:S05]  /*5e500*/  BSYNC.RECONVERGENT B4 ;  /* 0x0000000000047941 */ /* 0x000fea0003800200 */
.L_x_3998:
        /* <DEDUP_REMOVED lines=57> */
.L_x_4073:
[----:B-1----:R-:W-:Y:S01]  /*5e8a0*/  FMUL.FTZ R32, R31, R34 ;  /* 0x000000221f207220 */ /* 0x002fe20000410000 */
[----:B------:R-:W-:-:S03]  /*5e8b0*/  FMUL.FTZ R33, R34, 0.5 ;  /* 0x3f00000022217820 */ /* 0x000fc60000410000 */
[----:B------:R-:W-:-:S04]  /*5e8c0*/  FFMA R29, -R32, R32, R31 ;  /* 0x00000020201d7223 */ /* 0x000fc8000000011f */
[----:B------:R-:W-:-:S07]  /*5e8d0*/  FFMA R29, R29, R33, R32 ;  /* 0x000000211d1d7223 */ /* 0x000fce0000000020 */
.L_x_4074:
[----:B------:R-:W-:Y:S05]  /*5e8e0*/  BSYNC.RECONVERGENT B1 ;  /* 0x0000000000017941 */ /* 0x000fea0003800200 */
.L_x_4072:
        /* <DEDUP_REMOVED lines=17> */
.L_x_4076:
[----:B------:R-:W-:Y:S05]  /*5ea00*/  BSYNC.RECONVERGENT B6 ;  /* 0x0000000000067941 */ /* 0x000fea0003800200 */
.L_x_4075:
        /* <DEDUP_REMOVED lines=23> */
.L_x_4078:
[----:B------:R-:W-:Y:S05]  /*5eb80*/  BSYNC.RECONVERGENT B6 ;  /* 0x0000000000067941 */ /* 0x000fea0003800200 */
.L_x_4077:
[-C--:B------:R-:W-:Y:S01]  /*5eb90*/  FFMA R15, R30, R31.reuse, R15 ;  /* 0x0000001f1e0f7223 */ /* 0x080fe2000000000f */
[-C--:B------:R-:W-:Y:S01]  /*5eba0*/  FFMA R14, R21, R31.reuse, R14 ;  /* 0x0000001f150e7223 */ /* 0x080fe2000000000e */
[----:B------:R-:W-:-:S07]  /*5ebb0*/  FFMA R13, R24, R31, R13 ;  /* 0x0000001f180d7223 */ /* 0x000fce000000000d */
.L_x_4071:
[----:B------:R-:W-:Y:S05]  /*5ebc0*/  BSYNC.RECONVERGENT B5 ;  /* 0x0000000000057941 */ /* 0x000fea0003800200 */
.L_x_4070:
        /* <DEDUP_REMOVED lines=34> */
.L_x_4082:
[----:B-1----:R-:W-:Y:S01]  /*5edf0*/  FMUL.FTZ R32, R31, R34 ;  /* 0x000000221f207220 */ /* 0x002fe20000410000 */
[----:B------:R-:W-:-:S03]  /*5ee00*/  FMUL.FTZ R33, R34, 0.5 ;  /* 0x3f00000022217820 */ /* 0x000fc60000410000 */
[----:B------:R-:W-:-:S04]  /*5ee10*/  FFMA R29, -R32, R32, R31 ;  /* 0x00000020201d7223 */ /* 0x000fc8000000011f */
[----:B------:R-:W-:-:S07]  /*5ee20*/  FFMA R29, R29, R33, R32 ;  /* 0x000000211d1d7223 */ /* 0x000fce0000000020 */
.L_x_4083:
[----:B------:R-:W-:Y:S05]  /*5ee30*/  BSYNC.RECONVERGENT B1 ;  /* 0x0000000000017941 */ /* 0x000fea0003800200 */
.L_x_4081:
        /* <DEDUP_REMOVED lines=17> */
.L_x_4085:
[----:B------:R-:W-:Y:S05]  /*5ef50*/  BSYNC.RECONVERGENT B6 ;  /* 0x0000000000067941 */ /* 0x000fea0003800200 */
.L_x_4084:
        /* <DEDUP_REMOVED lines=23> */
.L_x_4087:
[----:B------:R-:W-:Y:S05]  /*5f0d0*/  BSYNC.RECONVERGENT B6 ;  /* 0x0000000000067941 */ /* 0x000fea0003800200 */
.L_x_4086:
[-C--:B------:R-:W-:Y:S01]  /*5f0e0*/  FFMA R15, R30, R31.reuse, R15 ;  /* 0x0000001f1e0f7223 */ /* 0x080fe2000000000f */
[-C--:B------:R-:W-:Y:S01]  /*5f0f0*/  FFMA R14, R21, R31.reuse, R14 ;  /* 0x0000001f150e7223 */ /* 0x080fe2000000000e */
[----:B------:R-:W-:-:S07]  /*5f100*/  FFMA R13, R24, R31, R13 ;  /* 0x0000001f180d7223 */ /* 0x000fce000000000d */
.L_x_4080:
[----:B------:R-:W-:Y:S05]  /*5f110*/  BSYNC.RECONVERGENT B5 ;  /* 0x0000000000057941 */ /* 0x000fea0003800200 */
.L_x_4079:
        /* <DEDUP_REMOVED lines=34> */
.L_x_4091:
[----:B-1----:R-:W-:Y:S01]  /*5f340*/  FMUL.FTZ R30, R31, R32 ;  /* 0x000000201f1e7220 */ /* 0x002fe20000410000 */
[----:B------:R-:W-:-:S03]  /*5f350*/  FMUL.FTZ R32, R32, 0.5 ;  /* 0x3f00000020207820 */ /* 0x000fc60000410000 */
[----:B------:R-:W-:-:S04]  /*5f360*/  FFMA R29, -R30, R30, R31 ;  /* 0x0000001e1e1d7223 */ /* 0x000fc8000000011f */
[----:B------:R-:W-:-:S07]  /*5f370*/  FFMA R29, R29, R32, R30 ;  /* 0x000000201d1d7223 */ /* 0x000fce000000001e */
.L_x_4092:
[----:B------:R-:W-:Y:S05]  /*5f380*/  BSYNC.RECONVERGENT B1 ;  /* 0x0000000000017941 */ /* 0x000fea0003800200 */
.L_x_4090:
        /* <DEDUP_REMOVED lines=18> */
.L_x_4094:
[----:B------:R-:W-:Y:S05]  /*5f4b0*/  BSYNC.RECONVERGENT B6 ;  /* 0x0000000000067941 */ /* 0x000fea0003800200 */
.L_x_4093:
        /* <DEDUP_REMOVED lines=23> */
.L_x_4096:
[----:B------:R-:W-:Y:S05]  /*5f630*/  BSYNC.RECONVERGENT B6 ;  /* 0x0000000000067941 */ /* 0x000fea0003800200 */
.L_x_4095:
[-C--:B------:R-:W-:Y:S01]  /*5f640*/  FFMA R15, R24, R31.reuse, R15 ;  /* 0x0000001f180f7223 */ /* 0x080fe2000000000f */
[-C--:B------:R-:W-:Y:S01]  /*5f650*/  FFMA R14, R21, R31.reuse, R14 ;  /* 0x0000001f150e7223 */ /* 0x080fe2000000000e */
[----:B------:R-:W-:-:S07]  /*5f660*/  FFMA R13, R20, R31, R13 ;  /* 0x0000001f140d7223 */ /* 0x000fce000000000d */
.L_x_4089:
[----:B------:R-:W-:Y:S05]  /*5f670*/  BSYNC.RECONVERGENT B5 ;  /* 0x0000000000057941 */ /* 0x000fea0003800200 */
.L_x_4088:
[----:B------:R-:W-:-:S07]  /*5f680*/  IADD3 R24, PT, PT, R28, 0x3, RZ ;  /* 0x000000031c187810 */ /* 0x000fce0007ffe0ff */
.L_x_4069:
[----:B------:R-:W-:Y:S05]  /*5f690*/  BSYNC.RECONVERGENT B3 ;  /* 0x0000000000037941 */ /* 0x000fea0003800200 */
.L_x_4068:
[----:B------:R-:W-:-:S04]  /*5f6a0*/  IADD3 R20, PT, PT, R28, -R25, RZ ;  /* 0x800000191c147210 */ /* 0x000fc80007ffe0ff */
[----:B------:R-:W-:-:S13]  /*5f6b0*/  ISETP.GT.U32.AND P0, PT, R20, -0x4, PT ;  /* 0xfffffffc1400780c */ /* 0x000fda0003f04070 */
[----:B------:R-:W-:Y:S05]  /*5f6c0*/  @P0 BRA `(.L_x_4067) ;  /* 0x0000001400180947 */ /* 0x000fea0003800000 */
[----:B------:R-:W0:Y:S01]  /*5f6d0*/  LDC.64 R20, c[0x0][0x3c0] ;  /* 0x0000f000ff147b82 */ /* 0x000e220000000a00 */
[----:B------:R-:W-:Y:S02]  /*5f6e0*/  IADD3 R25, PT, PT, -R25, R24, RZ ;  /* 0x0000001819197210 */ /* 0x000fe40007ffe1ff */
[----:B0-----:R-:W-:-:S04]  /*5f6f0*/  IADD3 R40, P0, PT, R20, 0x8, RZ ;  /* 0x0000000814287810 */ /* 0x001fc80007f1e0ff */
[----:B------:R-:W-:-:S09]  /*5f700*/  IADD3.X R41, PT, PT, RZ, R21, RZ, P0, !PT ;  /* 0x00000015ff297210 */ /* 0x000fd200007fe4ff */
.L_x_4133:
        /* <DEDUP_REMOVED lines=34> */
.L_x_4100:
[----:B-1----:R-:W-:Y:S01]  /*5f930*/  FMUL.FTZ R32, R31, R34 ;  /* 0x000000221f207220 */ /* 0x002fe20000410000 */
[----:B------:R-:W-:-:S03]  /*5f940*/  FMUL.FTZ R33, R34, 0.5 ;  /* 0x3f00000022217820 */ /* 0x000fc60000410000 */
[----:B------:R-:W-:-:S04]  /*5f950*/  FFMA R29, -R32, R32, R31 ;  /* 0x00000020201d7223 */ /* 0x000fc8000000011f */
[----:B------:R-:W-:-:S07]  /*5f960*/  FFMA R29, R29, R33, R32 ;  /* 0x000000211d1d7223 */ /* 0x000fce0000000020 */
.L_x_4101:
[----:B------:R-:W-:Y:S05]  /*5f970*/  BSYNC.RECONVERGENT B1 ;  /* 0x0000000000017941 */ /* 0x000fea0003800200 */
.L_x_4099:
        /* <DEDUP_REMOVED lines=15> */
.L_x_4103:
[----:B------:R-:W-:Y:S05]  /*5fa70*/  BSYNC.RECONVERGENT B5 ;  /* 0x0000000000057941 */ /* 0x000fea0003800200 */
.L_x_4102:
        /* <DEDUP_REMOVED lines=22> */
.L_x_4105:
[----:B------:R-:W-:Y:S05]  /*5fbe0*/  BSYNC.RECONVERGENT B5 ;  /* 0x0000000000057941 */ /* 0x000fea0003800200 */
.L_x_4104:
[-C--:B------:R-:W-:Y:S01]  /*5fbf0*/  FFMA R15, R28, R31.reuse, R15 ;  /* 0x0000001f1c0f7223 */ /* 0x080fe2000000000f */
[-C--:B------:R-:W-:Y:S01]  /*5fc00*/  FFMA R14, R21, R31.reuse, R14 ;  /* 0x0000001f150e7223 */ /* 0x080fe2000000000e */
[----:B------:R-:W-:-:S07]  /*5fc10*/  FFMA R13, R20, R31, R13 ;  /* 0x0000001f140d7223 */ /* 0x000fce000000000d */
.L_x_4098:
[----:B------:R-:W-:Y:S05]  /*5fc20*/  BSYNC.RECONVERGENT B3 ;  /* 0x0000000000037941 */ /* 0x000fea0003800200 */
.L_x_4097:
        /* <DEDUP_REMOVED lines=31> */
.L_x_4109:
[----:B-1----:R-:W-:Y:S01]  /*5fe20*/  FMUL.FTZ R32, R31, R34 ;  /* 0x000000221f207220 */ /* 0x002fe20000410000 */
[----:B------:R-:W-:-:S03]  /*5fe30*/  FMUL.FTZ R33, R34, 0.5 ;  /* 0x3f00000022217820 */ /* 0x000fc60000410000 */
[----:B------:R-:W-:-:S04]  /*5fe40*/  FFMA R29, -R32, R32, R31 ;  /* 0x00000020201d7223 */ /* 0x000fc8000000011f */
[----:B------:R-:W-:-:S07]  /*5fe50*/  FFMA R29, R29, R33, R32 ;  /* 0x000000211d1d7223 */ /* 0x000fce0000000020 */
.L_x_4110:
[----:B------:R-:W-:Y:S05]  /*5fe60*/  BSYNC.RECONVERGENT B1 ;  /* 0x0000000000017941 */ /* 0x000fea0003800200 */
.L_x_4108:
        /* <DEDUP_REMOVED lines=15> */
.L_x_4112:
[----:B------:R-:W-:Y:S05]  /*5ff60*/  BSYNC.RECONVERGENT B5 ;  /* 0x0000000000057941 */ /* 0x000fea0003800200 */
.L_x_4111:
        /* <DEDUP_REMOVED lines=22> */
.L_x_4114:
[----:B------:R-:W-:Y:S05]  /*600d0*/  BSYNC.RECONVERGENT B5 ;  /* 0x0000000000057941 */ /* 0x000fea0003800200 */
.L_x_4113:
[-C--:B------:R-:W-:Y:S01]  /*600e0*/  FFMA R15, R28, R31.reuse, R15 ;  /* 0x0000001f1c0f7223 */ /* 0x080fe2000000000f */
[-C--:B------:R-:W-:Y:S01]  /*600f0*/  FFMA R14, R21, R31.reuse, R14 ;  /* 0x0000001f150e7223 */ /* 0x080fe2000000000e */
[----:B------:R-:W-:-:S07]  /*60100*/  FFMA R13, R20, R31, R13 ;  /* 0x0000001f140d7223 */ /* 0x000fce000000000d */
.L_x_4107:
[----:B------:R-:W-:Y:S05]  /*60110*/  BSYNC.RECONVERGENT B3 ;  /* 0x0000000000037941 */ /* 0x000fea0003800200 */
.L_x_4106:
        /* <DEDUP_REMOVED lines=31> */
.L_x_4118:
[----:B-1----:R-:W-:Y:S01]  /*60310*/  FMUL.FTZ R32, R31, R34 ;  /* 0x000000221f207220 */ /* 0x002fe20000410000 */
[----:B------:R-:W-:-:S03]  /*60320*/  FMUL.FTZ R33, R34, 0.5 ;  /* 0x3f00000022217820 */ /* 0x000fc60000410000 */
[----:B------:R-:W-:-:S04]  /*60330*/  FFMA R29, -R32, R32, R31 ;  /* 0x00000020201d7223 */ /* 0x000fc8000000011f */
[----:B------:R-:W-:-:S07]  /*60340*/  FFMA R29, R29, R33, R32 ;  /* 0x000000211d1d7223 */ /* 0x000fce0000000020 */
.L_x_4119:
[----:B------:R-:W-:Y:S05]  /*60350*/  BSYNC.RECONVERGENT B1 ;  /* 0x0000000000017941 */ /* 0x000fea0003800200 */
.L_x_4117:
        /* <DEDUP_REMOVED lines=15> */
.L_x_4121:
[----:B------:R-:W-:Y:S05]  /*60450*/  BSYNC.RECONVERGENT B5 ;  /* 0x0000000000057941 */ /* 0x000fea0003800200 */
.L_x_4120:
        /* <DEDUP_REMOVED lines=22> */
.L_x_4123:
[----:B------:R-:W-:Y:S05]  /*605c0*/  BSYNC.RECONVERGENT B5 ;  /* 0x0000000000057941 */ /* 0x000fea0003800200 */
.L_x_4122:
[-C--:B------:R-:W-:Y:S01]  /*605d0*/  FFMA R15, R28, R31.reuse, R15 ;  /* 0x0000001f1c0f7223 */ /* 0x080fe2000000000f */
[-C--:B------:R-:W-:Y:S01]  /*605e0*/  FFMA R14, R21, R31.reuse, R14 ;  /* 0x0000001f150e7223 */ /* 0x080fe2000000000e */
[----:B------:R-:W-:-:S07]  /*605f0*/  FFMA R13, R20, R31, R13 ;  /* 0x0000001f140d7223 */ /* 0x000fce000000000d */
.L_x_4116:
[----:B------:R-:W-:Y:S05]  /*60600*/  BSYNC.RECONVERGENT B3 ;  /* 0x0000000000037941 */ /* 0x000fea0003800200 */
.L_x_4115:
        /* <DEDUP_REMOVED lines=31> */
.L_x_4127:
[----:B-1----:R-:W-:Y:S01]  /*60800*/  FMUL.FTZ R30, R31, R32 ;  /* 0x000000201f1e7220 */ /* 0x002fe20000410000 */
[----:B------:R-:W-:-:S03]  /*60810*/  FMUL.FTZ R32, R32, 0.5 ;  /* 0x3f00000020207820 */ /* 0x000fc60000410000 */
[----:B------:R-:W-:-:S04]  /*60820*/  FFMA R29, -R30, R30, R31 ;  /* 0x0000001e1e1d7223 */ /* 0x000fc8000000011f */
[----:B------:R-:W-:-:S07]  /*60830*/  FFMA R29, R29, R32, R30 ;  /* 0x000000201d1d7223 */ /* 0x000fce000000001e */
.L_x_4128:
[----:B------:R-:W-:Y:S05]  /*60840*/  BSYNC.RECONVERGENT B1 ;  /* 0x0000000000017941 */ /* 0x000fea0003800200 */
.L_x_4126:
        /* <DEDUP_REMOVED lines=16> */
.L_x_4130:
[----:B------:R-:W-:Y:S05]  /*60950*/  BSYNC.RECONVERGENT B5 ;  /* 0x0000000000057941 */ /* 0x000fea0003800200 */
.L_x_4129:
        /* <DEDUP_REMOVED lines=22> */
.L_x_4132:
[----:B------:R-:W-:Y:S05]  /*60ac0*/  BSYNC.RECONVERGENT B5 ;  /* 0x0000000000057941 */ /* 0x000fea0003800200 */
.L_x_4131:
[-C--:B------:R-:W-:Y:S01]  /*60ad0*/  FFMA R15, R28, R31.reuse, R15 ;  /* 0x0000001f1c0f7223 */ /* 0x080fe2000000000f */
[-C--:B------:R-:W-:Y:S01]  /*60ae0*/  FFMA R14, R21, R31.reuse, R14 ;  /* 0x0000001f150e7223 */ /* 0x080fe2000000000e */
[----:B------:R-:W-:-:S07]  /*60af0*/  FFMA R13, R20, R31, R13 ;  /* 0x0000001f140d7223 */ /* 0x000fce000000000d */
.L_x_4125:
[----:B------:R-:W-:Y:S05]  /*60b00*/  BSYNC.RECONVERGENT B3 ;  /* 0x0000000000037941 */ /* 0x000fea0003800200 */
.L_x_4124:
[----:B------:R-:W-:Y:S01]  /*60b10*/  IADD3 R24, PT, PT, R24, 0x4, RZ ;  /* 0x0000000418187810 */ /* 0x000fe20007ffe0ff */
[----:B------:R-:W-:Y:S06]  /*60b20*/  @P2 BRA `(.L_x_4133) ;  /* 0xffffffe800f82947 */ /* 0x000fec000383ffff */
.L_x_4067:
[----:B------:R-:W-:Y:S05]  /*60b30*/  BSYNC.RECONVERGENT B4 ;  /* 0x0000000000047941 */ /* 0x000fea0003800200 */
.L_x_4066:
        /* <DEDUP_REMOVED lines=59> */
.L_x_4141:
[----:B-1----:R-:W-:Y:S01]  /*60ef0*/  FMUL.FTZ R32, R31, R34 ;  /* 0x000000221f207220 */ /* 0x002fe20000410000 */
[----:B------:R-:W-:-:S03]  /*60f00*/  FMUL.FTZ R33, R34, 0.5 ;  /* 0x3f00000022217820 */ /* 0x000fc60000410000 */
[----:B------:R-:W-:-:S04]  /*60f10*/  FFMA R29, -R32, R32, R31 ;  /* 0x00000020201d7223 */ /* 0x000fc8000000011f */
[----:B------:R-:W-:-:S07]  /*60f20*/  FFMA R29, R29, R33, R32 ;  /* 0x000000211d1d7223 */ /* 0x000fce0000000020 */
.L_x_4142:
[----:B------:R-:W-:Y:S05]  /*60f30*/  BSYNC.RECONVERGENT B1 ;  /* 0x0000000000017941 */ /* 0x000fea0003800200 */
.L_x_4140:
        /* <DEDUP_REMOVED lines=17> */
.L_x_4144:
[----:B------:R-:W-:Y:S05]  /*61050*/  BSYNC.RECONVERGENT B6 ;  /* 0x0000000000067941 */ /* 0x000fea0003800200 */
.L_x_4143:
        /* <DEDUP_REMOVED lines=23> */
.L_x_4146:
[----:B------:R-:W-:Y:S05]  /*611d0*/  BSYNC.RECONVERGENT B6 ;  /* 0x0000000000067941 */ /* 0x000fea0003800200 */
.L_x_4145:
[-C--:B------:R-:W-:Y:S01]  /*611e0*/  FFMA R15, R40, R31.reuse, R15 ;  /* 0x0000001f280f7223 */ /* 0x080fe2000000000f */
[-C--:B------:R-:W-:Y:S01]  /*611f0*/  FFMA R14, R21, R31.reuse, R14 ;  /* 0x0000001f150e7223 */ /* 0x080fe2000000000e */
[----:B------:R-:W-:-:S07]  /*61200*/  FFMA R13, R24, R31, R13 ;  /* 0x0000001f180d7223 */ /* 0x000fce000000000d */
.L_x_4139:
[----:B------:R-:W-:Y:S05]  /*61210*/  BSYNC.RECONVERGENT B5 ;  /* 0x0000000000057941 */ /* 0x000fea0003800200 */
.L_x_4138:
        /* <DEDUP_REMOVED lines=34> */
.L_x_4150:
[----:B-1----:R-:W-:Y:S01]  /*61440*/  FMUL.FTZ R32, R31, R34 ;  /* 0x000000221f207220 */ /* 0x002fe20000410000 */
[----:B------:R-:W-:-:S03]  /*61450*/  FMUL.FTZ R33, R34, 0.5 ;  /* 0x3f00000022217820 */ /* 0x000fc60000410000 */
[----:B------:R-:W-:-:S04]  /*61460*/  FFMA R29, -R32, R32, R31 ;  /* 0x00000020201d7223 */ /* 0x000fc8000000011f */
[----:B------:R-:W-:-:S07]  /*61470*/  FFMA R29, R29, R33, R32 ;  /* 0x000000211d1d7223 */ /* 0x000fce0000000020 */
.L_x_4151:
[----:B------:R-:W-:Y:S05]  /*61480*/  BSYNC.RECONVERGENT B1 ;  /* 0x0000000000017941 */ /* 0x000fea0003800200 */
.L_x_4149:
        /* <DEDUP_REMOVED lines=17> */
.L_x_4153:
[----:B------:R-:W-:Y:S05]  /*615a0*/  BSYNC.RECONVERGENT B6 ;  /* 0x0000000000067941 */ /* 0x000fea0003800200 */
.L_x_4152:
        /* <DEDUP_REMOVED lines=23> */
.L_x_4155:
[----:B------:R-:W-:Y:S05]  /*61720*/  BSYNC.RECONVERGENT B6 ;  /* 0x0000000000067941 */ /* 0x000fea0003800200 */
.L_x_4154:
[-C--:B------:R-:W-:Y:S01]  /*61730*/  FFMA R15, R40, R31.reuse, R15 ;  /* 0x0000001f280f7223 */ /* 0x080fe2000000000f */
[-C--:B------:R-:W-:Y:S01]  /*61740*/  FFMA R14, R21, R31.reuse, R14 ;  /* 0x0000001f150e7223 */ /* 0x080fe2000000000e */
[----:B------:R-:W-:-:S07]  /*61750*/  FFMA R13, R24, R31, R13 ;  /* 0x0000001f180d7223 */ /* 0x000fce000000000d */
.L_x_4148:
[----:B------:R-:W-:Y:S05]  /*61760*/  BSYNC.RECONVERGENT B5 ;  /* 0x0000000000057941 */ /* 0x000fea0003800200 */
.L_x_4147:
        /* <DEDUP_REMOVED lines=34> */
.L_x_4159:
[----:B-1----:R-:W-:Y:S01]  /*61990*/  FMUL.FTZ R32, R31, R34 ;  /* 0x000000221f207220 */ /* 0x002fe20000410000 */
[----:B------:R-:W-:-:S03]  /*619a0*/  FMUL.FTZ R33, R34, 0.5 ;  /* 0x3f00000022217820 */ /* 0x000fc60000410000 */
[----:B------:R-:W-:-:S04]  /*619b0*/  FFMA R29, -R32, R32, R31 ;  /* 0x00000020201d7223 */ /* 0x000fc8000000011f */
[----:B------:R-:W-:-:S07]  /*619c0*/  FFMA R29, R29, R33, R32 ;  /* 0x000000211d1d7223 */ /* 0x000fce0000000020 */
.L_x_4160:
[----:B------:R-:W-:Y:S05]  /*619d0*/  BSYNC.RECONVERGENT B1 ;  /* 0x0000000000017941 */ /* 0x000fea0003800200 */
.L_x_4158:
        /* <DEDUP_REMOVED lines=17> */
.L_x_4162:
[----:B------:R-:W-:Y:S05]  /*61af0*/  BSYNC.RECONVERGENT B6 ;  /* 0x0000000000067941 */ /* 0x000fea0003800200 */
.L_x_4161:
        /* <DEDUP_REMOVED lines=23> */
.L_x_4164:
[----:B------:R-:W-:Y:S05]  /*61c70*/  BSYNC.RECONVERGENT B6 ;  /* 0x0000000000067941 */ /* 0x000fea0003800200 */
.L_x_4163:
[-C--:B------:R-:W-:Y:S01]  /*61c80*/  FFMA R15, R24, R31.reuse, R15 ;  /* 0x0000001f180f7223 */ /* 0x080fe2000000000f */
[-C--:B------:R-:W-:Y:S01]  /*61c90*/  FFMA R14, R21, R31.reuse, R14 ;  /* 0x0000001f150e7223 */ /* 0x080fe2000000000e */
[----:B------:R-:W-:-:S07]  /*61ca0*/  FFMA R13, R20, R31, R13 ;  /* 0x0000001f140d7223 */ /* 0x000fce000000000d */
.L_x_4157:
[----:B------:R-:W-:Y:S05]  /*61cb0*/  BSYNC.RECONVERGENT B5 ;  /* 0x0000000000057941 */ /* 0x000fea0003800200 */
.L_x_4156:
[----:B------:R-:W-:-:S07]  /*61cc0*/  IADD3 R24, PT, PT, R30, 0x3, RZ ;  /* 0x000000031e187810 */ /* 0x000fce0007ffe0ff */
.L_x_4137:
[----:B------:R-:W-:Y:S05]  /*61cd0*/  BSYNC.RECONVERGENT B3 ;  /* 0x0000000000037941 */ /* 0x000fea0003800200 */
.L_x_4136:
[----:B------:R-:W-:-:S04]  /*61ce0*/  IADD3 R20, PT, PT, R30, -R25, RZ ;  /* 0x800000191e147210 */ /* 0x000fc80007ffe0ff */
[----:B------:R-:W-:-:S13]  /*61cf0*/  ISETP.GT.U32.AND P0, PT, R20, -0x4, PT ;  /* 0xfffffffc1400780c */ /* 0x000fda0003f04070 */
[----:B------:R-:W-:Y:S05]  /*61d00*/  @P0 BRA `(.L_x_4135) ;  /* 0x0000001400140947 */ /* 0x000fea0003800000 */
[----:B------:R-:W0:Y:S01]  /*61d10*/  LDC.64 R20, c[0x0][0x3c0] ;  /* 0x0000f000ff147b82 */ /* 0x000e220000000a00 */
[----:B------:R-:W-:Y:S02]  /*61d20*/  IADD3 R25, PT, PT, -R25, R24, RZ ;  /* 0x0000001819197210 */ /* 0x000fe40007ffe1ff */
[----:B0-----:R-:W-:-:S04]  /*61d30*/  IADD3 R42, P0, PT, R20, 0x8, RZ ;  /* 0x00000008142a7810 */ /* 0x001fc80007f1e0ff */
[----:B------:R-:W-:-:S09]  /*61d40*/  IADD3.X R43, PT, PT, RZ, R21, RZ, P0, !PT ;  /* 0x00000015ff2b7210 */ /* 0x000fd200007fe4ff */
.L_x_4201:
        /* <DEDUP_REMOVED lines=34> */
.L_x_4168:
[----:B-1----:R-:W-:Y:S01]  /*61f70*/  FMUL.FTZ R32, R31, R34 ;  /* 0x000000221f207220 */ /* 0x002fe20000410000 */
[----:B------:R-:W-:-:S03]  /*61f80*/  FMUL.FTZ R33, R34, 0.5 ;  /* 0x3f00000022217820 */ /* 0x000fc60000410000 */
[----:B------:R-:W-:-:S04]  /*61f90*/  FFMA R29, -R32, R32, R31 ;  /* 0x00000020201d7223 */ /* 0x000fc8000000011f */
[----:B------:R-:W-:-:S07]  /*61fa0*/  FFMA R29, R29, R33, R32 ;  /* 0x000000211d1d7223 */ /* 0x000fce0000000020 */
.L_x_4169:
[----:B------:R-:W-:Y:S05]  /*61fb0*/  BSYNC.RECONVERGENT B1 ;  /* 0x0000000000017941 */ /* 0x000fea0003800200 */
.L_x_4167:
        /* <DEDUP_REMOVED lines=15> */
.L_x_4171:
[----:B------:R-:W-:Y:S05]  /*620b0*/  BSYNC.RECONVERGENT B5 ;  /* 0x0000000000057941 */ /* 0x000fea0003800200 */
.L_x_4170:
        /* <DEDUP_REMOVED lines=22> */
.L_x_4173:
[----:B------:R-:W-:Y:S05]  /*62220*/  BSYNC.RECONVERGENT B5 ;  /* 0x0000000000057941 */ /* 0x000fea0003800200 */
.L_x_4172:
[-C--:B------:R-:W-:Y:S01]  /*62230*/  FFMA R15, R30, R31.reuse, R15 ;  /* 0x0000001f1e0f7223 */ /* 0x080fe2000000000f */
[-C--:B------:R-:W-:Y:S01]  /*62240*/  FFMA R14, R21, R31.reuse, R14 ;  /* 0x0000001f150e7223 */ /* 0x080fe2000000000e */
[----:B------:R-:W-:-:S07]  /*62250*/  FFMA R13, R20, R31, R13 ;  /* 0x0000001f140d7223 */ /* 0x000fce000000000d */
.L_x_4166:
[----:B------:R-:W-:Y:S05]  /*62260*/  BSYNC.RECONVERGENT B3 ;  /* 0x0000000000037941 */ /* 0x000fea0003800200 */
.L_x_4165:
        /* <DEDUP_REMOVED lines=31> */
.L_x_4177:
[----:B-1----:R-:W-:Y:S01]  /*62460*/  FMUL.FTZ R32, R31, R34 ;  /* 0x000000221f207220 */ /* 0x002fe20000410000 */
[----:B------:R-:W-:-:S03]  /*62470*/  FMUL.FTZ R33, R34, 0.5 ;  /* 0x3f00000022217820 */ /* 0x000fc60000410000 */
[----:B------:R-:W-:-:S04]  /*62480*/  FFMA R29, -R32, R32, R31 ;  /* 0x00000020201d7223 */ /* 0x000fc8000000011f */
[----:B------:R-:W-:-:S07]  /*62490*/  FFMA R29, R29, R33, R32 ;  /* 0x000000211d1d7223 */ /* 0x000fce0000000020 */
.L_x_4178:
[----:B------:R-:W-:Y:S05]  /*624a0*/  BSYNC.RECONVERGENT B1 ;  /* 0x0000000000017941 */ /* 0x000fea0003800200 */
.L_x_4176:
        /* <DEDUP_REMOVED lines=15> */
.L_x_4180:
[----:B------:R-:W-:Y:S05]  /*625a0*/  BSYNC.RECONVERGENT B5 ;  /* 0x0000000000057941 */ /* 0x000fea0003800200 */
.L_x_4179:
        /* <DEDUP_REMOVED lines=22> */
.L_x_4182:
[----:B------:R-:W-:Y:S05]  /*62710*/  BSYNC.RECONVERGENT B5 ;  /* 0x0000000000057941 */ /* 0x000fea0003800200 */
.L_x_4181:
[-C--:B------:R-:W-:Y:S01]  /*62720*/  FFMA R15, R30, R31.reuse, R15 ;  /* 0x0000001f1e0f7223 */ /* 0x080fe2000000000f */
[-C--:B------:R-:W-:Y:S01]  /*62730*/  FFMA R14, R21, R31.reuse, R14 ;  /* 0x0000001f150e7223 */ /* 0x080fe2000000000e */
[----:B------:R-:W-:-:S07]  /*62740*/  FFMA R13, R20, R31, R13 ;  /* 0x0000001f140d7223 */ /* 0x000fce000000000d */
.L_x_4175:
[----:B------:R-:W-:Y:S05]  /*62750*/  BSYNC.RECONVERGENT B3 ;  /* 0x0000000000037941 */ /* 0x000fea0003800200 */
.L_x_4174:
        /* <DEDUP_REMOVED lines=31> */
.L_x_4186:
[----:B-1----:R-:W-:Y:S01]  /*62950*/  FMUL.FTZ R32, R31, R34 ;  /* 0x000000221f207220 */ /* 0x002fe20000410000 */
[----:B------:R-:W-:-:S03]  /*62960*/  FMUL.FTZ R33, R34, 0.5 ;  /* 0x3f00000022217820 */ /* 0x000fc60000410000 */
[----:B------:R-:W-:-:S04]  /*62970*/  FFMA R29, -R32, R32, R31 ;  /* 0x00000020201d7223 */ /* 0x000fc8000000011f */
[----:B------:R-:W-:-:S07]  /*62980*/  FFMA R29, R29, R33, R32 ;  /* 0x000000211d1d7223 */ /* 0x000fce0000000020 */
.L_x_4187:
[----:B------:R-:W-:Y:S05]  /*62990*/  BSYNC.RECONVERGENT B1 ;  /* 0x0000000000017941 */ /* 0x000fea0003800200 */
.L_x_4185:
        /* <DEDUP_REMOVED lines=15> */
.L_x_4189:
[----:B------:R-:W-:Y:S05]  /*62a90*/  BSYNC.RECONVERGENT B5 ;  /* 0x0000000000057941 */ /* 0x000fea0003800200 */
.L_x_4188:
        /* <DEDUP_REMOVED lines=22> */
.L_x_4191:
[----:B------:R-:W-:Y:S05]  /*62c00*/  BSYNC.RECONVERGENT B5 ;  /* 0x0000000000057941 */ /* 0x000fea0003800200 */
.L_x_4190:
[-C--:B------:R-:W-:Y:S01]  /*62c10*/  FFMA R15, R30, R31.reuse, R15 ;  /* 0x0000001f1e0f7223 */ /* 0x080fe2000000000f */
[-C--:B------:R-:W-:Y:S01]  /*62c20*/  FFMA R14, R21, R31.reuse, R14 ;  /* 0x0000001f150e7223 */ /* 0x080fe2000000000e */
[----:B------:R-:W-:-:S07]  /*62c30*/  FFMA R13, R20, R31, R13 ;  /* 0x0000001f140d7223 */ /* 0x000fce000000000d */
.L_x_4184:
[----:B------:R-:W-:Y:S05]  /*62c40*/  BSYNC.RECONVERGENT B3 ;  /* 0x0000000000037941 */ /* 0x000fea0003800200 */
.L_x_4183:
        /* <DEDUP_REMOVED lines=31> */
.L_x_4195:
[----:B-1----:R-:W-:Y:S01]  /*62e40*/  FMUL.FTZ R32, R31, R34 ;  /* 0x000000221f207220 */ /* 0x002fe20000410000 */
[----:B------:R-:W-:-:S03]  /*62e50*/  FMUL.FTZ R33, R34, 0.5 ;  /* 0x3f00000022217820 */ /* 0x000fc60000410000 */
[----:B------:R-:W-:-:S04]  /*62e60*/  FFMA R29, -R32, R32, R31 ;  /* 0x00000020201d7223 */ /* 0x000fc8000000011f */
[----:B------:R-:W-:-:S07]  /*62e70*/  FFMA R29, R29, R33, R32 ;  /* 0x000000211d1d7223 */ /* 0x000fce0000000020 */
.L_x_4196:
[----:B------:R-:W-:Y:S05]  /*62e80*/  BSYNC.RECONVERGENT B1 ;  /* 0x0000000000017941 */ /* 0x000fea0003800200 */
.L_x_4194:
        /* <DEDUP_REMOVED lines=15> */
.L_x_4198:
[----:B------:R-:W-:Y:S05]  /*62f80*/  BSYNC.RECONVERGENT B5 ;  /* 0x0000000000057941 */ /* 0x000fea0003800200 */
.L_x_4197:
        /* <DEDUP_REMOVED lines=22> */
.L_x_4200:
[----:B------:R-:W-:Y:S05]  /*630f0*/  BSYNC.RECONVERGENT B5 ;  /* 0x0000000000057941 */ /* 0x000fea0003800200 */
.L_x_4199:
[-C--:B------:R-:W-:Y:S01]  /*63100*/  FFMA R15, R30, R31.reuse, R15 ;  /* 0x0000001f1e0f7223 */ /* 0x080fe2000000000f */
[-C--:B------:R-:W-:Y:S01]  /*63110*/  FFMA R14, R21, R31.reuse, R14 ;  /* 0x0000001f150e7223 */ /* 0x080fe2000000000e */
[----:B------:R-:W-:-:S07]  /*63120*/  FFMA R13, R20, R31, R13 ;  /* 0x0000001f140d7223 */ /* 0x000fce000000000d */
.L_x_4193:
[----:B------:R-:W-:Y:S05]  /*63130*/  BSYNC.RECONVERGENT B3 ;  /* 0x0000000000037941 */ /* 0x000fea0003800200 */
.L_x_4192:
[----:B------:R-:W-:Y:S01]  /*63140*/  IADD3 R24, PT, PT, R24, 0x4, RZ ;  /* 0x0000000418187810 */ /* 0x000fe20007ffe0ff */
[----:B------:R-:W-:Y:S06]  /*63150*/  @P2 BRA `(.L_x_4201) ;  /* 0xffffffe800fc2947 */ /* 0x000fec000383ffff */
.L_x_4135:
[----:B------:R-:W-:Y:S05]  /*63160*/  BSYNC.RECONVERGENT B4 ;  /* 0x0000000000047941 */ /* 0x000fea0003800200 */
.L_x_4134:
        /* <DEDUP_REMOVED lines=58> */
.L_x_4209:
[----:B-1----:R-:W-:Y:S01]  /*63510*/  FMUL.FTZ R32, R31, R34 ;  /* 0x000000221f207220 */ /* 0x002fe20000410000 */
[----:B------:R-:W-:-:S03]  /*63520*/  FMUL.FTZ R33, R34, 0.5 ;  /* 0x3f00000022217820 */ /* 0x000fc60000410000 */
[----:B------:R-:W-:-:S04]  /*63530*/  FFMA R29, -R32, R32, R31 ;  /* 0x00000020201d7223 */ /* 0x000fc8000000011f */
[----:B------:R-:W-:-:S07]  /*63540*/  FFMA R29, R29, R33, R32 ;  /* 0x000000211d1d7223 */ /* 0x000fce0000000020 */
.L_x_4210:
[----:B------:R-:W-:Y:S05]  /*63550*/  BSYNC.RECONVERGENT B1 ;  /* 0x0000000000017941 */ /* 0x000fea0003800200 */
.L_x_4208:
        /* <DEDUP_REMOVED lines=17> */
.L_x_4212:
[----:B------:R-:W-:Y:S05]  /*63670*/  BSYNC.RECONVERGENT B6 ;  /* 0x0000000000067941 */ /* 0x000fea0003800200 */
.L_x_4211:
        /* <DEDUP_REMOVED lines=23> */
.L_x_4214:
[----:B------:R-:W-:Y:S05]  /*637f0*/  BSYNC.RECONVERGENT B6 ;  /* 0x0000000000067941 */ /* 0x000fea0003800200 */
.L_x_4213:
[-C--:B------:R-:W-:Y:S01]  /*63800*/  FFMA R15, R40, R31.reuse, R15 ;  /* 0x0000001f280f7223 */ /* 0x080fe2000000000f */
[-C--:B------:R-:W-:Y:S01]  /*63810*/  FFMA R14, R25, R31.reuse, R14 ;  /* 0x0000001f190e7223 */ /* 0x080fe2000000000e */
[----:B------:R-:W-:-:S07]  /*63820*/  FFMA R13, R24, R31, R13 ;  /* 0x0000001f180d7223 */ /* 0x000fce000000000d */
.L_x_4207:
[----:B------:R-:W-:Y:S05]  /*63830*/  BSYNC.RECONVERGENT B5 ;  /* 0x0000000000057941 */ /* 0x000fea0003800200 */
.L_x_4206:
        /* <DEDUP_REMOVED lines=34> */
.L_x_4218:
[----:B-1----:R-:W-:Y:S01]  /*63a60*/  FMUL.FTZ R32, R31, R34 ;  /* 0x000000221f207220 */ /* 0x002fe20000410000 */
[----:B------:R-:W-:-:S03]  /*63a70*/  FMUL.FTZ R33, R34, 0.5 ;  /* 0x3f00000022217820 */ /* 0x000fc60000410000 */
[----:B------:R-:W-:-:S04]  /*63a80*/  FFMA R29, -R32, R32, R31 ;  /* 0x00000020201d7223 */ /* 0x000fc8000000011f */
[----:B------:R-:W-:-:S07]  /*63a90*/  FFMA R29, R29, R33, R32 ;  /* 0x000000211d1d7223 */ /* 0x000fce0000000020 */
.L_x_4219:
[----:B------:R-:W-:Y:S05]  /*63aa0*/  BSYNC.RECONVERGENT B1 ;  /* 0x0000000000017941 */ /* 0x000fea0003800200 */
.L_x_4217:
        /* <DEDUP_REMOVED lines=17> */
.L_x_4221:
[----:B------:R-:W-:Y:S05]  /*63bc0*/  BSYNC.RECONVERGENT B6 ;  /* 0x0000000000067941 */ /* 0x000fea0003800200 */
.L_x_4220:
        /* <DEDUP_REMOVED lines=23> */
.L_x_4223:
[----:B------:R-:W-:Y:S05]  /*63d40*/  BSYNC.RECONVERGENT B6 ;  /* 0x0000000000067941 */ /* 0x000fea0003800200 */
.L_x_4222:
[-C--:B------:R-:W-:Y:S01]  /*63d50*/  FFMA R15, R40, R31.reuse, R15 ;  /* 0x0000001f280f7223 */ /* 0x080fe2000000000f */
[-C--:B------:R-:W-:Y:S01]  /*63d60*/  FFMA R14, R25, R31.reuse, R14 ;  /* 0x0000001f190e7223 */ /* 0x080fe2000000000e */
[----:B------:R-:W-:-:S07]  /*63d70*/  FFMA R13, R24, R31, R13 ;  /* 0x0000001f180d7223 */ /* 0x000fce000000000d */
.L_x_4216:
[----:B------:R-:W-:Y:S05]  /*63d80*/  BSYNC.RECONVERGENT B5 ;  /* 0x0000000000057941 */ /* 0x000fea0003800200 */
.L_x_4215:
        /* <DEDUP_REMOVED lines=34> */
.L_x_4227:
[----:B-1----:R-:W-:Y:S01]  /*63fb0*/  FMUL.FTZ R32, R31, R34 ;  /* 0x000000221f207220 */ /* 0x002fe20000410000 */
[----:B------:R-:W-:-:S03]  /*63fc0*/  FMUL.FTZ R33, R34, 0.5 ;  /* 0x3f00000022217820 */ /* 0x000fc60000410000 */
[----:B------:R-:W-:-:S04]  /*63fd0*/  FFMA R29, -R32, R32, R31 ;  /* 0x00000020201d7223 */ /* 0x000fc8000000011f */
[----:B------:R-:W-:-:S07]  /*63fe0*/  FFMA R29, R29, R33, R32 ;  /* 0x000000211d1d7223 */ /* 0x000fce0000000020 */
.L_x_4228:
[----:B------:R-:W-:Y:S05]  /*63ff0*/  BSYNC.RECONVERGENT B1 ;  /* 0x0000000000017941 */ /* 0x000fea0003800200 */
.L_x_4226:
        /* <DEDUP_REMOVED lines=17> */
.L_x_4230:
[----:B------:R-:W-:Y:S05]  /*64110*/  BSYNC.RECONVERGENT B6 ;  /* 0x0000000000067941 */ /* 0x000fea0003800200 */
.L_x_4229:
        /* <DEDUP_REMOVED lines=23> */
.L_x_4232:
[----:B------:R-:W-:Y:S05]  /*64290*/  BSYNC.RECONVERGENT B6 ;  /* 0x0000000000067941 */ /* 0x000fea0003800200 */
.L_x_4231:
[-C--:B------:R-:W-:Y:S01]  /*642a0*/  FFMA R15, R24, R31.reuse, R15 ;  /* 0x0000001f180f7223 */ /* 0x080fe2000000000f */
[-C--:B------:R-:W-:Y:S01]  /*642b0*/  FFMA R14, R25, R31.reuse, R14 ;  /* 0x0000001f190e7223 */ /* 0x080fe2000000000e */
[----:B------:R-:W-:-:S07]  /*642c0*/  FFMA R13, R20, R31, R13 ;  /* 0x0000001f140d7223 */ /* 0x000fce000000000d */
.L_x_4225:
[----:B------:R-:W-:Y:S05]  /*642d0*/  BSYNC.RECONVERGENT B5 ;  /* 0x0000000000057941 */ /* 0x000fea0003800200 */
.L_x_4224:
[----:B------:R-:W-:-:S07]  /*642e0*/  IADD3 R29, PT, PT, R21, 0x3, RZ ;  /* 0x00000003151d7810 */ /* 0x000fce0007ffe0ff */
.L_x_4205:
[----:B------:R-:W-:Y:S05]  /*642f0*/  BSYNC.RECONVERGENT B3 ;  /* 0x0000000000037941 */ /* 0x000fea0003800200 */
.L_x_4204:
[----:B------:R-:W-:-:S04]  /*64300*/  IADD3 R20, PT, PT, R21, -R30, RZ ;  /* 0x8000001e15147210 */ /* 0x000fc80007ffe0ff */
[----:B------:R-:W-:-:S13]  /*64310*/  ISETP.GT.U32.AND P0, PT, R20, -0x4, PT ;  /* 0xfffffffc1400780c */ /* 0x000fda0003f04070 */
[----:B------:R-:W-:Y:S05]  /*64320*/  @P0 BRA `(.L_x_4203) ;  /* 0x0000001400140947 */ /* 0x000fea0003800000 */
[----:B------:R-:W0:Y:S01]  /*64330*/  LDC.64 R20, c[0x0][0x3c0] ;  /* 0x0000f000ff147b82 */ /* 0x000e220000000a00 */
[----:B------:R-:W-:Y:S02]  /*64340*/  IADD3 R30, PT, PT, -R30, R29, RZ ;  /* 0x0000001d1e1e7210 */ /* 0x000fe40007ffe1ff */
[----:B0-----:R-:W-:-:S04]  /*64350*/  IADD3 R20, P0, PT, R20, 0x8, RZ ;  /* 0x0000000814147810 */ /* 0x001fc80007f1e0ff */
[----:B------:R-:W-:-:S09]  /*64360*/  IADD3.X R21, PT, PT, RZ, R21, RZ, P0, !PT ;  /* 0x00000015ff157210 */ /* 0x000fd200007fe4ff */
.L_x_4269:
        /* <DEDUP_REMOVED lines=34> */
.L_x_4236:
[----:B-1----:R-:W-:Y:S01]  /*64590*/  FMUL.FTZ R32, R31, R34 ;  /* 0x000000221f207220 */ /* 0x002fe20000410000 */
[----:B------:R-:W-:-:S03]  /*645a0*/  FMUL.FTZ R33, R34, 0.5 ;  /* 0x3f00000022217820 */ /* 0x000fc60000410000 */
[----:B------:R-:W-:-:S04]  /*645b0*/  FFMA R43, -R32, R32, R31 ;  /* 0x00000020202b7223 */ /* 0x000fc8000000011f */
[----:B------:R-:W-:-:S07]  /*645c0*/  FFMA R43, R43, R33, R32 ;  /* 0x000000212b2b7223 */ /* 0x000fce0000000020 */
.L_x_4237:
[----:B------:R-:W-:Y:S05]  /*645d0*/  BSYNC.RECONVERGENT B1 ;  /* 0x0000000000017941 */ /* 0x000fea0003800200 */
.L_x_4235:
        /* <DEDUP_REMOVED lines=15> */
.L_x_4239:
[----:B------:R-:W-:Y:S05]  /*646d0*/  BSYNC.RECONVERGENT B5 ;  /* 0x0000000000057941 */ /* 0x000fea0003800200 */
.L_x_4238:
        /* <DEDUP_REMOVED lines=22> */
.L_x_4241:
[----:B------:R-:W-:Y:S05]  /*64840*/  BSYNC.RECONVERGENT B5 ;  /* 0x0000000000057941 */ /* 0x000fea0003800200 */
.L_x_4240:
[-C--:B------:R-:W-:Y:S01]  /*64850*/  FFMA R15, R42, R31.reuse, R15 ;  /* 0x0000001f2a0f7223 */ /* 0x080fe2000000000f */
[-C--:B------:R-:W-:Y:S01]  /*64860*/  FFMA R14, R41, R31.reuse, R14 ;  /* 0x0000001f290e7223 */ /* 0x080fe2000000000e */
[----:B------:R-:W-:-:S07]  /*64870*/  FFMA R13, R40, R31, R13 ;  /* 0x0000001f280d7223 */ /* 0x000fce000000000d */
.L_x_4234:
[----:B------:R-:W-:Y:S05]  /*64880*/  BSYNC.RECONVERGENT B3 ;  /* 0x0000000000037941 */ /* 0x000fea0003800200 */
.L_x_4233:
        /* <DEDUP_REMOVED lines=31> */
.L_x_4245:
[----:B-1----:R-:W-:Y:S01]  /*64a80*/  FMUL.FTZ R32, R31, R34 ;  /* 0x000000221f207220 */ /* 0x002fe20000410000 */
[----:B------:R-:W-:-:S03]  /*64a90*/  FMUL.FTZ R33, R34, 0.5 ;  /* 0x3f00000022217820 */ /* 0x000fc60000410000 */
[----:B------:R-:W-:-:S04]  /*64aa0*/  FFMA R43, -R32, R32, R31 ;  /* 0x00000020202b7223 */ /* 0x000fc8000000011f */
[----:B------:R-:W-:-:S07]  /*64ab0*/  FFMA R43, R43, R33, R32 ;  /* 0x000000212b2b7223 */ /* 0x000fce0000000020 */
.L_x_4246:
[----:B------:R-:W-:Y:S05]  /*64ac0*/  BSYNC.RECONVERGENT B1 ;  /* 0x0000000000017941 */ /* 0x000fea0003800200 */
.L_x_4244:
        /* <DEDUP_REMOVED lines=15> */
.L_x_4248:
[----:B------:R-:W-:Y:S05]  /*64bc0*/  BSYNC.RECONVERGENT B5 ;  /* 0x0000000000057941 */ /* 0x000fea0003800200 */
.L_x_4247:
        /* <DEDUP_REMOVED lines=22> */
.L_x_4250:
[----:B------:R-:W-:Y:S05]  /*64d30*/  BSYNC.RECONVERGENT B5 ;  /* 0x0000000000057941 */ /* 0x000fea0003800200 */
.L_x_4249:
[-C--:B------:R-:W-:Y:S01]  /*64d40*/  FFMA R15, R40, R31.reuse, R15 ;  /* 0x0000001f280f7223 */ /* 0x080fe2000000000f */
[-C--:B------:R-:W-:Y:S01]  /*64d50*/  FFMA R14, R41, R31.reuse, R14 ;  /* 0x0000001f290e7223 */ /* 0x080fe2000000000e */
[----:B------:R-:W-:-:S07]  /*64d60*/  FFMA R13, R42, R31, R13 ;  /* 0x0000001f2a0d7223 */ /* 0x000fce000000000d */
.L_x_4243:
[----:B------:R-:W-:Y:S05]  /*64d70*/  BSYNC.RECONVERGENT B3 ;  /* 0x0000000000037941 */ /* 0x000fea0003800200 */
.L_x_4242:
        /* <DEDUP_REMOVED lines=31> */
.L_x_4254:
[----:B-1----:R-:W-:Y:S01]  /*64f70*/  FMUL.FTZ R32, R31, R34 ;  /* 0x000000221f207220 */ /* 0x002fe20000410000 */
[----:B------:R-:W-:-:S03]  /*64f80*/  FMUL.FTZ R33, R34, 0.5 ;  /* 0x3f00000022217820 */ /* 0x000fc60000410000 */
[----:B------:R-:W-:-:S04]  /*64f90*/  FFMA R43, -R32, R32, R31 ;  /* 0x00000020202b7223 */ /* 0x000fc8000000011f */
[----:B------:R-:W-:-:S07]  /*64fa0*/  FFMA R43, R43, R33, R32 ;  /* 0x000000212b2b7223 */ /* 0x000fce0000000020 */
.L_x_4255:
[----:B------:R-:W-:Y:S05]  /*64fb0*/  BSYNC.RECONVERGENT B1 ;  /* 0x0000000000017941 */ /* 0x000fea0003800200 */
.L_x_4253:
        /* <DEDUP_REMOVED lines=15> */
.L_x_4257:
[----:B------:R-:W-:Y:S05]  /*650b0*/  BSYNC.RECONVERGENT B5 ;  /* 0x0000000000057941 */ /* 0x000fea0003800200 */
.L_x_4256:
        /* <DEDUP_REMOVED lines=22> */
.L_x_4259:
[----:B------:R-:W-:Y:S05]  /*65220*/  BSYNC.RECONVERGENT B5 ;  /* 0x0000000000057941 */ /* 0x000fea0003800200 */
.L_x_4258:
[-C--:B------:R-:W-:Y:S01]  /*65230*/  FFMA R15, R40, R31.reuse, R15 ;  /* 0x0000001f280f7223 */ /* 0x080fe2000000000f */
[-C--:B------:R-:W-:Y:S01]  /*65240*/  FFMA R14, R41, R31.reuse, R14 ;  /* 0x0000001f290e7223 */ /* 0x080fe2000000000e */
[----:B------:R-:W-:-:S07]  /*65250*/  FFMA R13, R42, R31, R13 ;  /* 0x0000001f2a0d7223 */ /* 0x000fce000000000d */
.L_x_4252:
[----:B------:R-:W-:Y:S05]  /*65260*/  BSYNC.RECONVERGENT B3 ;  /* 0x0000000000037941 */ /* 0x000fea0003800200 */
.L_x_4251:
        /* <DEDUP_REMOVED lines=31> */
.L_x_4263:
[----:B-1----:R-:W-:Y:S01]  /*65460*/  FMUL.FTZ R32, R31, R34 ;  /* 0x000000221f207220 */ /* 0x002fe20000410000 */
[----:B------:R-:W-:-:S03]  /*65470*/  FMUL.FTZ R33, R34, 0.5 ;  /* 0x3f00000022217820 */ /* 0x000fc60000410000 */
[----:B------:R-:W-:-:S04]  /*65480*/  FFMA R41, -R32, R32, R31 ;  /* 0x0000002020297223 */ /* 0x000fc8000000011f */
[----:B------:R-:W-:-:S07]  /*65490*/  FFMA R41, R41, R33, R32 ;  /* 0x0000002129297223 */ /* 0x000fce0000000020 */
.L_x_4264:
[----:B------:R-:W-:Y:S05]  /*654a0*/  BSYNC.RECONVERGENT B1 ;  /* 0x0000000000017941 */ /* 0x000fea0003800200 */
.L_x_4262:
        /* <DEDUP_REMOVED lines=15> */
.L_x_4266:
[----:B------:R-:W-:Y:S05]  /*655a0*/  BSYNC.RECONVERGENT B5 ;  /* 0x0000000000057941 */ /* 0x000fea0003800200 */
.L_x_4265:
        /* <DEDUP_REMOVED lines=22> */
.L_x_4268:
[----:B------:R-:W-:Y:S05]  /*65710*/  BSYNC.RECONVERGENT B5 ;  /* 0x0000000000057941 */ /* 0x000fea0003800200 */
.L_x_4267:
[-C--:B------:R-:W-:Y:S01]  /*65720*/  FFMA R15, R40, R31.reuse, R15 ;  /* 0x0000001f280f7223 */ /* 0x080fe2000000000f */
[-C--:B------:R-:W-:Y:S01]  /*65730*/  FFMA R14, R25, R31.reuse, R14 ;  /* 0x0000001f190e7223 */ /* 0x080fe2000000000e */
[----:B------:R-:W-:-:S07]  /*65740*/  FFMA R13, R24, R31, R13 ;  /* 0x0000001f180d7223 */ /* 0x000fce000000000d */
.L_x_4261:
[----:B------:R-:W-:Y:S05]  /*65750*/  BSYNC.RECONVERGENT B3 ;  /* 0x0000000000037941 */ /* 0x000fea0003800200 */
.L_x_4260:
[----:B------:R-:W-:Y:S01]  /*65760*/  IADD3 R29, PT, PT, R29, 0x4, RZ ;  /* 0x000000041d1d7810 */ /* 0x000fe20007ffe0ff */
[----:B------:R-:W-:Y:S06]  /*65770*/  @P2 BRA `(.L_x_4269) ;  /* 0xffffffe800fc2947 */ /* 0x000fec000383ffff */
.L_x_4203:
[----:B------:R-:W-:Y:S05]  /*65780*/  BSYNC.RECONVERGENT B4 ;  /* 0x0000000000047941 */ /* 0x000fea0003800200 */
.L_x_4202:
        /* <DEDUP_REMOVED lines=58> */
.L_x_4277:
[----:B-1----:R-:W-:Y:S01]  /*65b30*/  FMUL.FTZ R32, R31, R34 ;  /* 0x000000221f207220 */ /* 0x002fe20000410000 */
[----:B------:R-:W-:-:S03]  /*65b40*/  FMUL.FTZ R33, R34, 0.5 ;  /* 0x3f00000022217820 */ /* 0x000fc60000410000 */
[----:B------:R-:W-:-:S04]  /*65b50*/  FFMA R29, -R32, R32, R31 ;  /* 0x00000020201d7223 */ /* 0x000fc8000000011f */
[----:B------:R-:W-:-:S07]  /*65b60*/  FFMA R29, R29, R33, R32 ;  /* 0x000000211d1d7223 */ /* 0x000fce0000000020 */
.L_x_4278:
[----:B------:R-:W-:Y:S05]  /*65b70*/  BSYNC.RECONVERGENT B1 ;  /* 0x0000000000017941 */ /* 0x000fea0003800200 */
.L_x_4276:
        /* <DEDUP_REMOVED lines=17> */
.L_x_4280:
[----:B------:R-:W-:Y:S05]  /*65c90*/  BSYNC.RECONVERGENT B6 ;  /* 0x0000000000067941 */ /* 0x000fea0003800200 */
.L_x_4279:
        /* <DEDUP_REMOVED lines=23> */
.L_x_4282:
[----:B------:R-:W-:Y:S05]  /*65e10*/  BSYNC.RECONVERGENT B6 ;  /* 0x0000000000067941 */ /* 0x000fea0003800200 */
.L_x_4281:
[-C--:B------:R-:W-:Y:S01]  /*65e20*/  FFMA R15, R30, R31.reuse, R15 ;  /* 0x0000001f1e0f7223 */ /* 0x080fe2000000000f */
[-C--:B------:R-:W-:Y:S01]  /*65e30*/  FFMA R14, R21, R31.reuse, R14 ;  /* 0x0000001f150e7223 */ /* 0x080fe2000000000e */
[----:B------:R-:W-:-:S07]  /*65e40*/  FFMA R13, R24, R31, R13 ;  /* 0x0000001f180d7223 */ /* 0x000fce000000000d */
.L_x_4275:
[----:B------:R-:W-:Y:S05]  /*65e50*/  BSYNC.RECONVERGENT B5 ;  /* 0x0000000000057941 */ /* 0x000fea0003800200 */
.L_x_4274:
        /* <DEDUP_REMOVED lines=34> */
.L_x_4286:
[----:B-1----:R-:W-:Y:S01]  /*66080*/  FMUL.FTZ R32, R31, R34 ;  /* 0x000000221f207220 */ /* 0x002fe20000410000 */
[----:B------:R-:W-:-:S03]  /*66090*/  FMUL.FTZ R33, R34, 0.5 ;  /* 0x3f00000022217820 */ /* 0x000fc60000410000 */
[----:B------:R-:W-:-:S04]  /*660a0*/  FFMA R29, -R32, R32, R31 ;  /* 0x00000020201d7223 */ /* 0x000fc8000000011f */
[----:B------:R-:W-:-:S07]  /*660b0*/  FFMA R29, R29, R33, R32 ;  /* 0x000000211d1d7223 */ /* 0x000fce0000000020 */
.L_x_4287:
[----:B------:R-:W-:Y:S05]  /*660c0*/  BSYNC.RECONVERGENT B1 ;  /* 0x0000000000017941 */ /* 0x000fea0003800200 */
.L_x_4285:
        /* <DEDUP_REMOVED lines=17> */
.L_x_4289:
[----:B------:R-:W-:Y:S05]  /*661e0*/  BSYNC.RECONVERGENT B6 ;  /* 0x0000000000067941 */ /* 0x000fea0003800200 */
.L_x_4288:
        /* <DEDUP_REMOVED lines=23> */
.L_x_4291:
[----:B------:R-:W-:Y:S05]  /*66360*/  BSYNC.RECONVERGENT B6 ;  /* 0x0000000000067941 */ /* 0x000fea0003800200 */
.L_x_4290:
[-C--:B------:R-:W-:Y:S01]  /*66370*/  FFMA R15, R30, R31.reuse, R15 ;  /* 0x0000001f1e0f7223 */ /* 0x080fe2000000000f */
[-C--:B------:R-:W-:Y:S01]  /*66380*/  FFMA R14, R21, R31.reuse, R14 ;  /* 0x0000001f150e7223 */ /* 0x080fe2000000000e */
[----:B------:R-:W-:-:S07]  /*66390*/  FFMA R13, R24, R31, R13 ;  /* 0x0000001f180d7223 */ /* 0x000fce000000000d */
.L_x_4284:
[----:B------:R-:W-:Y:S05]  /*663a0*/  BSYNC.RECONVERGENT B5 ;  /* 0x0000000000057941 */ /* 0x000fea0003800200 */
.L_x_4283:
        /* <DEDUP_REMOVED lines=34> */
.L_x_4295:
[----:B-1----:R-:W-:Y:S01]  /*665d0*/  FMUL.FTZ R30, R31, R32 ;  /* 0x000000201f1e7220 */ /* 0x002fe20000410000 */
[----:B------:R-:W-:-:S03]  /*665e0*/  FMUL.FTZ R32, R32, 0.5 ;  /* 0x3f00000020207820 */ /* 0x000fc60000410000 */
[----:B------:R-:W-:-:S04]  /*665f0*/  FFMA R29, -R30, R30, R31 ;  /* 0x0000001e1e1d7223 */ /* 0x000fc8000000011f */
[----:B------:R-:W-:-:S07]  /*66600*/  FFMA R29, R29, R32, R30 ;  /* 0x000000201d1d7223 */ /* 0x000fce000000001e */
.L_x_4296:
[----:B------:R-:W-:Y:S05]  /*66610*/  BSYNC.RECONVERGENT B1 ;  /* 0x0000000000017941 */ /* 0x000fea0003800200 */
.L_x_4294:
        /* <DEDUP_REMOVED lines=18> */
.L_x_4298:
[----:B------:R-:W-:Y:S05]  /*66740*/  BSYNC.RECONVERGENT B6 ;  /* 0x0000000000067941 */ /* 0x000fea0003800200 */
.L_x_4297:
        /* <DEDUP_REMOVED lines=23> */
.L_x_4300:
[----:B------:R-:W-:Y:S05]  /*668c0*/  BSYNC.RECONVERGENT B6 ;  /* 0x0000000000067941 */ /* 0x000fea0003800200 */
.L_x_4299:
[-C--:B------:R-:W-:Y:S01]  /*668d0*/  FFMA R15, R24, R31.reuse, R15 ;  /* 0x0000001f180f7223 */ /* 0x080fe2000000000f */
[-C--:B------:R-:W-:Y:S01]  /*668e0*/  FFMA R14, R21, R31.reuse, R14 ;  /* 0x0000001f150e7223 */ /* 0x080fe2000000000e */
[----:B------:R-:W-:-:S07]  /*668f0*/  FFMA R13, R20, R31, R13 ;  /* 0x0000001f140d7223 */ /* 0x000fce000000000d */
.L_x_4293:
[----:B------:R-:W-:Y:S05]  /*66900*/  BSYNC.RECONVERGENT B5 ;  /* 0x0000000000057941 */ /* 0x000fea0003800200 */
.L_x_4292:
[----:B------:R-:W-:-:S07]  /*66910*/  IADD3 R24, PT, PT, R28, 0x3, RZ ;  /* 0x000000031c187810 */ /* 0x000fce0007ffe0ff */
.L_x_4273:
[----:B------:R-:W-:Y:S05]  /*66920*/  BSYNC.RECONVERGENT B3 ;  /* 0x0000000000037941 */ /* 0x000fea0003800200 */
.L_x_4272:
[----:B------:R-:W-:-:S04]  /*66930*/  IADD3 R20, PT, PT, R28, -R25, RZ ;  /* 0x800000191c147210 */ /* 0x000fc80007ffe0ff */
[----:B------:R-:W-:-:S13]  /*66940*/  ISETP.GT.U32.AND P0, PT, R20, -0x4, PT ;  /* 0xfffffffc1400780c */ /* 0x000fda0003f04070 */
[----:B------:R-:W-:Y:S05]  /*66950*/  @P0 BRA `(.L_x_4271) ;  /* 0x0000001400180947 */ /* 0x000fea0003800000 */
[----:B------:R-:W0:Y:S01]  /*66960*/  LDC.64 R20, c[0x0][0x3c0] ;  /* 0x0000f000ff147b82 */ /* 0x000e220000000a00 */
[----:B------:R-:W-:Y:S02]  /*66970*/  IADD3 R25, PT, PT, -R25, R24, RZ ;  /* 0x0000001819197210 */ /* 0x000fe40007ffe1ff */
[----:B0-----:R-:W-:-:S04]  /*66980*/  IADD3 R40, P0, PT, R20, 0x8, RZ ;  /* 0x0000000814287810 */ /* 0x001fc80007f1e0ff */
[----:B------:R-:W-:-:S09]  /*66990*/  IADD3.X R41, PT, PT, RZ, R21, RZ, P0, !PT ;  /* 0x00000015ff297210 */ /* 0x000fd200007fe4ff */
.L_x_4337:
        /* <DEDUP_REMOVED lines=34> */
.L_x_4304:
[----:B-1----:R-:W-:Y:S01]  /*66bc0*/  FMUL.FTZ R32, R31, R34 ;  /* 0x000000221f207220 */ /* 0x002fe20000410000 */
[----:B------:R-:W-:-:S03]  /*66bd0*/  FMUL.FTZ R33, R34, 0.5 ;  /* 0x3f00000022217820 */ /* 0x000fc60000410000 */
[----:B------:R-:W-:-:S04]  /*66be0*/  FFMA R29, -R32, R32, R31 ;  /* 0x00000020201d7223 */ /* 0x000fc8000000011f */
[----:B------:R-:W-:-:S07]  /*66bf0*/  FFMA R29, R29, R33, R32 ;  /* 0x000000211d1d7223 */ /* 0x000fce0000000020 */
.L_x_4305:
[----:B------:R-:W-:Y:S05]  /*66c00*/  BSYNC.RECONVERGENT B1 ;  /* 0x0000000000017941 */ /* 0x000fea0003800200 */
.L_x_4303:
        /* <DEDUP_REMOVED lines=15> */
.L_x_4307:
[----:B------:R-:W-:Y:S05]  /*66d00*/  BSYNC.RECONVERGENT B5 ;  /* 0x0000000000057941 */ /* 0x000fea0003800200 */
.L_x_4306:
        /* <DEDUP_REMOVED lines=22> */
.L_x_4309:
[----:B------:R-:W-:Y:S05]  /*66e70*/  BSYNC.RECONVERGENT B5 ;  /* 0x0000000000057941 */ /* 0x000fea0003800200 */
.L_x_4308:
[-C--:B------:R-:W-:Y:S01]  /*66e80*/  FFMA R15, R28, R31.reuse, R15 ;  /* 0x0000001f1c0f7223 */ /* 0x080fe2000000000f */
[-C--:B------:R-:W-:Y:S01]  /*66e90*/  FFMA R14, R21, R31.reuse, R14 ;  /* 0x0000001f150e7223 */ /* 0x080fe2000000000e */
[----:B------:R-:W-:-:S07]  /*66ea0*/  FFMA R13, R20, R31, R13 ;  /* 0x0000001f140d7223 */ /* 0x000fce000000000d */
.L_x_4302:
[----:B------:R-:W-:Y:S05]  /*66eb0*/  BSYNC.RECONVERGENT B3 ;  /* 0x0000000000037941 */ /* 0x000fea0003800200 */
.L_x_4301:
        /* <DEDUP_REMOVED lines=31> */
.L_x_4313:
[----:B-1----:R-:W-:Y:S01]  /*670b0*/  FMUL.FTZ R32, R31, R34 ;  /* 0x000000221f207220 */ /* 0x002fe20000410000 */
[----:B------:R-:W-:-:S03]  /*670c0*/  FMUL.FTZ R33, R34, 0.5 ;  /* 0x3f00000022217820 */ /* 0x000fc60000410000 */
[----:B------:R-:W-:-:S04]  /*670d0*/  FFMA R29, -R32, R32, R31 ;  /* 0x00000020201d7223 */ /* 0x000fc8000000011f */
[----:B------:R-:W-:-:S07]  /*670e0*/  FFMA R29, R29, R33, R32 ;  /* 0x000000211d1d7223 */ /* 0x000fce0000000020 */
.L_x_4314:
[----:B------:R-:W-:Y:S05]  /*670f0*/  BSYNC.RECONVERGENT B1 ;  /* 0x0000000000017941 */ /* 0x000fea0003800200 */
.L_x_4312:
        /* <DEDUP_REMOVED lines=15> */
.L_x_4316:
[----:B------:R-:W-:Y:S05]  /*671f0*/  BSYNC.RECONVERGENT B5 ;  /* 0x0000000000057941 */ /* 0x000fea0003800200 */
.L_x_4315:
        /* <DEDUP_REMOVED lines=22> */
.L_x_4318:
[----:B------:R-:W-:Y:S05]  /*67360*/  BSYNC.RECONVERGENT B5 ;  /* 0x0000000000057941 */ /* 0x000fea0003800200 */
.L_x_4317:
[-C--:B------:R-:W-:Y:S01]  /*67370*/  FFMA R15, R28, R31.reuse, R15 ;  /* 0x0000001f1c0f7223 */ /* 0x080fe2000000000f */
[-C--:B------:R-:W-:Y:S01]  /*67380*/  FFMA R14, R21, R31.reuse, R14 ;  /* 0x0000001f150e7223 */ /* 0x080fe2000000000e */
[----:B------:R-:W-:-:S07]  /*67390*/  FFMA R13, R20, R31, R13 ;  /* 0x0000001f140d7223 */ /* 0x000fce000000000d */
.L_x_4311:
[----:B------:R-:W-:Y:S05]  /*673a0*/  BSYNC.RECONVERGENT B3 ;  /* 0x0000000000037941 */ /* 0x000fea0003800200 */
.L_x_4310:
        /* <DEDUP_REMOVED lines=31> */
.L_x_4322:
[----:B-1----:R-:W-:Y:S01]  /*675a0*/  FMUL.FTZ R32, R31, R34 ;  /* 0x000000221f207220 */ /* 0x002fe20000410000 */
[----:B------:R-:W-:-:S03]  /*675b0*/  FMUL.FTZ R33, R34, 0.5 ;  /* 0x3f00000022217820 */ /* 0x000fc60000410000 */
[----:B------:R-:W-:-:S04]  /*675c0*/  FFMA R29, -R32, R32, R31 ;  /* 0x00000020201d7223 */ /* 0x000fc8000000011f */
[----:B------:R-:W-:-:S07]  /*675d0*/  FFMA R29, R29, R33, R32 ;  /* 0x000000211d1d7223 */ /* 0x000fce0000000020 */
.L_x_4323:
[----:B------:R-:W-:Y:S05]  /*675e0*/  BSYNC.RECONVERGENT B1 ;  /* 0x0000000000017941 */ /* 0x000fea0003800200 */
.L_x_4321:
        /* <DEDUP_REMOVED lines=15> */
.L_x_4325:
[----:B------:R-:W-:Y:S05]  /*676e0*/  BSYNC.RECONVERGENT B5 ;  /* 0x0000000000057941 */ /* 0x000fea0003800200 */
.L_x_4324:
        /* <DEDUP_REMOVED lines=22> */
.L_x_4327:
[----:B------:R-:W-:Y:S05]  /*67850*/  BSYNC.RECONVERGENT B5 ;  /* 0x0000000000057941 */ /* 0x000fea0003800200 */
.L_x_4326:
[-C--:B------:R-:W-:Y:S01]  /*67860*/  FFMA R15, R28, R31.reuse, R15 ;  /* 0x0000001f1c0f7223 */ /* 0x080fe2000000000f */
[-C--:B------:R-:W-:Y:S01]  /*67870*/  FFMA R14, R21, R31.reuse, R14 ;  /* 0x0000001f150e7223 */ /* 0x080fe2000000000e */
[----:B------:R-:W-:-:S07]  /*67880*/  FFMA R13, R20, R31, R13 ;  /* 0x0000001f140d7223 */ /* 0x000fce000000000d */
.L_x_4320:
[----:B------:R-:W-:Y:S05]  /*67890*/  BSYNC.RECONVERGENT B3 ;  /* 0x0000000000037941 */ /* 0x000fea0003800200 */
.L_x_4319:
        /* <DEDUP_REMOVED lines=31> */
.L_x_4331:
[----:B-1----:R-:W-:Y:S01]  /*67a90*/  FMUL.FTZ R30, R31, R32 ;  /* 0x000000201f1e7220 */ /* 0x002fe20000410000 */
[----:B------:R-:W-:-:S03]  /*67aa0*/  FMUL.FTZ R32, R32, 0.5 ;  /* 0x3f00000020207820 */ /* 0x000fc60000410000 */
[----:B------:R-:W-:-:S04]  /*67ab0*/  FFMA R29, -R30, R30, R31 ;  /* 0x0000001e1e1d7223 */ /* 0x000fc8000000011f */
[----:B------:R-:W-:-:S07]  /*67ac0*/  FFMA R29, R29, R32, R30 ;  /* 0x000000201d1d7223 */ /* 0x000fce000000001e */
.L_x_4332:
[----:B------:R-:W-:Y:S05]  /*67ad0*/  BSYNC.RECONVERGENT B1 ;  /* 0x0000000000017941 */ /* 0x000fea0003800200 */
.L_x_4330:
        /* <DEDUP_REMOVED lines=16> */
.L_x_4334:
[----:B------:R-:W-:Y:S05]  /*67be0*/  BSYNC.RECONVERGENT B5 ;  /* 0x0000000000057941 */ /* 0x000fea0003800200 */
.L_x_4333:
        /* <DEDUP_REMOVED lines=22> */
.L_x_4336:
[----:B------:R-:W-:Y:S05]  /*67d50*/  BSYNC.RECONVERGENT B5 ;  /* 0x0000000000057941 */ /* 0x000fea0003800200 */
.L_x_4335:
[-C--:B------:R-:W-:Y:S01]  /*67d60*/  FFMA R15, R28, R31.reuse, R15 ;  /* 0x0000001f1c0f7223 */ /* 0x080fe2000000000f */
[-C--:B------:R-:W-:Y:S01]  /*67d70*/  FFMA R14, R21, R31.reuse, R14 ;  /* 0x0000001f150e7223 */ /* 0x080fe2000000000e */
[----:B------:R-:W-:-:S07]  /*67d80*/  FFMA R13, R20, R31, R13 ;  /* 0x0000001f140d7223 */ /* 0x000fce000000000d */
.L_x_4329:
[----:B------:R-:W-:Y:S05]  /*67d90*/  BSYNC.RECONVERGENT B3 ;  /* 0x0000000000037941 */ /* 0x000fea0003800200 */
.L_x_4328:
[----:B------:R-:W-:Y:S01]  /*67da0*/  IADD3 R24, PT, PT, R24, 0x4, RZ ;  /* 0x0000000418187810 */ /* 0x000fe20007ffe0ff */
[----:B------:R-:W-:Y:S06]  /*67db0*/  @P2 BRA `(.L_x_4337) ;  /* 0xffffffe800f82947 */ /* 0x000fec000383ffff */
.L_x_4271:
[----:B------:R-:W-:Y:S05]  /*67dc0*/  BSYNC.RECONVERGENT B4 ;  /* 0x0000000000047941 */ /* 0x000fea0003800200 */
.L_x_4270:
[----:B------:R-:W0:Y:S01]  /*67dd0*/  LDCU UR4, c[0x0][0x3d8] ;  /* 0x00007b00ff0477ac */ /* 0x000e220008000800 */
[----:B------:R-:W-:Y:S01]  /*67de0*/  ISETP.NE.AND P0, PT, R6, RZ, PT ;  /* 0x000000ff0600720c */ /* 0x000fe20003f05270 */
[----:B------:R-:W-:Y:S01]  /*67df0*/  BSSY.RECONVERGENT B4, `(.L_x_4338) ;  /* 0x0000265000047945 */ /* 0x000fe20003800200 */
[----:B------:R-:W-:Y:S01]  /*67e00*/  IADD3 R6, PT, PT, R12, 0x1, RZ ;  /* 0x000000010c067810 */ /* 0x000fe20007ffe0ff */
        /* <DEDUP_REMOVED lines=57> */
.L_x_4345:
[----:B-1----:R-:W-:Y:S01]  /*681a0*/  FMUL.FTZ R30, R31, R32 ;  /* 0x000000201f1e7220 */ /* 0x002fe20000410000 */
[----:B------:R-:W-:-:S03]  /*681b0*/  FMUL.FTZ R32, R32, 0.5 ;  /* 0x3f00000020207820 */ /* 0x000fc60000410000 */
[----:B------:R-:W-:-:S04]  /*681c0*/  FFMA R29, -R30, R30, R31 ;  /* 0x0000001e1e1d7223 */ /* 0x000fc8000000011f */
[----:B------:R-:W-:-:S07]  /*681d0*/  FFMA R29, R29, R32, R30 ;  /* 0x000000201d1d7223 */ /* 0x000fce000000001e */
.L_x_4346:
[----:B------:R-:W-:Y:S05]  /*681e0*/  BSYNC.RECONVERGENT B1 ;  /* 0x0000000000017941 */ /* 0x000fea0003800200 */
.L_x_4344:
        /* <DEDUP_REMOVED lines=18> */
.L_x_4348:
[----:B------:R-:W-:Y:S05]  /*68310*/  BSYNC.RECONVERGENT B6 ;  /* 0x0000000000067941 */ /* 0x000fea0003800200 */
.L_x_4347:
        /* <DEDUP_REMOVED lines=23> */
.L_x_4350:
[----:B------:R-:W-:Y:S05]  /*68490*/  BSYNC.RECONVERGENT B6 ;  /* 0x0000000000067941 */ /* 0x000fea0003800200 */
.L_x_4349:
[-C--:B------:R-:W-:Y:S01]  /*684a0*/  FFMA R15, R20, R31.reuse, R15 ;  /* 0x0000001f140f7223 */ /* 0x080fe2000000000f */
[-C--:B------:R-:W-:Y:S01]  /*684b0*/  FFMA R14, R25, R31.reuse, R14 ;  /* 0x0000001f190e7223 */ /* 0x080fe2000000000e */
[----:B------:R-:W-:-:S07]  /*684c0*/  FFMA R13, R12, R31, R13 ;  /* 0x0000001f0c0d7223 */ /* 0x000fce000000000d */
.L_x_4343:
[----:B------:R-:W-:Y:S05]  /*684d0*/  BSYNC.RECONVERGENT B5 ;  /* 0x0000000000057941 */ /* 0x000fea0003800200 */
.L_x_4342:
        /* <DEDUP_REMOVED lines=34> */
.L_x_4354:
[----:B-1----:R-:W-:Y:S01]  /*68700*/  FMUL.FTZ R30, R31, R32 ;  /* 0x000000201f1e7220 */ /* 0x002fe20000410000 */
[----:B------:R-:W-:-:S03]  /*68710*/  FMUL.FTZ R32, R32, 0.5 ;  /* 0x3f00000020207820 */ /* 0x000fc60000410000 */
[----:B------:R-:W-:-:S04]  /*68720*/  FFMA R29, -R30, R30, R31 ;  /* 0x0000001e1e1d7223 */ /* 0x000fc8000000011f */
[----:B------:R-:W-:-:S07]  /*68730*/  FFMA R29, R29, R32, R30 ;  /* 0x000000201d1d7223 */ /* 0x000fce000000001e */
.L_x_4355:
[----:B------:R-:W-:Y:S05]  /*68740*/  BSYNC.RECONVERGENT B1 ;  /* 0x0000000000017941 */ /* 0x000fea0003800200 */
.L_x_4353:
        /* <DEDUP_REMOVED lines=18> */
.L_x_4357:
[----:B------:R-:W-:Y:S05]  /*68870*/  BSYNC.RECONVERGENT B6 ;  /* 0x0000000000067941 */ /* 0x000fea0003800200 */
.L_x_4356:
        /* <DEDUP_REMOVED lines=23> */
.L_x_4359:
[----:B------:R-:W-:Y:S05]  /*689f0*/  BSYNC.RECONVERGENT B6 ;  /* 0x0000000000067941 */ /* 0x000fea0003800200 */
.L_x_4358:
[-C--:B------:R-:W-:Y:S01]  /*68a00*/  FFMA R15, R20, R31.reuse, R15 ;  /* 0x0000001f140f7223 */ /* 0x080fe2000000000f */
[-C--:B------:R-:W-:Y:S01]  /*68a10*/  FFMA R14, R25, R31.reuse, R14 ;  /* 0x0000001f190e7223 */ /* 0x080fe2000000000e */
[----:B------:R-:W-:-:S07]  /*68a20*/  FFMA R13, R12, R31, R13 ;  /* 0x0000001f0c0d7223 */ /* 0x000fce000000000d */
.L_x_4352:
[----:B------:R-:W-:Y:S05]  /*68a30*/  BSYNC.RECONVERGENT B5 ;  /* 0x0000000000057941 */ /* 0x000fea0003800200 */
.L_x_4351:
        /* <DEDUP_REMOVED lines=34> */
.L_x_4363:
[----:B-1----:R-:W-:Y:S01]  /*68c60*/  FMUL.FTZ R28, R31, R30 ;  /* 0x0000001e1f1c7220 */ /* 0x002fe20000410000 */
[----:B------:R-:W-:-:S03]  /*68c70*/  FMUL.FTZ R29, R30, 0.5 ;  /* 0x3f0000001e1d7820 */ /* 0x000fc60000410000 */
[----:B------:R-:W-:-:S04]  /*68c80*/  FFMA R25, -R28, R28, R31 ;  /* 0x0000001c1c197223 */ /* 0x000fc8000000011f */
[----:B------:R-:W-:-:S07]  /*68c90*/  FFMA R25, R25, R29, R28 ;  /* 0x0000001d19197223 */ /* 0x000fce000000001c */
.L_x_4364:
[----:B------:R-:W-:Y:S05]  /*68ca0*/  BSYNC.RECONVERGENT B1 ;  /* 0x0000000000017941 */ /* 0x000fea0003800200 */
.L_x_4362:
        /* <DEDUP_REMOVED lines=17> */
.L_x_4366:
[----:B------:R-:W-:Y:S05]  /*68dc0*/  BSYNC.RECONVERGENT B6 ;  /* 0x0000000000067941 */ /* 0x000fea0003800200 */
.L_x_4365:
        /* <DEDUP_REMOVED lines=23> */
.L_x_4368:
[----:B------:R-:W-:Y:S05]  /*68f40*/  BSYNC.RECONVERGENT B6 ;  /* 0x0000000000067941 */ /* 0x000fea0003800200 */
.L_x_4367:
[-C--:B------:R-:W-:Y:S01]  /*68f50*/  FFMA R15, R20, R31.reuse, R15 ;  /* 0x0000001f140f7223 */ /* 0x080fe2000000000f */
[-C--:B------:R-:W-:Y:S01]  /*68f60*/  FFMA R14, R5, R31.reuse, R14 ;  /* 0x0000001f050e7223 */ /* 0x080fe2000000000e */
[----:B------:R-:W-:-:S07]  /*68f70*/  FFMA R13, R12, R31, R13 ;  /* 0x0000001f0c0d7223 */ /* 0x000fce000000000d */
.L_x_4361:
[----:B------:R-:W-:Y:S05]  /*68f80*/  BSYNC.RECONVERGENT B5 ;  /* 0x0000000000057941 */ /* 0x000fea0003800200 */
.L_x_4360:
[----:B------:R-:W-:-:S07]  /*68f90*/  IADD3 R25, PT, PT, R21, 0x3, RZ ;  /* 0x0000000315197810 */ /* 0x000fce0007ffe0ff */
.L_x_4341:
[----:B------:R-:W-:Y:S05]  /*68fa0*/  BSYNC.RECONVERGENT B3 ;  /* 0x0000000000037941 */ /* 0x000fea0003800200 */
.L_x_4340:
[----:B------:R-:W-:-:S04]  /*68fb0*/  IADD3 R5, PT, PT, R21, -R6, RZ ;  /* 0x8000000615057210 */ /* 0x000fc80007ffe0ff */
[----:B------:R-:W-:-:S13]  /*68fc0*/  ISETP.GT.U32.AND P0, PT, R5, -0x4, PT ;  /* 0xfffffffc0500780c */ /* 0x000fda0003f04070 */
[----:B------:R-:W-:Y:S05]  /*68fd0*/  @P0 BRA `(.L_x_4339) ;  /* 0x0000001400180947 */ /* 0x000fea0003800000 */
[----:B------:R-:W0:Y:S02]  /*68fe0*/  LDC.64 R20, c[0x0][0x3c0] ;  /* 0x0000f000ff147b82 */ /* 0x000e240000000a00 */
[----:B0-----:R-:W-:-:S04]  /*68ff0*/  IADD3 R28, P0, PT, R20, 0x8, RZ ;  /* 0x00000008141c7810 */ /* 0x001fc80007f1e0ff */
[----:B------:R-:W-:Y:S02]  /*69000*/  IADD3.X R29, PT, PT, RZ, R21, RZ, P0, !PT ;  /* 0x00000015ff1d7210 */ /* 0x000fe400007fe4ff */
[----:B------:R-:W-:-:S07]  /*69010*/  IADD3 R21, PT, PT, -R6, R25, RZ ;  /* 0x0000001906157210 */ /* 0x000fce0007ffe1ff */
.L_x_4405:
        /* <DEDUP_REMOVED lines=34> */
.L_x_4372:
[----:B-1----:R-:W-:Y:S01]  /*69240*/  FMUL.FTZ R30, R31, R32 ;  /* 0x000000201f1e7220 */ /* 0x002fe20000410000 */
[----:B------:R-:W-:-:S03]  /*69250*/  FMUL.FTZ R32, R32, 0.5 ;  /* 0x3f00000020207820 */ /* 0x000fc60000410000 */
[----:B------:R-:W-:-:S04]  /*69260*/  FFMA R33, -R30, R30, R31 ;  /* 0x0000001e1e217223 */ /* 0x000fc8000000011f */
[----:B------:R-:W-:-:S07]  /*69270*/  FFMA R30, R33, R32, R30 ;  /* 0x00000020211e7223 */ /* 0x000fce000000001e */
.L_x_4373:
[----:B------:R-:W-:Y:S05]  /*69280*/  BSYNC.RECONVERGENT B1 ;  /* 0x0000000000017941 */ /* 0x000fea0003800200 */
.L_x_4371:
        /* <DEDUP_REMOVED lines=15> */
.L_x_4375:
[----:B------:R-:W-:Y:S05]  /*69380*/  BSYNC.RECONVERGENT B5 ;  /* 0x0000000000057941 */ /* 0x000fea0003800200 */
.L_x_4374:
        /* <DEDUP_REMOVED lines=22> */
.L_x_4377:
[----:B------:R-:W-:Y:S05]  /*694f0*/  BSYNC.RECONVERGENT B5 ;  /* 0x0000000000057941 */ /* 0x000fea0003800200 */
.L_x_4376:
[-C--:B------:R-:W-:Y:S01]  /*69500*/  FFMA R15, R12, R31.reuse, R15 ;  /* 0x0000001f0c0f7223 */ /* 0x080fe2000000000f */
[-C--:B------:R-:W-:Y:S01]  /*69510*/  FFMA R14, R5, R31.reuse, R14 ;  /* 0x0000001f050e7223 */ /* 0x080fe2000000000e */
[----:B------:R-:W-:-:S07]  /*69520*/  FFMA R13, R6, R31, R13 ;  /* 0x0000001f060d7223 */ /* 0x000fce000000000d */
.L_x_4370:
[----:B------:R-:W-:Y:S05]  /*69530*/  BSYNC.RECONVERGENT B3 ;  /* 0x0000000000037941 */ /* 0x000fea0003800200 */
.L_x_4369:
        /* <DEDUP_REMOVED lines=31> */
.L_x_4381:
[----:B-1----:R-:W-:Y:S01]  /*69730*/  FMUL.FTZ R30, R31, R32 ;  /* 0x000000201f1e7220 */ /* 0x002fe20000410000 */
[----:B------:R-:W-:-:S03]  /*69740*/  FMUL.FTZ R32, R32, 0.5 ;  /* 0x3f00000020207820 */ /* 0x000fc60000410000 */
[----:B------:R-:W-:-:S04]  /*69750*/  FFMA R33, -R30, R30, R31 ;  /* 0x0000001e1e217223 */ /* 0x000fc8000000011f */
[----:B------:R-:W-:-:S07]  /*69760*/  FFMA R30, R33, R32, R30 ;  /* 0x00000020211e7223 */ /* 0x000fce000000001e */
.L_x_4382:
[----:B------:R-:W-:Y:S05]  /*69770*/  BSYNC.RECONVERGENT B1 ;  /* 0x0000000000017941 */ /* 0x000fea0003800200 */
.L_x_4380:
        /* <DEDUP_REMOVED lines=15> */
.L_x_4384:
[----:B------:R-:W-:Y:S05]  /*69870*/  BSYNC.RECONVERGENT B5 ;  /* 0x0000000000057941 */ /* 0x000fea0003800200 */
.L_x_4383:
        /* <DEDUP_REMOVED lines=22> */
.L_x_4386:
[----:B------:R-:W-:Y:S05]  /*699e0*/  BSYNC.RECONVERGENT B5 ;  /* 0x0000000000057941 */ /* 0x000fea0003800200 */
.L_x_4385:
[-C--:B------:R-:W-:Y:S01]  /*699f0*/  FFMA R15, R12, R31.reuse, R15 ;  /* 0x0000001f0c0f7223 */ /* 0x080fe2000000000f */
[-C--:B------:R-:W-:Y:S01]  /*69a00*/  FFMA R14, R5, R31.reuse, R14 ;  /* 0x0000001f050e7223 */ /* 0x080fe2000000000e */
[----:B------:R-:W-:-:S07]  /*69a10*/  FFMA R13, R6, R31, R13 ;  /* 0x0000001f060d7223 */ /* 0x000fce000000000d */
.L_x_4379:
[----:B------:R-:W-:Y:S05]  /*69a20*/  BSYNC.RECONVERGENT B3 ;  /* 0x0000000000037941 */ /* 0x000fea0003800200 */
.L_x_4378:
        /* <DEDUP_REMOVED lines=31> */
.L_x_4390:
[----:B-1----:R-:W-:Y:S01]  /*69c20*/  FMUL.FTZ R30, R31, R32 ;  /* 0x000000201f1e7220 */ /* 0x002fe20000410000 */
[----:B------:R-:W-:-:S03]  /*69c30*/  FMUL.FTZ R32, R32, 0.5 ;  /* 0x3f00000020207820 */ /* 0x000fc60000410000 */
[----:B------:R-:W-:-:S04]  /*69c40*/  FFMA R33, -R30, R30, R31 ;  /* 0x0000001e1e217223 */ /* 0x000fc8000000011f */
[----:B------:R-:W-:-:S07]  /*69c50*/  FFMA R30, R33, R32, R30 ;  /* 0x00000020211e7223 */ /* 0x000fce000000001e */
.L_x_4391:
[----:B------:R-:W-:Y:S05]  /*69c60*/  BSYNC.RECONVERGENT B1 ;  /* 0x0000000000017941 */ /* 0x000fea0003800200 */
.L_x_4389:
        /* <DEDUP_REMOVED lines=15> */
.L_x_4393:
[----:B------:R-:W-:Y:S05]  /*69d60*/  BSYNC.RECONVERGENT B5 ;  /* 0x0000000000057941 */ /* 0x000fea0003800200 */
.L_x_4392:
        /* <DEDUP_REMOVED lines=22> */
.L_x_4395:
[----:B------:R-:W-:Y:S05]  /*69ed0*/  BSYNC.RECONVERGENT B5 ;  /* 0x0000000000057941 */ /* 0x000fea0003800200 */
.L_x_4394:
[-C--:B------:R-:W-:Y:S01]  /*69ee0*/  FFMA R15, R12, R31.reuse, R15 ;  /* 0x0000001f0c0f7223 */ /* 0x080fe2000000000f */
[-C--:B------:R-:W-:Y:S01]  /*69ef0*/  FFMA R14, R5, R31.reuse, R14 ;  /* 0x0000001f050e7223 */ /* 0x080fe2000000000e */
[----:B------:R-:W-:-:S07]  /*69f00*/  FFMA R13, R6, R31, R13 ;  /* 0x0000001f060d7223 */ /* 0x000fce000000000d */
.L_x_4388:
[----:B------:R-:W-:Y:S05]  /*69f10*/  BSYNC.RECONVERGENT B3 ;  /* 0x0000000000037941 */ /* 0x000fea0003800200 */
.L_x_4387:
        /* <DEDUP_REMOVED lines=31> */
.L_x_4399:
[----:B-1----:R-:W-:Y:S01]  /*6a110*/  FMUL.FTZ R20, R31, R30 ;  /* 0x0000001e1f147220 */ /* 0x002fe20000410000 */
[----:B------:R-:W-:-:S03]  /*6a120*/  FMUL.FTZ R30, R30, 0.5 ;  /* 0x3f0000001e1e7820 */ /* 0x000fc60000410000 */
[----:B------:R-:W-:-:S04]  /*6a130*/  FFMA R33, -R20, R20, R31 ;  /* 0x0000001414217223 */ /* 0x000fc8000000011f */
[----:B------:R-:W-:-:S07]  /*6a140*/  FFMA R20, R33, R30, R20 ;  /* 0x0000001e21147223 */ /* 0x000fce0000000014 */
.L_x_4400:
[----:B------:R-:W-:Y:S05]  /*6a150*/  BSYNC.RECONVERGENT B1 ;  /* 0x0000000000017941 */ /* 0x000fea0003800200 */
.L_x_4398:
        /* <DEDUP_REMOVED lines=16> */
.L_x_4402:
[----:B------:R-:W-:Y:S05]  /*6a260*/  BSYNC.RECONVERGENT B5 ;  /* 0x0000000000057941 */ /* 0x000fea0003800200 */
.L_x_4401:
        /* <DEDUP_REMOVED lines=22> */
.L_x_4404:
[----:B------:R-:W-:Y:S05]  /*6a3d0*/  BSYNC.RECONVERGENT B5 ;  /* 0x0000000000057941 */ /* 0x000fea0003800200 */
.L_x_4403:
[-C--:B------:R-:W-:Y:S01]  /*6a3e0*/  FFMA R15, R12, R31.reuse, R15 ;  /* 0x0000001f0c0f7223 */ /* 0x080fe2000000000f */
[-C--:B------:R-:W-:Y:S01]  /*6a3f0*/  FFMA R14, R5, R31.reuse, R14 ;  /* 0x0000001f050e7223 */ /* 0x080fe2000000000e */
[----:B------:R-:W-:-:S07]  /*6a400*/  FFMA R13, R6, R31, R13 ;  /* 0x0000001f060d7223 */ /* 0x000fce000000000d */
.L_x_4397:
[----:B------:R-:W-:Y:S05]  /*6a410*/  BSYNC.RECONVERGENT B3 ;  /* 0x0000000000037941 */ /* 0x000fea0003800200 */
.L_x_4396:
[----:B------:R-:W-:Y:S01]  /*6a420*/  IADD3 R25, PT, PT, R25, 0x4, RZ ;  /* 0x0000000419197810 */ /* 0x000fe20007ffe0ff */
[----:B------:R-:W-:Y:S06]  /*6a430*/  @P2 BRA `(.L_x_4405) ;  /* 0xffffffe800f82947 */ /* 0x000fec000383ffff */
.L_x_4339:
[----:B------:R-:W-:Y:S05]  /*6a440*/  BSYNC.RECONVERGENT B4 ;  /* 0x0000000000047941 */ /* 0x000fea0003800200 */
.L_x_4338:
        /* <DEDUP_REMOVED lines=50> */
[----:B--2---:R-:W-:-:S07]  /*6a770*/  MOV R32, 0x6a790 ;  /* 0x0006a79000207802 */ /* 0x004fce0000000f00 */
[----:B-1----:R-:W-:Y:S05]  /*6a780*/  CALL.REL.NOINC `($__internal_15_$__cuda_sm20_sqrt_rn_f32_slowpath) ;  /* 0x0000016c008c7944 */ /* 0x002fea0003c00000 */
[----:B------:R-:W-:Y:S01]  /*6a790*/  MOV R29, R37 ;  /* 0x00000025001d7202 */ /* 0x000fe20000000f00 */
[----:B------:R-:W-:Y:S06]  /*6a7a0*/  BRA `(.L_x_4414) ;  /* 0x0000000000107947 */ /* 0x000fec0003800000 */
.L_x_4413:
[----:B--2---:R-:W-:Y:S01]  /*6a7b0*/  FMUL.FTZ R30, R31, R32 ;  /* 0x000000201f1e7220 */ /* 0x004fe20000410000 */
[----:B------:R-:W-:-:S03]  /*6a7c0*/  FMUL.FTZ R32, R32, 0.5 ;  /* 0x3f00000020207820 */ /* 0x000fc60000410000 */
[----:B------:R-:W-:-:S04]  /*6a7d0*/  FFMA R29, -R30, R30, R31 ;  /* 0x0000001e1e1d7223 */ /* 0x000fc8000000011f */
[----:B------:R-:W-:-:S07]  /*6a7e0*/  FFMA R29, R29, R32, R30 ;  /* 0x000000201d1d7223 */ /* 0x000fce000000001e */
.L_x_4414:
[----:B-1----:R-:W-:Y:S05]  /*6a7f0*/  BSYNC.RECONVERGENT B1 ;  /* 0x0000000000017941 */ /* 0x002fea0003800200 */
.L_x_4412:
        /* <DEDUP_REMOVED lines=18> */
.L_x_4416:
[----:B------:R-:W-:Y:S05]  /*6a920*/  BSYNC.RECONVERGENT B6 ;  /* 0x0000000000067941 */ /* 0x000fea0003800200 */
.L_x_4415:
        /* <DEDUP_REMOVED lines=23> */
.L_x_4418:
[----:B------:R-:W-:Y:S05]  /*6aaa0*/  BSYNC.RECONVERGENT B6 ;  /* 0x0000000000067941 */ /* 0x000fea0003800200 */
.L_x_4417:
[-C--:B------:R-:W-:Y:S01]  /*6aab0*/  FFMA R15, R20, R31.reuse, R15 ;  /* 0x0000001f140f7223 */ /* 0x080fe2000000000f */
[-C--:B------:R-:W-:Y:S01]  /*6aac0*/  FFMA R14, R25, R31.reuse, R14 ;  /* 0x0000001f190e7223 */ /* 0x080fe2000000000e */
[----:B------:R-:W-:-:S07]  /*6aad0*/  FFMA R13, R12, R31, R13 ;  /* 0x0000001f0c0d7223 */ /* 0x000fce000000000d */
.L_x_4411:
[----:B-12---:R-:W-:Y:S05]  /*6aae0*/  BSYNC.RECONVERGENT B5 ;  /* 0x0000000000057941 */ /* 0x006fea0003800200 */
.L_x_4410:
        /* <DEDUP_REMOVED lines=34> */
.L_x_4422:
[----:B-1----:R-:W-:Y:S01]  /*6ad10*/  FMUL.FTZ R30, R31, R32 ;  /* 0x000000201f1e7220 */ /* 0x002fe20000410000 */
[----:B------:R-:W-:-:S03]  /*6ad20*/  FMUL.FTZ R32, R32, 0.5 ;  /* 0x3f00000020207820 */ /* 0x000fc60000410000 */
[----:B------:R-:W-:-:S04]  /*6ad30*/  FFMA R29, -R30, R30, R31 ;  /* 0x0000001e1e1d7223 */ /* 0x000fc8000000011f */
[----:B------:R-:W-:-:S07]  /*6ad40*/  FFMA R29, R29, R32, R30 ;  /* 0x000000201d1d7223 */ /* 0x000fce000000001e */
.L_x_4423:
[----:B------:R-:W-:Y:S05]  /*6ad50*/  BSYNC.RECONVERGENT B1 ;  /* 0x0000000000017941 */ /* 0x000fea0003800200 */
.L_x_4421:
        /* <DEDUP_REMOVED lines=18> */
.L_x_4425:
[----:B------:R-:W-:Y:S05]  /*6ae80*/  BSYNC.RECONVERGENT B6 ;  /* 0x0000000000067941 */ /* 0x000fea0003800200 */
.L_x_4424:
        /* <DEDUP_REMOVED lines=23> */
.L_x_4427:
[----:B------:R-:W-:Y:S05]  /*6b000*/  BSYNC.RECONVERGENT B6 ;  /* 0x0000000000067941 */ /* 0x000fea0003800200 */
.L_x_4426:
[-C--:B------:R-:W-:Y:S01]  /*6b010*/  FFMA R15, R20, R31.reuse, R15 ;  /* 0x0000001f140f7223 */ /* 0x080fe2000000000f */
[-C--:B------:R-:W-:Y:S01]  /*6b020*/  FFMA R14, R25, R31.reuse, R14 ;  /* 0x0000001f190e7223 */ /* 0x080fe2000000000e */
[----:B------:R-:W-:-:S07]  /*6b030*/  FFMA R13, R12, R31, R13 ;  /* 0x0000001f0c0d7223 */ /* 0x000fce000000000d */
.L_x_4420:
[----:B------:R-:W-:Y:S05]  /*6b040*/  BSYNC.RECONVERGENT B5 ;  /* 0x0000000000057941 */ /* 0x000fea0003800200 */
.L_x_4419:
        /* <DEDUP_REMOVED lines=34> */
.L_x_4431:
[----:B-1----:R-:W-:Y:S01]  /*6b270*/  FMUL.FTZ R28, R31, R30 ;  /* 0x0000001e1f1c7220 */ /* 0x002fe20000410000 */
[----:B------:R-:W-:-:S03]  /*6b280*/  FMUL.FTZ R29, R30, 0.5 ;  /* 0x3f0000001e1d7820 */ /* 0x000fc60000410000 */
[----:B------:R-:W-:-:S04]  /*6b290*/  FFMA R25, -R28, R28, R31 ;  /* 0x0000001c1c197223 */ /* 0x000fc8000000011f */
[----:B------:R-:W-:-:S07]  /*6b2a0*/  FFMA R25, R25, R29, R28 ;  /* 0x0000001d19197223 */ /* 0x000fce000000001c */
.L_x_4432:
[----:B------:R-:W-:Y:S05]  /*6b2b0*/  BSYNC.RECONVERGENT B1 ;  /* 0x0000000000017941 */ /* 0x000fea0003800200 */
.L_x_4430:
        /* <DEDUP_REMOVED lines=17> */
.L_x_4434:
[----:B------:R-:W-:Y:S05]  /*6b3d0*/  BSYNC.RECONVERGENT B6 ;  /* 0x0000000000067941 */ /* 0x000fea0003800200 */
.L_x_4433:
        /* <DEDUP_REMOVED lines=23> */
.L_x_4436:
[----:B------:R-:W-:Y:S05]  /*6b550*/  BSYNC.RECONVERGENT B6 ;  /* 0x0000000000067941 */ /* 0x000fea0003800200 */
.L_x_4435:
[-C--:B------:R-:W-:Y:S01]  /*6b560*/  FFMA R15, R20, R31.reuse, R15 ;  /* 0x0000001f140f7223 */ /* 0x080fe2000000000f */
[-C--:B------:R-:W-:Y:S01]  /*6b570*/  FFMA R14, R5, R31.reuse, R14 ;  /* 0x0000001f050e7223 */ /* 0x080fe2000000000e */
[----:B------:R-:W-:-:S07]  /*6b580*/  FFMA R13, R12, R31, R13 ;  /* 0x0000001f0c0d7223 */ /* 0x000fce000000000d */
.L_x_4429:
[----:B------:R-:W-:Y:S05]  /*6b590*/  BSYNC.RECONVERGENT B5 ;  /* 0x0000000000057941 */ /* 0x000fea0003800200 */
.L_x_4428:
[----:B------:R-:W-:-:S07]  /*6b5a0*/  IADD3 R25, PT, PT, R21, 0x3, RZ ;  /* 0x0000000315197810 */ /* 0x000fce0007ffe0ff */
.L_x_4409:
[----:B-12---:R-:W-:Y:S05]  /*6b5b0*/  BSYNC.RECONVERGENT B3 ;  /* 0x0000000000037941 */ /* 0x006fea0003800200 */
.L_x_4408:
[----:B------:R-:W-:-:S04]  /*6b5c0*/  IADD3 R5, PT, PT, R21, -R6, RZ ;  /* 0x8000000615057210 */ /* 0x000fc80007ffe0ff */
[----:B------:R-:W-:-:S13]  /*6b5d0*/  ISETP.GT.U32.AND P0, PT, R5, -0x4, PT ;  /* 0xfffffffc0500780c */ /* 0x000fda0003f04070 */
[----:B------:R-:W-:Y:S05]  /*6b5e0*/  @P0 BRA `(.L_x_4407) ;  /* 0x0000001400180947 */ /* 0x000fea0003800000 */
[----:B------:R-:W0:Y:S02]  /*6b5f0*/  LDC.64 R20, c[0x0][0x3c0] ;  /* 0x0000f000ff147b82 */ /* 0x000e240000000a00 */
[----:B0-----:R-:W-:-:S04]  /*6b600*/  IADD3 R28, P0, PT, R20, 0x8, RZ ;  /* 0x00000008141c7810 */ /* 0x001fc80007f1e0ff */
[----:B------:R-:W-:Y:S02]  /*6b610*/  IADD3.X R29, PT, PT, RZ, R21, RZ, P0, !PT ;  /* 0x00000015ff1d7210 */ /* 0x000fe400007fe4ff */
[----:B------:R-:W-:-:S07]  /*6b620*/  IADD3 R21, PT, PT, -R6, R25, RZ ;  /* 0x0000001906157210 */ /* 0x000fce0007ffe1ff */
.L_x_4473:
        /* <DEDUP_REMOVED lines=34> */
.L_x_4440:
[----:B-1----:R-:W-:Y:S01]  /*6b850*/  FMUL.FTZ R30, R31, R32 ;  /* 0x000000201f1e7220 */ /* 0x002fe20000410000 */
[----:B------:R-:W-:-:S03]  /*6b860*/  FMUL.FTZ R32, R32, 0.5 ;  /* 0x3f00000020207820 */ /* 0x000fc60000410000 */
[----:B------:R-:W-:-:S04]  /*6b870*/  FFMA R33, -R30, R30, R31 ;  /* 0x0000001e1e217223 */ /* 0x000fc8000000011f */
[----:B------:R-:W-:-:S07]  /*6b880*/  FFMA R30, R33, R32, R30 ;  /* 0x00000020211e7223 */ /* 0x000fce000000001e */
.L_x_4441:
[----:B------:R-:W-:Y:S05]  /*6b890*/  BSYNC.RECONVERGENT B1 ;  /* 0x0000000000017941 */ /* 0x000fea0003800200 */
.L_x_4439:
        /* <DEDUP_REMOVED lines=15> */
.L_x_4443:
[----:B------:R-:W-:Y:S05]  /*6b990*/  BSYNC.RECONVERGENT B5 ;  /* 0x0000000000057941 */ /* 0x000fea0003800200 */
.L_x_4442:
        /* <DEDUP_REMOVED lines=22> */
.L_x_4445:
[----:B------:R-:W-:Y:S05]  /*6bb00*/  BSYNC.RECONVERGENT B5 ;  /* 0x0000000000057941 */ /* 0x000fea0003800200 */
.L_x_4444:
[-C--:B------:R-:W-:Y:S01]  /*6bb10*/  FFMA R15, R12, R31.reuse, R15 ;  /* 0x0000001f0c0f7223 */ /* 0x080fe2000000000f */
[-C--:B------:R-:W-:Y:S01]  /*6bb20*/  FFMA R14, R5, R31.reuse, R14 ;  /* 0x0000001f050e7223 */ /* 0x080fe2000000000e */
[----:B------:R-:W-:-:S07]  /*6bb30*/  FFMA R13, R6, R31, R13 ;  /* 0x0000001f060d7223 */ /* 0x000fce000000000d */
.L_x_4438:
[----:B------:R-:W-:Y:S05]  /*6bb40*/  BSYNC.RECONVERGENT B3 ;  /* 0x0000000000037941 */ /* 0x000fea0003800200 */
.L_x_4437:
        /* <DEDUP_REMOVED lines=31> */
.L_x_4449:
[----:B-1----:R-:W-:Y:S01]  /*6bd40*/  FMUL.FTZ R30, R31, R32 ;  /* 0x000000201f1e7220 */ /* 0x002fe20000410000 */
[----:B------:R-:W-:-:S03]  /*6bd50*/  FMUL.FTZ R32, R32, 0.5 ;  /* 0x3f00000020207820 */ /* 0x000fc60000410000 */
[----:B------:R-:W-:-:S04]  /*6bd60*/  FFMA R33, -R30, R30, R31 ;  /* 0x0000001e1e217223 */ /* 0x000fc8000000011f */
[----:B------:R-:W-:-:S07]  /*6bd70*/  FFMA R30, R33, R32, R30 ;  /* 0x00000020211e7223 */ /* 0x000fce000000001e */
.L_x_4450:
[----:B------:R-:W-:Y:S05]  /*6bd80*/  BSYNC.RECONVERGENT B1 ;  /* 0x0000000000017941 */ /* 0x000fea0003800200 */
.L_x_4448:
        /* <DEDUP_REMOVED lines=15> */
.L_x_4452:
[----:B------:R-:W-:Y:S05]  /*6be80*/  BSYNC.RECONVERGENT B5 ;  /* 0x0000000000057941 */ /* 0x000fea0003800200 */
.L_x_4451:
        /* <DEDUP_REMOVED lines=22> */
.L_x_4454:
[----:B------:R-:W-:Y:S05]  /*6bff0*/  BSYNC.RECONVERGENT B5 ;  /* 0x0000000000057941 */ /* 0x000fea0003800200 */
.L_x_4453:
[-C--:B------:R-:W-:Y:S01]  /*6c000*/  FFMA R15, R12, R31.reuse, R15 ;  /* 0x0000001f0c0f7223 */ /* 0x080fe2000000000f */
[-C--:B------:R-:W-:Y:S01]  /*6c010*/  FFMA R14, R5, R31.reuse, R14 ;  /* 0x0000001f050e7223 */ /* 0x080fe2000000000e */
[----:B------:R-:W-:-:S07]  /*6c020*/  FFMA R13, R6, R31, R13 ;  /* 0x0000001f060d7223 */ /* 0x000fce000000000d */
.L_x_4447:
[----:B------:R-:W-:Y:S05]  /*6c030*/  BSYNC.RECONVERGENT B3 ;  /* 0x0000000000037941 */ /* 0x000fea0003800200 */
.L_x_4446:
        /* <DEDUP_REMOVED lines=31> */
.L_x_4458:
[----:B-1----:R-:W-:Y:S01]  /*6c230*/  FMUL.FTZ R30, R31, R32 ;  /* 0x000000201f1e7220 */ /* 0x002fe20000410000 */
[----:B------:R-:W-:-:S03]  /*6c240*/  FMUL.FTZ R32, R32, 0.5 ;  /* 0x3f00000020207820 */ /* 0x000fc60000410000 */
[----:B------:R-:W-:-:S04]  /*6c250*/  FFMA R33, -R30, R30, R31 ;  /* 0x0000001e1e217223 */ /* 0x000fc8000000011f */
[----:B------:R-:W-:-:S07]  /*6c260*/  FFMA R30, R33, R32, R30 ;  /* 0x00000020211e7223 */ /* 0x000fce000000001e */
.L_x_4459:
[----:B------:R-:W-:Y:S05]  /*6c270*/  BSYNC.RECONVERGENT B1 ;  /* 0x0000000000017941 */ /* 0x000fea0003800200 */
.L_x_4457:
        /* <DEDUP_REMOVED lines=15> */
.L_x_4461:
[----:B------:R-:W-:Y:S05]  /*6c370*/  BSYNC.RECONVERGENT B5 ;  /* 0x0000000000057941 */ /* 0x000fea0003800200 */
.L_x_4460:
        /* <DEDUP_REMOVED lines=22> */
.L_x_4463:
[----:B------:R-:W-:Y:S05]  /*6c4e0*/  BSYNC.RECONVERGENT B5 ;  /* 0x0000000000057941 */ /* 0x000fea0003800200 */
.L_x_4462:
[-C--:B------:R-:W-:Y:S01]  /*6c4f0*/  FFMA R15, R12, R31.reuse, R15 ;  /* 0x0000001f0c0f7223 */ /* 0x080fe2000000000f */
[-C--:B------:R-:W-:Y:S01]  /*6c500*/  FFMA R14, R5, R31.reuse, R14 ;  /* 0x0000001f050e7223 */ /* 0x080fe2000000000e */
[----:B------:R-:W-:-:S07]  /*6c510*/  FFMA R13, R6, R31, R13 ;  /* 0x0000001f060d7223 */ /* 0x000fce000000000d */
.L_x_4456:
[----:B------:R-:W-:Y:S05]  /*6c520*/  BSYNC.RECONVERGENT B3 ;  /* 0x0000000000037941 */ /* 0x000fea0003800200 */
.L_x_4455:
        /* <DEDUP_REMOVED lines=31> */
.L_x_4467:
[----:B-1----:R-:W-:Y:S01]  /*6c720*/  FMUL.FTZ R20, R31, R30 ;  /* 0x0000001e1f147220 */ /* 0x002fe20000410000 */
[----:B------:R-:W-:-:S03]  /*6c730*/  FMUL.FTZ R30, R30, 0.5 ;  /* 0x3f0000001e1e7820 */ /* 0x000fc60000410000 */
[----:B------:R-:W-:-:S04]  /*6c740*/  FFMA R33, -R20, R20, R31 ;  /* 0x0000001414217223 */ /* 0x000fc8000000011f */
[----:B------:R-:W-:-:S07]  /*6c750*/  FFMA R20, R33, R30, R20 ;  /* 0x0000001e21147223 */ /* 0x000fce0000000014 */
.L_x_4468:
[----:B------:R-:W-:Y:S05]  /*6c760*/  BSYNC.RECONVERGENT B1 ;  /* 0x0000000000017941 */ /* 0x000fea0003800200 */
.L_x_4466:
        /* <DEDUP_REMOVED lines=16> */
.L_x_4470:
[----:B------:R-:W-:Y:S05]  /*6c870*/  BSYNC.RECONVERGENT B5 ;  /* 0x0000000000057941 */ /* 0x000fea0003800200 */
.L_x_4469:
        /* <DEDUP_REMOVED lines=22> */
.L_x_4472:
[----:B------:R-:W-:Y:S05]  /*6c9e0*/  BSYNC.RECONVERGENT B5 ;  /* 0x0000000000057941 */ /* 0x000fea0003800200 */
.L_x_4471:
[-C--:B------:R-:W-:Y:S01]  /*6c9f0*/  FFMA R15, R12, R31.reuse, R15 ;  /* 0x0000001f0c0f7223 */ /* 0x080fe2000000000f */
[-C--:B------:R-:W-:Y:S01]  /*6ca00*/  FFMA R14, R5, R31.reuse, R14 ;  /* 0x0000001f050e7223 */ /* 0x080fe2000000000e */
[----:B------:R-:W-:-:S07]  /*6ca10*/  FFMA R13, R6, R31, R13 ;  /* 0x0000001f060d7223 */ /* 0x000fce000000000d */
.L_x_4465:
[----:B------:R-:W-:Y:S05]  /*6ca20*/  BSYNC.RECONVERGENT B3 ;  /* 0x0000000000037941 */ /* 0x000fea0003800200 */
.L_x_4464:
[----:B------:R-:W-:Y:S01]  /*6ca30*/  IADD3 R25, PT, PT, R25, 0x4, RZ ;  /* 0x0000000419197810 */ /* 0x000fe20007ffe0ff */
[----:B------:R-:W-:Y:S06]  /*6ca40*/  @P2 BRA `(.L_x_4473) ;  /* 0xffffffe800f82947 */ /* 0x000fec000383ffff */
.L_x_4407:
[----:B012---:R-:W-:Y:S05]  /*6ca50*/  BSYNC.RECONVERGENT B4 ;  /* 0x0000000000047941 */ /* 0x007fea0003800200 */
.L_x_4406:
        /* <DEDUP_REMOVED lines=11> */
[----:B---3--:R-:W-:-:S04]  /*6cb10*/  IMAD.WIDE R28, R21, 0x4, R28 ;  /* 0x00000004151c7825 */ /* 0x008fc800078e021c */
[----:B0-----:R-:W-:Y:S02]  /*6cb20*/  IMAD.WIDE R20, R21, 0x4, R4 ;  /* 0x0000000415147825 */ /* 0x001fe400078e0204 */
        /* <DEDUP_REMOVED lines=43> */
.L_x_4481:
[----:B--2---:R-:W-:Y:S01]  /*6cde0*/  FMUL.FTZ R30, R29, R32 ;  /* 0x000000201d1e7220 */ /* 0x004fe20000410000 */
[----:B------:R-:W-:-:S03]  /*6cdf0*/  FMUL.FTZ R31, R32, 0.5 ;  /* 0x3f000000201f7820 */ /* 0x000fc60000410000 */
[----:B------:R-:W-:-:S04]  /*6ce00*/  FFMA R25, -R30, R30, R29 ;  /* 0x0000001e1e197223 */ /* 0x000fc8000000011d */
[----:B------:R-:W-:-:S07]  /*6ce10*/  FFMA R25, R25, R31, R30 ;  /* 0x0000001f19197223 */ /* 0x000fce000000001e */
.L_x_4482:
[----:B-1----:R-:W-:Y:S05]  /*6ce20*/  BSYNC.RECONVERGENT B1 ;  /* 0x0000000000017941 */ /* 0x002fea0003800200 */
.L_x_4480:
        /* <DEDUP_REMOVED lines=18> */
.L_x_4484:
[----:B------:R-:W-:Y:S05]  /*6cf50*/  BSYNC.RECONVERGENT B6 ;  /* 0x0000000000067941 */ /* 0x000fea0003800200 */
.L_x_4483:
        /* <DEDUP_REMOVED lines=23> */
.L_x_4486:
[----:B------:R-:W-:Y:S05]  /*6d0d0*/  BSYNC.RECONVERGENT B6 ;  /* 0x0000000000067941 */ /* 0x000fea0003800200 */
.L_x_4485:
[-C--:B------:R-:W-:Y:S01]  /*6d0e0*/  FFMA R15, R12, R31.reuse, R15 ;  /* 0x0000001f0c0f7223 */ /* 0x080fe2000000000f */
[-C--:B------:R-:W-:Y:S01]  /*6d0f0*/  FFMA R14, R21, R31.reuse, R14 ;  /* 0x0000001f150e7223 */ /* 0x080fe2000000000e */
[----:B------:R-:W-:-:S07]  /*6d100*/  FFMA R13, R6, R31, R13 ;  /* 0x0000001f060d7223 */ /* 0x000fce000000000d */
.L_x_4479:
[----:B-12---:R-:W-:Y:S05]  /*6d110*/  BSYNC.RECONVERGENT B5 ;  /* 0x0000000000057941 */ /* 0x006fea0003800200 */
.L_x_4478:
        /* <DEDUP_REMOVED lines=35> */
.L_x_4490:
[----:B-1----:R-:W-:Y:S01]  /*6d350*/  FMUL.FTZ R30, R29, R32 ;  /* 0x000000201d1e7220 */ /* 0x002fe20000410000 */
[----:B------:R-:W-:-:S03]  /*6d360*/  FMUL.FTZ R31, R32, 0.5 ;  /* 0x3f000000201f7820 */ /* 0x000fc60000410000 */
[----:B------:R-:W-:-:S04]  /*6d370*/  FFMA R25, -R30, R30, R29 ;  /* 0x0000001e1e197223 */ /* 0x000fc8000000011d */
[----:B------:R-:W-:-:S07]  /*6d380*/  FFMA R25, R25, R31, R30 ;  /* 0x0000001f19197223 */ /* 0x000fce000000001e */
.L_x_4491:
[----:B------:R-:W-:Y:S05]  /*6d390*/  BSYNC.RECONVERGENT B1 ;  /* 0x0000000000017941 */ /* 0x000fea0003800200 */
.L_x_4489:
        /* <DEDUP_REMOVED lines=18> */
.L_x_4493:
[----:B------:R-:W-:Y:S05]  /*6d4c0*/  BSYNC.RECONVERGENT B6 ;  /* 0x0000000000067941 */ /* 0x000fea0003800200 */
.L_x_4492:
        /* <DEDUP_REMOVED lines=23> */
.L_x_4495:
[----:B------:R-:W-:Y:S05]  /*6d640*/  BSYNC.RECONVERGENT B6 ;  /* 0x0000000000067941 */ /* 0x000fea0003800200 */
.L_x_4494:
[-C--:B------:R-:W-:Y:S01]  /*6d650*/  FFMA R15, R12, R31.reuse, R15 ;  /* 0x0000001f0c0f7223 */ /* 0x080fe2000000000f */
[-C--:B------:R-:W-:Y:S01]  /*6d660*/  FFMA R14, R21, R31.reuse, R14 ;  /* 0x0000001f150e7223 */ /* 0x080fe2000000000e */
[----:B------:R-:W-:-:S07]  /*6d670*/  FFMA R13, R6, R31, R13 ;  /* 0x0000001f060d7223 */ /* 0x000fce000000000d */
.L_x_4488:
[----:B------:R-:W-:Y:S05]  /*6d680*/  BSYNC.RECONVERGENT B5 ;  /* 0x0000000000057941 */ /* 0x000fea0003800200 */
.L_x_4487:
        /* <DEDUP_REMOVED lines=35> */
.L_x_4499:
[----:B-1----:R-:W-:Y:S01]  /*6d8c0*/  FMUL.FTZ R12, R25, R28 ;  /* 0x0000001c190c7220 */ /* 0x002fe20000410000 */
[----:B------:R-:W-:-:S03]  /*6d8d0*/  FMUL.FTZ R28, R28, 0.5 ;  /* 0x3f0000001c1c7820 */ /* 0x000fc60000410000 */
[----:B------:R-:W-:-:S04]  /*6d8e0*/  FFMA R29, -R12, R12, R25 ;  /* 0x0000000c0c1d7223 */ /* 0x000fc80000000119 */
[----:B------:R-:W-:-:S07]  /*6d8f0*/  FFMA R12, R29, R28, R12 ;  /* 0x0000001c1d0c7223 */ /* 0x000fce000000000c */
.L_x_4500:
[----:B------:R-:W-:Y:S05]  /*6d900*/  BSYNC.RECONVERGENT B1 ;  /* 0x0000000000017941 */ /* 0x000fea0003800200 */
.L_x_4498:
        /* <DEDUP_REMOVED lines=17> */
.L_x_4502:
[----:B------:R-:W-:Y:S05]  /*6da20*/  BSYNC.RECONVERGENT B6 ;  /* 0x0000000000067941 */ /* 0x000fea0003800200 */
.L_x_4501:
        /* <DEDUP_REMOVED lines=23> */
.L_x_4504:
[----:B------:R-:W-:Y:S05]  /*6dba0*/  BSYNC.RECONVERGENT B6 ;  /* 0x0000000000067941 */ /* 0x000fea0003800200 */
.L_x_4503:
[-C--:B------:R-:W-:Y:S01]  /*6dbb0*/  FFMA R15, R6, R31.reuse, R15 ;  /* 0x0000001f060f7223 */ /* 0x080fe2000000000f */
[-C--:B------:R-:W-:Y:S01]  /*6dbc0*/  FFMA R14, R21, R31.reuse, R14 ;  /* 0x0000001f150e7223 */ /* 0x080fe2000000000e */
[----:B------:R-:W-:-:S07]  /*6dbd0*/  FFMA R13, R4, R31, R13 ;  /* 0x0000001f040d7223 */ /* 0x000fce000000000d */
.L_x_4497:
[----:B------:R-:W-:Y:S05]  /*6dbe0*/  BSYNC.RECONVERGENT B5 ;  /* 0x0000000000057941 */ /* 0x000fea0003800200 */
.L_x_4496:
[----:B------:R-:W-:-:S07]  /*6dbf0*/  IADD3 R21, PT, PT, R5, 0x3, RZ ;  /* 0x0000000305157810 */ /* 0x000fce0007ffe0ff */
.L_x_4477:
[----:B-12---:R-:W-:Y:S05]  /*6dc00*/  BSYNC.RECONVERGENT B3 ;  /* 0x0000000000037941 */ /* 0x006fea0003800200 */
.L_x_4476:
[----:B------:R-:W-:-:S04]  /*6dc10*/  IADD3 R4, PT, PT, R5, -R20, RZ ;  /* 0x8000001405047210 */ /* 0x000fc80007ffe0ff */
[----:B------:R-:W-:-:S13]  /*6dc20*/  ISETP.GT.U32.AND P0, PT, R4, -0x4, PT ;  /* 0xfffffffc0400780c */ /* 0x000fda0003f04070 */
[----:B------:R-:W-:Y:S05]  /*6dc30*/  @P0 BRA `(.L_x_4475) ;  /* 0x0000001400280947 */ /* 0x000fea0003800000 */
[----:B------:R-:W0:Y:S01]  /*6dc40*/  LDC.64 R4, c[0x0][0x3c0] ;  /* 0x0000f000ff047b82 */ /* 0x000e220000000a00 */
[----:B------:R-:W-:Y:S02]  /*6dc50*/  IADD3 R20, PT, PT, -R20, R21, RZ ;  /* 0x0000001514147210 */ /* 0x000fe40007ffe1ff */
[----:B0-----:R-:W-:-:S04]  /*6dc60*/  IADD3 R28, P0, PT, R4, 0x8, RZ ;  /* 0x00000008041c7810 */ /* 0x001fc80007f1e0ff */
[----:B------:R-:W-:-:S09]  /*6dc70*/  IADD3.X R29, PT, PT, RZ, R5, RZ, P0, !PT ;  /* 0x00000005ff1d7210 */ /* 0x000fd200007fe4ff */
.L_x_4541:
        /* <DEDUP_REMOVED lines=34> */
.L_x_4508:
[----:B-1----:R-:W-:Y:S01]  /*6dea0*/  FMUL.FTZ R30, R31, R32 ;  /* 0x000000201f1e7220 */ /* 0x002fe20000410000 */
[----:B------:R-:W-:-:S03]  /*6deb0*/  FMUL.FTZ R32, R32, 0.5 ;  /* 0x3f00000020207820 */ /* 0x000fc60000410000 */
[----:B------:R-:W-:-:S04]  /*6dec0*/  FFMA R25, -R30, R30, R31 ;  /* 0x0000001e1e197223 */ /* 0x000fc8000000011f */
[----:B------:R-:W-:-:S07]  /*6ded0*/  FFMA R25, R25, R32, R30 ;  /* 0x0000002019197223 */ /* 0x000fce000000001e */
.L_x_4509:
[----:B------:R-:W-:Y:S05]  /*6dee0*/  BSYNC.RECONVERGENT B1 ;  /* 0x0000000000017941 */ /* 0x000fea0003800200 */
.L_x_4507:
        /* <DEDUP_REMOVED lines=16> */
.L_x_4511:
[----:B------:R-:W-:Y:S05]  /*6dff0*/  BSYNC.RECONVERGENT B5 ;  /* 0x0000000000057941 */ /* 0x000fea0003800200 */
.L_x_4510:
        /* <DEDUP_REMOVED lines=22> */
.L_x_4513:
[----:B------:R-:W-:Y:S05]  /*6e160*/  BSYNC.RECONVERGENT B5 ;  /* 0x0000000000057941 */ /* 0x000fea0003800200 */
.L_x_4512:
[-C--:B------:R-:W-:Y:S01]  /*6e170*/  FFMA R15, R6, R31.reuse, R15 ;  /* 0x0000001f060f7223 */ /* 0x080fe2000000000f */
[-C--:B------:R-:W-:Y:S01]  /*6e180*/  FFMA R14, R5, R31.reuse, R14 ;  /* 0x0000001f050e7223 */ /* 0x080fe2000000000e */
[----:B------:R-:W-:-:S07]  /*6e190*/  FFMA R13, R4, R31, R13 ;  /* 0x0000001f040d7223 */ /* 0x000fce000000000d */
.L_x_4506:
[----:B------:R-:W-:Y:S05]  /*6e1a0*/  BSYNC.RECONVERGENT B3 ;  /* 0x0000000000037941 */ /* 0x000fea0003800200 */
.L_x_4505:
        /* <DEDUP_REMOVED lines=31> */
.L_x_4517:
[----:B-1----:R-:W-:Y:S01]  /*6e3a0*/  FMUL.FTZ R30, R31, R32 ;  /* 0x000000201f1e7220 */ /* 0x002fe20000410000 */
[----:B------:R-:W-:-:S03]  /*6e3b0*/  FMUL.FTZ R32, R32, 0.5 ;  /* 0x3f00000020207820 */ /* 0x000fc60000410000 */
[----:B------:R-:W-:-:S04]  /*6e3c0*/  FFMA R25, -R30, R30, R31 ;  /* 0x0000001e1e197223 */ /* 0x000fc8000000011f */
[----:B------:R-:W-:-:S07]  /*6e3d0*/  FFMA R25, R25, R32, R30 ;  /* 0x0000002019197223 */ /* 0x000fce000000001e */
.L_x_4518:
[----:B------:R-:W-:Y:S05]  /*6e3e0*/  BSYNC.RECONVERGENT B1 ;  /* 0x0000000000017941 */ /* 0x000fea0003800200 */
.L_x_4516:
        /* <DEDUP_REMOVED lines=16> */
.L_x_4520:
[----:B------:R-:W-:Y:S05]  /*6e4f0*/  BSYNC.RECONVERGENT B5 ;  /* 0x0000000000057941 */ /* 0x000fea0003800200 */
.L_x_4519:
        /* <DEDUP_REMOVED lines=22> */
.L_x_4522:
[----:B------:R-:W-:Y:S05]  /*6e660*/  BSYNC.RECONVERGENT B5 ;  /* 0x0000000000057941 */ /* 0x000fea0003800200 */
.L_x_4521:
[-C--:B------:R-:W-:Y:S01]  /*6e670*/  FFMA R15, R6, R31.reuse, R15 ;  /* 0x0000001f060f7223 */ /* 0x080fe2000000000f */
[-C--:B------:R-:W-:Y:S01]  /*6e680*/  FFMA R14, R5, R31.reuse, R14 ;  /* 0x0000001f050e7223 */ /* 0x080fe2000000000e */
[----:B------:R-:W-:-:S07]  /*6e690*/  FFMA R13, R4, R31, R13 ;  /* 0x0000001f040d7223 */ /* 0x000fce000000000d */
.L_x_4515:
[----:B------:R-:W-:Y:S05]  /*6e6a0*/  BSYNC.RECONVERGENT B3 ;  /* 0x0000000000037941 */ /* 0x000fea0003800200 */
.L_x_4514:
        /* <DEDUP_REMOVED lines=31> */
.L_x_4526:
[----:B-1----:R-:W-:Y:S01]  /*6e8a0*/  FMUL.FTZ R30, R31, R32 ;  /* 0x000000201f1e7220 */ /* 0x002fe20000410000 */
[----:B------:R-:W-:-:S03]  /*6e8b0*/  FMUL.FTZ R32, R32, 0.5 ;  /* 0x3f00000020207820 */ /* 0x000fc60000410000 */
[----:B------:R-:W-:-:S04]  /*6e8c0*/  FFMA R25, -R30, R30, R31 ;  /* 0x0000001e1e197223 */ /* 0x000fc8000000011f */
[----:B------:R-:W-:-:S07]  /*6e8d0*/  FFMA R25, R25, R32, R30 ;  /* 0x0000002019197223 */ /* 0x000fce000000001e */
.L_x_4527:
[----:B------:R-:W-:Y:S05]  /*6e8e0*/  BSYNC.RECONVERGENT B1 ;  /* 0x0000000000017941 */ /* 0x000fea0003800200 */
.L_x_4525:
        /* <DEDUP_REMOVED lines=16> */
.L_x_4529:
[----:B------:R-:W-:Y:S05]  /*6e9f0*/  BSYNC.RECONVERGENT B5 ;  /* 0x0000000000057941 */ /* 0x000fea0003800200 */
.L_x_4528:
        /* <DEDUP_REMOVED lines=22> */
.L_x_4531:
[----:B------:R-:W-:Y:S05]  /*6eb60*/  BSYNC.RECONVERGENT B5 ;  /* 0x0000000000057941 */ /* 0x000fea0003800200 */
.L_x_4530:
[-C--:B------:R-:W-:Y:S01]  /*6eb70*/  FFMA R15, R6, R31.reuse, R15 ;  /* 0x0000001f060f7223 */ /* 0x080fe2000000000f */
[-C--:B------:R-:W-:Y:S01]  /*6eb80*/  FFMA R14, R5, R31.reuse, R14 ;  /* 0x0000001f050e7223 */ /* 0x080fe2000000000e */
[----:B------:R-:W-:-:S07]  /*6eb90*/  FFMA R13, R4, R31, R13 ;  /* 0x0000001f040d7223 */ /* 0x000fce000000000d */
.L_x_4524:
[----:B------:R-:W-:Y:S05]  /*6eba0*/  BSYNC.RECONVERGENT B3 ;  /* 0x0000000000037941 */ /* 0x000fea0003800200 */
.L_x_4523:
        /* <DEDUP_REMOVED lines=32> */
.L_x_4535:
[----:B-1----:R-:W-:Y:S01]  /*6edb0*/  FMUL.FTZ R12, R25, R30 ;  /* 0x0000001e190c7220 */ /* 0x002fe20000410000 */
[----:B------:R-:W-:-:S03]  /*6edc0*/  FMUL.FTZ R30, R30, 0.5 ;  /* 0x3f0000001e1e7820 */ /* 0x000fc60000410000 */
[----:B------:R-:W-:-:S04]  /*6edd0*/  FFMA R31, -R12, R12, R25 ;  /* 0x0000000c0c1f7223 */ /* 0x000fc80000000119 */
[----:B------:R-:W-:-:S07]  /*6ede0*/  FFMA R12, R31, R30, R12 ;  /* 0x0000001e1f0c7223 */ /* 0x000fce000000000c */
.L_x_4536:
[----:B------:R-:W-:Y:S05]  /*6edf0*/  BSYNC.RECONVERGENT B1 ;  /* 0x0000000000017941 */ /* 0x000fea0003800200 */
.L_x_4534:
        /* <DEDUP_REMOVED lines=16> */
.L_x_4538:
[----:B------:R-:W-:Y:S05]  /*6ef00*/  BSYNC.RECONVERGENT B5 ;  /* 0x0000000000057941 */ /* 0x000fea0003800200 */
.L_x_4537:
        /* <DEDUP_REMOVED lines=22> */
.L_x_4540:
[----:B------:R-:W-:Y:S05]  /*6f070*/  BSYNC.RECONVERGENT B5 ;  /* 0x0000000000057941 */ /* 0x000fea0003800200 */
.L_x_4539:
[-C--:B------:R-:W-:Y:S01]  /*6f080*/  FFMA R15, R6, R31.reuse, R15 ;  /* 0x0000001f060f7223 */ /* 0x080fe2000000000f */
[-C--:B------:R-:W-:Y:S01]  /*6f090*/  FFMA R14, R5, R31.reuse, R14 ;  /* 0x0000001f050e7223 */ /* 0x080fe2000000000e */
[----:B------:R-:W-:-:S07]  /*6f0a0*/  FFMA R13, R4, R31, R13 ;  /* 0x0000001f040d7223 */ /* 0x000fce000000000d */
.L_x_4533:
[----:B------:R-:W-:Y:S05]  /*6f0b0*/  BSYNC.RECONVERGENT B3 ;  /* 0x0000000000037941 */ /* 0x000fea0003800200 */
.L_x_4532:
[----:B------:R-:W-:Y:S01]  /*6f0c0*/  IADD3 R21, PT, PT, R21, 0x4, RZ ;  /* 0x0000000415157810 */ /* 0x000fe20007ffe0ff */
[----:B------:R-:W-:Y:S06]  /*6f0d0*/  @P2 BRA `(.L_x_4541) ;  /* 0xffffffe800e82947 */ /* 0x000fec000383ffff */
.L_x_4475:
[----:B012---:R-:W-:Y:S05]  /*6f0e0*/  BSYNC.RECONVERGENT B4 ;  /* 0x0000000000047941 */ /* 0x007fea0003800200 */
.L_x_4474:
[----:B------:R-:W-:Y:S01]  /*6f0f0*/  ISETP.NE.AND P0, PT, R3, RZ, PT ;  /* 0x000000ff0300720c */ /* 0x000fe20003f05270 */
[----:B------:R-:W0:Y:S01]  /*6f100*/  LDCU UR5, c[0x3][0x68] ;  /* 0x00c00d00ff0577ac */ /* 0x000e220008000800 */
[----:B------:R-:W1:Y:S01]  /*6f110*/  LDC R3, c[0x0][0x3d0] ;  /* 0x0000f400ff037b82 */ /* 0x000e620000000800 */
[----:B------:R-:W-:Y:S01]  /*6f120*/  BSSY.RECONVERGENT B4, `(.L_x_4542) ;  /* 0x0000266000047945 */ /* 0x000fe20003800200 */
[----:B------:R-:W-:Y:S01]  /*6f130*/  PLOP3.LUT P0, PT, P0, P5, PT, 0x80, 0x8 ;  /* 0x000000000008781c */ /* 0x000fe2000070b070 */
[----:B------:R-:W2:Y:S01]  /*6f140*/  LDCU UR8, c[0x3][0x60] ;  /* 0x00c00c00ff0877ac */ /* 0x000ea20008000800 */
[----:B------:R-:W3:Y:S01]  /*6f150*/  LDCU UR9, c[0x3][0x70] ;  /* 0x00c00e00ff0977ac */ /* 0x000ee20008000800 */
[----:B-1----:R-:W-:-:S10]  /*6f160*/  IMAD R20, R24, R3, R3 ;  /* 0x0000000318147224 */ /* 0x002fd400078e0203 */
[----:B0-23--:R-:W-:Y:S05]  /*6f170*/  @!P0 BRA `(.L_x_4543) ;  /* 0x0000002400808947 */ /* 0x00dfea0003800000 */
[----:B------:R-:W0:Y:S01]  /*6f180*/  LDC.64 R28, c[0x0][0x3b0] ;  /* 0x0000ec00ff1c7b82 */ /* 0x000e220000000a00 */
[----:B------:R-:W-:-:S07]  /*6f190*/  IADD3 R31, PT, PT, R11, R20, RZ ;  /* 0x000000140b1f7210 */ /* 0x000fce0007ffe0ff */
        /* <DEDUP_REMOVED lines=46> */
.L_x_4549:
[----:B-1----:R-:W-:Y:S01]  /*6f480*/  FMUL.FTZ R30, R29, R32 ;  /* 0x000000201d1e7220 */ /* 0x002fe20000410000 */
[----:B------:R-:W-:-:S03]  /*6f490*/  FMUL.FTZ R31, R32, 0.5 ;  /* 0x3f000000201f7820 */ /* 0x000fc60000410000 */
[----:B------:R-:W-:-:S04]  /*6f4a0*/  FFMA R25, -R30, R30, R29 ;  /* 0x0000001e1e197223 */ /* 0x000fc8000000011d */
[----:B------:R-:W-:-:S07]  /*6f4b0*/  FFMA R25, R25, R31, R30 ;  /* 0x0000001f19197223 */ /* 0x000fce000000001e */
.L_x_4550:
[----:B------:R-:W-:Y:S05]  /*6f4c0*/  BSYNC.RECONVERGENT B1 ;  /* 0x0000000000017941 */ /* 0x000fea0003800200 */
.L_x_4548:
        /* <DEDUP_REMOVED lines=18> */
.L_x_4552:
[----:B------:R-:W-:Y:S05]  /*6f5f0*/  BSYNC.RECONVERGENT B6 ;  /* 0x0000000000067941 */ /* 0x000fea0003800200 */
.L_x_4551:
        /* <DEDUP_REMOVED lines=23> */
.L_x_4554:
[----:B------:R-:W-:Y:S05]  /*6f770*/  BSYNC.RECONVERGENT B6 ;  /* 0x0000000000067941 */ /* 0x000fea0003800200 */
.L_x_4553:
[-C--:B------:R-:W-:Y:S01]  /*6f780*/  FFMA R15, R12, R31.reuse, R15 ;  /* 0x0000001f0c0f7223 */ /* 0x080fe2000000000f */
[-C--:B------:R-:W-:Y:S01]  /*6f790*/  FFMA R14, R21, R31.reuse, R14 ;  /* 0x0000001f150e7223 */ /* 0x080fe2000000000e */
[----:B------:R-:W-:-:S07]  /*6f7a0*/  FFMA R13, R6, R31, R13 ;  /* 0x0000001f060d7223 */ /* 0x000fce000000000d */
.L_x_4547:
[----:B------:R-:W-:Y:S05]  /*6f7b0*/  BSYNC.RECONVERGENT B5 ;  /* 0x0000000000057941 */ /* 0x000fea0003800200 */
.L_x_4546:
        /* <DEDUP_REMOVED lines=35> */
.L_x_4558:
[----:B-1----:R-:W-:Y:S01]  /*6f9f0*/  FMUL.FTZ R30, R29, R32 ;  /* 0x000000201d1e7220 */ /* 0x002fe20000410000 */
[----:B------:R-:W-:-:S03]  /*6fa00*/  FMUL.FTZ R31, R32, 0.5 ;  /* 0x3f000000201f7820 */ /* 0x000fc60000410000 */
[----:B------:R-:W-:-:S04]  /*6fa10*/  FFMA R25, -R30, R30, R29 ;  /* 0x0000001e1e197223 */ /* 0x000fc8000000011d */
[----:B------:R-:W-:-:S07]  /*6fa20*/  FFMA R25, R25, R31, R30 ;  /* 0x0000001f19197223 */ /* 0x000fce000000001e */
.L_x_4559:
[----:B------:R-:W-:Y:S05]  /*6fa30*/  BSYNC.RECONVERGENT B1 ;  /* 0x0000000000017941 */ /* 0x000fea0003800200 */
.L_x_4557:
        /* <DEDUP_REMOVED lines=18> */
.L_x_4561:
[----:B------:R-:W-:Y:S05]  /*6fb60*/  BSYNC.RECONVERGENT B6 ;  /* 0x0000000000067941 */ /* 0x000fea0003800200 */
.L_x_4560:
        /* <DEDUP_REMOVED lines=23> */
.L_x_4563:
[----:B------:R-:W-:Y:S05]  /*6fce0*/  BSYNC.RECONVERGENT B6 ;  /* 0x0000000000067941 */ /* 0x000fea0003800200 */
.L_x_4562:
[-C--:B------:R-:W-:Y:S01]  /*6fcf0*/  FFMA R15, R12, R31.reuse, R15 ;  /* 0x0000001f0c0f7223 */ /* 0x080fe2000000000f */
[-C--:B------:R-:W-:Y:S01]  /*6fd00*/  FFMA R14, R21, R31.reuse, R14 ;  /* 0x0000001f150e7223 */ /* 0x080fe2000000000e */
[----:B------:R-:W-:-:S07]  /*6fd10*/  FFMA R13, R6, R31, R13 ;  /* 0x0000001f060d7223 */ /* 0x000fce000000000d */
.L_x_4556:
[----:B------:R-:W-:Y:S05]  /*6fd20*/  BSYNC.RECONVERGENT B5 ;  /* 0x0000000000057941 */ /* 0x000fea0003800200 */
.L_x_4555:
        /* <DEDUP_REMOVED lines=35> */
.L_x_4567:
[----:B-1----:R-:W-:Y:S01]  /*6ff60*/  FMUL.FTZ R28, R25, R30 ;  /* 0x0000001e191c7220 */ /* 0x002fe20000410000 */
[----:B------:R-:W-:-:S03]  /*6ff70*/  FMUL.FTZ R29, R30, 0.5 ;  /* 0x3f0000001e1d7820 */ /* 0x000fc60000410000 */
[----:B------:R-:W-:-:S04]  /*6ff80*/  FFMA R21, -R28, R28, R25 ;  /* 0x0000001c1c157223 */ /* 0x000fc80000000119 */
[----:B------:R-:W-:-:S07]  /*6ff90*/  FFMA R21, R21, R29, R28 ;  /* 0x0000001d15157223 */ /* 0x000fce000000001c */
.L_x_4568:
[----:B------:R-:W-:Y:S05]  /*6ffa0*/  BSYNC.RECONVERGENT B1 ;  /* 0x0000000000017941 */ /* 0x000fea0003800200 */
.L_x_4566:
        /* <DEDUP_REMOVED lines=17> */
.L_x_4570:
[----:B------:R-:W-:Y:S05]  /*700c0*/  BSYNC.RECONVERGENT B6 ;  /* 0x0000000000067941 */ /* 0x000fea0003800200 */
.L_x_4569:
        /* <DEDUP_REMOVED lines=23> */
.L_x_4572:
[----:B------:R-:W-:Y:S05]  /*70240*/  BSYNC.RECONVERGENT B6 ;  /* 0x0000000000067941 */ /* 0x000fea0003800200 */
.L_x_4571:
[-C--:B------:R-:W-:Y:S01]  /*70250*/  FFMA R15, R12, R31.reuse, R15 ;  /* 0x0000001f0c0f7223 */ /* 0x080fe2000000000f */
[-C--:B------:R-:W-:Y:S01]  /*70260*/  FFMA R14, R3, R31.reuse, R14 ;  /* 0x0000001f030e7223 */ /* 0x080fe2000000000e */
[----:B------:R-:W-:-:S07]  /*70270*/  FFMA R13, R6, R31, R13 ;  /* 0x0000001f060d7223 */ /* 0x000fce000000000d */
.L_x_4565:
[----:B------:R-:W-:Y:S05]  /*70280*/  BSYNC.RECONVERGENT B5 ;  /* 0x0000000000057941 */ /* 0x000fea0003800200 */
.L_x_4564:
[----:B------:R-:W-:-:S07]  /*70290*/  IADD3 R21, PT, PT, R5, 0x3, RZ ;  /* 0x0000000305157810 */ /* 0x000fce0007ffe0ff */
.L_x_4545:
[----:B------:R-:W-:Y:S05]  /*702a0*/  BSYNC.RECONVERGENT B3 ;  /* 0x0000000000037941 */ /* 0x000fea0003800200 */
.L_x_4544:
[----:B------:R-:W-:-:S04]  /*702b0*/  IADD3 R3, PT, PT, R5, -R4, RZ ;  /* 0x8000000405037210 */ /* 0x000fc80007ffe0ff */
[----:B------:R-:W-:-:S13]  /*702c0*/  ISETP.GT.U32.AND P0, PT, R3, -0x4, PT ;  /* 0xfffffffc0300780c */ /* 0x000fda0003f04070 */
[----:B------:R-:W-:Y:S05]  /*702d0*/  @P0 BRA `(.L_x_4543) ;  /* 0x0000001400280947 */ /* 0x000fea0003800000 */
[----:B------:R-:W0:Y:S01]  /*702e0*/  LDC.64 R28, c[0x0][0x3c0] ;  /* 0x0000f000ff1c7b82 */ /* 0x000e220000000a00 */
[----:B------:R-:W-:Y:S02]  /*702f0*/  IADD3 R5, PT, PT, -R4, R21, RZ ;  /* 0x0000001504057210 */ /* 0x000fe40007ffe1ff */
[----:B0-----:R-:W-:-:S04]  /*70300*/  IADD3 R28, P0, PT, R28, 0x8, RZ ;  /* 0x000000081c1c7810 */ /* 0x001fc80007f1e0ff */
[----:B------:R-:W-:-:S09]  /*70310*/  IADD3.X R29, PT, PT, RZ, R29, RZ, P0, !PT ;  /* 0x0000001dff1d7210 */ /* 0x000fd200007fe4ff */
.L_x_4609:
        /* <DEDUP_REMOVED lines=34> */
.L_x_4576:
[----:B-1----:R-:W-:Y:S01]  /*70540*/  FMUL.FTZ R30, R31, R32 ;  /* 0x000000201f1e7220 */ /* 0x002fe20000410000 */
[----:B------:R-:W-:-:S03]  /*70550*/  FMUL.FTZ R32, R32, 0.5 ;  /* 0x3f00000020207820 */ /* 0x000fc60000410000 */
[----:B------:R-:W-:-:S04]  /*70560*/  FFMA R25, -R30, R30, R31 ;  /* 0x0000001e1e197223 */ /* 0x000fc8000000011f */
[----:B------:R-:W-:-:S07]  /*70570*/  FFMA R25, R25, R32, R30 ;  /* 0x0000002019197223 */ /* 0x000fce000000001e */
.L_x_4577:
[----:B------:R-:W-:Y:S05]  /*70580*/  BSYNC.RECONVERGENT B1 ;  /* 0x0000000000017941 */ /* 0x000fea0003800200 */
.L_x_4575:
        /* <DEDUP_REMOVED lines=16> */
.L_x_4579:
[----:B------:R-:W-:Y:S05]  /*70690*/  BSYNC.RECONVERGENT B5 ;  /* 0x0000000000057941 */ /* 0x000fea0003800200 */
.L_x_4578:
        /* <DEDUP_REMOVED lines=22> */
.L_x_4581:
[----:B------:R-:W-:Y:S05]  /*70800*/  BSYNC.RECONVERGENT B5 ;  /* 0x0000000000057941 */ /* 0x000fea0003800200 */
.L_x_4580:
[-C--:B------:R-:W-:Y:S01]  /*70810*/  FFMA R15, R6, R31.reuse, R15 ;  /* 0x0000001f060f7223 */ /* 0x080fe2000000000f */
[-C--:B------:R-:W-:Y:S01]  /*70820*/  FFMA R14, R3, R31.reuse, R14 ;  /* 0x0000001f030e7223 */ /* 0x080fe2000000000e */
[----:B------:R-:W-:-:S07]  /*70830*/  FFMA R13, R4, R31, R13 ;  /* 0x0000001f040d7223 */ /* 0x000fce000000000d */
.L_x_4574:
[----:B------:R-:W-:Y:S05]  /*70840*/  BSYNC.RECONVERGENT B3 ;  /* 0x0000000000037941 */ /* 0x000fea0003800200 */
.L_x_4573:
        /* <DEDUP_REMOVED lines=31> */
.L_x_4585:
[----:B-1----:R-:W-:Y:S01]  /*70a40*/  FMUL.FTZ R30, R31, R32 ;  /* 0x000000201f1e7220 */ /* 0x002fe20000410000 */
[----:B------:R-:W-:-:S03]  /*70a50*/  FMUL.FTZ R32, R32, 0.5 ;  /* 0x3f00000020207820 */ /* 0x000fc60000410000 */
[----:B------:R-:W-:-:S04]  /*70a60*/  FFMA R25, -R30, R30, R31 ;  /* 0x0000001e1e197223 */ /* 0x000fc8000000011f */
[----:B------:R-:W-:-:S07]  /*70a70*/  FFMA R25, R25, R32, R30 ;  /* 0x0000002019197223 */ /* 0x000fce000000001e */
.L_x_4586:
[----:B------:R-:W-:Y:S05]  /*70a80*/  BSYNC.RECONVERGENT B1 ;  /* 0x0000000000017941 */ /* 0x000fea0003800200 */
.L_x_4584:
        /* <DEDUP_REMOVED lines=16> */
.L_x_4588:
[----:B------:R-:W-:Y:S05]  /*70b90*/  BSYNC.RECONVERGENT B5 ;  /* 0x0000000000057941 */ /* 0x000fea0003800200 */
.L_x_4587:
        /* <DEDUP_REMOVED lines=22> */
.L_x_4590:
[----:B------:R-:W-:Y:S05]  /*70d00*/  BSYNC.RECONVERGENT B5 ;  /* 0x0000000000057941 */ /* 0x000fea0003800200 */
.L_x_4589:
[-C--:B------:R-:W-:Y:S01]  /*70d10*/  FFMA R15, R6, R31.reuse, R15 ;  /* 0x0000001f060f7223 */ /* 0x080fe2000000000f */
[-C--:B------:R-:W-:Y:S01]  /*70d20*/  FFMA R14, R3, R31.reuse, R14 ;  /* 0x0000001f030e7223 */ /* 0x080fe2000000000e */
[----:B------:R-:W-:-:S07]  /*70d30*/  FFMA R13, R4, R31, R13 ;  /* 0x0000001f040d7223 */ /* 0x000fce000000000d */
.L_x_4583:
[----:B------:R-:W-:Y:S05]  /*70d40*/  BSYNC.RECONVERGENT B3 ;  /* 0x0000000000037941 */ /* 0x000fea0003800200 */
.L_x_4582:
        /* <DEDUP_REMOVED lines=31> */
.L_x_4594:
[----:B-1----:R-:W-:Y:S01]  /*70f40*/  FMUL.FTZ R30, R31, R32 ;  /* 0x000000201f1e7220 */ /* 0x002fe20000410000 */
[----:B------:R-:W-:-:S03]  /*70f50*/  FMUL.FTZ R32, R32, 0.5 ;  /* 0x3f00000020207820 */ /* 0x000fc60000410000 */
[----:B------:R-:W-:-:S04]  /*70f60*/  FFMA R25, -R30, R30, R31 ;  /* 0x0000001e1e197223 */ /* 0x000fc8000000011f */
[----:B------:R-:W-:-:S07]  /*70f70*/  FFMA R25, R25, R32, R30 ;  /* 0x0000002019197223 */ /* 0x000fce000000001e */
.L_x_4595:
[----:B------:R-:W-:Y:S05]  /*70f80*/  BSYNC.RECONVERGENT B1 ;  /* 0x0000000000017941 */ /* 0x000fea0003800200 */
.L_x_4593:
        /* <DEDUP_REMOVED lines=16> */
.L_x_4597:
[----:B------:R-:W-:Y:S05]  /*71090*/  BSYNC.RECONVERGENT B5 ;  /* 0x0000000000057941 */ /* 0x000fea0003800200 */
.L_x_4596:
        /* <DEDUP_REMOVED lines=22> */
.L_x_4599:
[----:B------:R-:W-:Y:S05]  /*71200*/  BSYNC.RECONVERGENT B5 ;  /* 0x0000000000057941 */ /* 0x000fea0003800200 */
.L_x_4598:
[-C--:B------:R-:W-:Y:S01]  /*71210*/  FFMA R15, R6, R31.reuse, R15 ;  /* 0x0000001f060f7223 */ /* 0x080fe2000000000f */
[-C--:B------:R-:W-:Y:S01]  /*71220*/  FFMA R14, R3, R31.reuse, R14 ;  /* 0x0000001f030e7223 */ /* 0x080fe2000000000e */
[----:B------:R-:W-:-:S07]  /*71230*/  FFMA R13, R4, R31, R13 ;  /* 0x0000001f040d7223 */ /* 0x000fce000000000d */
.L_x_4592:
[----:B------:R-:W-:Y:S05]  /*71240*/  BSYNC.RECONVERGENT B3 ;  /* 0x0000000000037941 */ /* 0x000fea0003800200 */
.L_x_4591:
        /* <DEDUP_REMOVED lines=32> */
.L_x_4603:
[----:B-1----:R-:W-:Y:S01]  /*71450*/  FMUL.FTZ R12, R25, R30 ;  /* 0x0000001e190c7220 */ /* 0x002fe20000410000 */
[----:B------:R-:W-:-:S03]  /*71460*/  FMUL.FTZ R30, R30, 0.5 ;  /* 0x3f0000001e1e7820 */ /* 0x000fc60000410000 */
[----:B------:R-:W-:-:S04]  /*71470*/  FFMA R31, -R12, R12, R25 ;  /* 0x0000000c0c1f7223 */ /* 0x000fc80000000119 */
[----:B------:R-:W-:-:S07]  /*71480*/  FFMA R12, R31, R30, R12 ;  /* 0x0000001e1f0c7223 */ /* 0x000fce000000000c */
.L_x_4604:
[----:B------:R-:W-:Y:S05]  /*71490*/  BSYNC.RECONVERGENT B1 ;  /* 0x0000000000017941 */ /* 0x000fea0003800200 */
.L_x_4602:
        /* <DEDUP_REMOVED lines=16> */
.L_x_4606:
[----:B------:R-:W-:Y:S05]  /*715a0*/  BSYNC.RECONVERGENT B5 ;  /* 0x0000000000057941 */ /* 0x000fea0003800200 */
.L_x_4605:
        /* <DEDUP_REMOVED lines=22> */
.L_x_4608:
[----:B------:R-:W-:Y:S05]  /*71710*/  BSYNC.RECONVERGENT B5 ;  /* 0x0000000000057941 */ /* 0x000fea0003800200 */
.L_x_4607:
[-C--:B------:R-:W-:Y:S01]  /*71720*/  FFMA R15, R6, R31.reuse, R15 ;  /* 0x0000001f060f7223 */ /* 0x080fe2000000000f */
[-C--:B------:R-:W-:Y:S01]  /*71730*/  FFMA R14, R3, R31.reuse, R14 ;  /* 0x0000001f030e7223 */ /* 0x080fe2000000000e */
[----:B------:R-:W-:-:S07]  /*71740*/  FFMA R13, R4, R31, R13 ;  /* 0x0000001f040d7223 */ /* 0x000fce000000000d */
.L_x_4601:
[----:B------:R-:W-:Y:S05]  /*71750*/  BSYNC.RECONVERGENT B3 ;  /* 0x0000000000037941 */ /* 0x000fea0003800200 */
.L_x_4600:
[----:B------:R-:W-:Y:S01]  /*71760*/  IADD3 R21, PT, PT, R21, 0x4, RZ ;  /* 0x0000000415157810 */ /* 0x000fe20007ffe0ff */
[----:B------:R-:W-:Y:S06]  /*71770*/  @P2 BRA `(.L_x_4609) ;  /* 0xffffffe800e82947 */ /* 0x000fec000383ffff */
.L_x_4543:
[----:B------:R-:W-:Y:S05]  /*71780*/  BSYNC.RECONVERGENT B4 ;  /* 0x0000000000047941 */ /* 0x000fea0003800200 */
.L_x_4542:
        /* <DEDUP_REMOVED lines=9> */
[----:B---3--:R-:W-:-:S05]  /*71820*/  IMAD.WIDE R6, R3, 0x4, R6 ;  /* 0x0000000403067825 */ /* 0x008fca00078e0206 */
        /* <DEDUP_REMOVED lines=44> */
.L_x_4617:
[----:B--2---:R-:W-:Y:S01]  /*71af0*/  FMUL.FTZ R30, R25, R32 ;  /* 0x00000020191e7220 */ /* 0x004fe20000410000 */
[----:B------:R-:W-:-:S03]  /*71b00*/  FMUL.FTZ R29, R32, 0.5 ;  /* 0x3f000000201d7820 */ /* 0x000fc60000410000 */
[----:B------:R-:W-:-:S04]  /*71b10*/  FFMA R21, -R30, R30, R25 ;  /* 0x0000001e1e157223 */ /* 0x000fc80000000119 */
[----:B------:R-:W-:-:S07]  /*71b20*/  FFMA R21, R21, R29, R30 ;  /* 0x0000001d15157223 */ /* 0x000fce000000001e */
.L_x_4618:
[----:B-1----:R-:W-:Y:S05]  /*71b30*/  BSYNC.RECONVERGENT B1 ;  /* 0x0000000000017941 */ /* 0x002fea0003800200 */
.L_x_4616:
        /* <DEDUP_REMOVED lines=18> */
.L_x_4620:
[----:B------:R-:W-:Y:S05]  /*71c60*/  BSYNC.RECONVERGENT B6 ;  /* 0x0000000000067941 */ /* 0x000fea0003800200 */
.L_x_4619:
        /* <DEDUP_REMOVED lines=23> */
.L_x_4622:
[----:B------:R-:W-:Y:S05]  /*71de0*/  BSYNC.RECONVERGENT B6 ;  /* 0x0000000000067941 */ /* 0x000fea0003800200 */
.L_x_4621:
[-C--:B------:R-:W-:Y:S01]  /*71df0*/  FFMA R15, R12, R31.reuse, R15 ;  /* 0x0000001f0c0f7223 */ /* 0x080fe2000000000f */
[-C--:B------:R-:W-:Y:S01]  /*71e00*/  FFMA R14, R7, R31.reuse, R14 ;  /* 0x0000001f070e7223 */ /* 0x080fe2000000000e */
[----:B------:R-:W-:-:S07]  /*71e10*/  FFMA R13, R6, R31, R13 ;  /* 0x0000001f060d7223 */ /* 0x000fce000000000d */
.L_x_4615:
[----:B012---:R-:W-:Y:S05]  /*71e20*/  BSYNC.RECONVERGENT B5 ;  /* 0x0000000000057941 */ /* 0x007fea0003800200 */
.L_x_4614:
        /* <DEDUP_REMOVED lines=35> */
.L_x_4626:
[----:B-1----:R-:W-:Y:S01]  /*72060*/  FMUL.FTZ R30, R25, R32 ;  /* 0x00000020191e7220 */ /* 0x002fe20000410000 */
[----:B------:R-:W-:-:S03]  /*72070*/  FMUL.FTZ R29, R32, 0.5 ;  /* 0x3f000000201d7820 */ /* 0x000fc60000410000 */
[----:B------:R-:W-:-:S04]  /*72080*/  FFMA R21, -R30, R30, R25 ;  /* 0x0000001e1e157223 */ /* 0x000fc80000000119 */
[----:B------:R-:W-:-:S07]  /*72090*/  FFMA R21, R21, R29, R30 ;  /* 0x0000001d15157223 */ /* 0x000fce000000001e */
.L_x_4627:
[----:B------:R-:W-:Y:S05]  /*720a0*/  BSYNC.RECONVERGENT B1 ;  /* 0x0000000000017941 */ /* 0x000fea0003800200 */
.L_x_4625:
        /* <DEDUP_REMOVED lines=18> */
.L_x_4629:
[----:B------:R-:W-:Y:S05]  /*721d0*/  BSYNC.RECONVERGENT B6 ;  /* 0x0000000000067941 */ /* 0x000fea0003800200 */
.L_x_4628:
        /* <DEDUP_REMOVED lines=23> */
.L_x_4631:
[----:B------:R-:W-:Y:S05]  /*72350*/  BSYNC.RECONVERGENT B6 ;  /* 0x0000000000067941 */ /* 0x000fea0003800200 */
.L_x_4630:
[-C--:B------:R-:W-:Y:S01]  /*72360*/  FFMA R15, R12, R31.reuse, R15 ;  /* 0x0000001f0c0f7223 */ /* 0x080fe2000000000f */
[-C--:B------:R-:W-:Y:S01]  /*72370*/  FFMA R14, R7, R31.reuse, R14 ;  /* 0x0000001f070e7223 */ /* 0x080fe2000000000e */
[----:B------:R-:W-:-:S07]  /*72380*/  FFMA R13, R6, R31, R13 ;  /* 0x0000001f060d7223 */ /* 0x000fce000000000d */
.L_x_4624:
[----:B------:R-:W-:Y:S05]  /*72390*/  BSYNC.RECONVERGENT B5 ;  /* 0x0000000000057941 */ /* 0x000fea0003800200 */
.L_x_4623:
        /* <DEDUP_REMOVED lines=35> */
.L_x_4635:
[----:B-1----:R-:W-:Y:S01]  /*725d0*/  FMUL.FTZ R28, R21, R30 ;  /* 0x0000001e151c7220 */ /* 0x002fe20000410000 */
[----:B------:R-:W-:-:S03]  /*725e0*/  FMUL.FTZ R25, R30, 0.5 ;  /* 0x3f0000001e197820 */ /* 0x000fc60000410000 */
[----:B------:R-:W-:-:S04]  /*725f0*/  FFMA R7, -R28, R28, R21 ;  /* 0x0000001c1c077223 */ /* 0x000fc80000000115 */
[----:B------:R-:W-:-:S07]  /*72600*/  FFMA R7, R7, R25, R28 ;  /* 0x0000001907077223 */ /* 0x000fce000000001c */
.L_x_4636:
[----:B------:R-:W-:Y:S05]  /*72610*/  BSYNC.RECONVERGENT B1 ;  /* 0x0000000000017941 */ /* 0x000fea0003800200 */
.L_x_4634:
        /* <DEDUP_REMOVED lines=17> */
.L_x_4638:
[----:B------:R-:W-:Y:S05]  /*72730*/  BSYNC.RECONVERGENT B6 ;  /* 0x0000000000067941 */ /* 0x000fea0003800200 */
.L_x_4637:
        /* <DEDUP_REMOVED lines=23> */
.L_x_4640:
[----:B------:R-:W-:Y:S05]  /*728b0*/  BSYNC.RECONVERGENT B6 ;  /* 0x0000000000067941 */ /* 0x000fea0003800200 */
.L_x_4639:
[-C--:B------:R-:W-:Y:S01]  /*728c0*/  FFMA R15, R12, R31.reuse, R15 ;  /* 0x0000001f0c0f7223 */ /* 0x080fe2000000000f */
[-C--:B------:R-:W-:Y:S01]  /*728d0*/  FFMA R14, R3, R31.reuse, R14 ;  /* 0x0000001f030e7223 */ /* 0x080fe2000000000e */
[----:B------:R-:W-:-:S07]  /*728e0*/  FFMA R13, R6, R31, R13 ;  /* 0x0000001f060d7223 */ /* 0x000fce000000000d */
.L_x_4633:
[----:B------:R-:W-:Y:S05]  /*728f0*/  BSYNC.RECONVERGENT B5 ;  /* 0x0000000000057941 */ /* 0x000fea0003800200 */
.L_x_4632:
[----:B------:R-:W-:-:S07]  /*72900*/  IADD3 R7, PT, PT, R5, 0x3, RZ ;  /* 0x0000000305077810 */ /* 0x000fce0007ffe0ff */
.L_x_4613:
[----:B012---:R-:W-:Y:S05]  /*72910*/  BSYNC.RECONVERGENT B3 ;  /* 0x0000000000037941 */ /* 0x007fea0003800200 */
.L_x_4612:
[----:B------:R-:W-:-:S04]  /*72920*/  IADD3 R3, PT, PT, R5, -R4, RZ ;  /* 0x8000000405037210 */ /* 0x000fc80007ffe0ff */
[----:B------:R-:W-:-:S13]  /*72930*/  ISETP.GT.U32.AND P0, PT, R3, -0x4, PT ;  /* 0xfffffffc0300780c */ /* 0x000fda0003f04070 */
[----:B------:R-:W-:Y:S05]  /*72940*/  @P0 BRA `(.L_x_4611) ;  /* 0x0000001400340947 */ /* 0x000fea0003800000 */
[----:B------:R-:W0:Y:S01]  /*72950*/  LDC.64 R28, c[0x0][0x3c0] ;  /* 0x0000f000ff1c7b82 */ /* 0x000e220000000a00 */
[----:B------:R-:W-:Y:S02]  /*72960*/  IADD3 R5, PT, PT, -R4, R7, RZ ;  /* 0x0000000704057210 */ /* 0x000fe40007ffe1ff */
[----:B0-----:R-:W-:-:S04]  /*72970*/  IADD3 R28, P0, PT, R28, 0x8, RZ ;  /* 0x000000081c1c7810 */ /* 0x001fc80007f1e0ff */
[----:B------:R-:W-:-:S09]  /*72980*/  IADD3.X R29, PT, PT, RZ, R29, RZ, P0, !PT ;  /* 0x0000001dff1d7210 */ /* 0x000fd200007fe4ff */
.L_x_4677:
        /* <DEDUP_REMOVED lines=35> */
.L_x_4644:
[----:B-1----:R-:W-:Y:S01]  /*72bc0*/  FMUL.FTZ R30, R25, R32 ;  /* 0x00000020191e7220 */ /* 0x002fe20000410000 */
[----:B------:R-:W-:-:S03]  /*72bd0*/  FMUL.FTZ R31, R32, 0.5 ;  /* 0x3f000000201f7820 */ /* 0x000fc60000410000 */
[----:B------:R-:W-:-:S04]  /*72be0*/  FFMA R21, -R30, R30, R25 ;  /* 0x0000001e1e157223 */ /* 0x000fc80000000119 */
[----:B------:R-:W-:-:S07]  /*72bf0*/  FFMA R21, R21, R31, R30 ;  /* 0x0000001f15157223 */ /* 0x000fce000000001e */
.L_x_4645:
[----:B------:R-:W-:Y:S05]  /*72c00*/  BSYNC.RECONVERGENT B1 ;  /* 0x0000000000017941 */ /* 0x000fea0003800200 */
.L_x_4643:
        /* <DEDUP_REMOVED lines=16> */
.L_x_4647:
[----:B------:R-:W-:Y:S05]  /*72d10*/  BSYNC.RECONVERGENT B5 ;  /* 0x0000000000057941 */ /* 0x000fea0003800200 */
.L_x_4646:
        /* <DEDUP_REMOVED lines=22> */
.L_x_4649:
[----:B------:R-:W-:Y:S05]  /*72e80*/  BSYNC.RECONVERGENT B5 ;  /* 0x0000000000057941 */ /* 0x000fea0003800200 */
.L_x_4648:
[-C--:B------:R-:W-:Y:S01]  /*72e90*/  FFMA R15, R6, R31.reuse, R15 ;  /* 0x0000001f060f7223 */ /* 0x080fe2000000000f */
[-C--:B------:R-:W-:Y:S01]  /*72ea0*/  FFMA R14, R3, R31.reuse, R14 ;  /* 0x0000001f030e7223 */ /* 0x080fe2000000000e */
[----:B------:R-:W-:-:S07]  /*72eb0*/  FFMA R13, R4, R31, R13 ;  /* 0x0000001f040d7223 */ /* 0x000fce000000000d */
.L_x_4642:
[----:B------:R-:W-:Y:S05]  /*72ec0*/  BSYNC.RECONVERGENT B3 ;  /* 0x0000000000037941 */ /* 0x000fea0003800200 */
.L_x_4641:
        /* <DEDUP_REMOVED lines=32> */
.L_x_4653:
[----:B-1----:R-:W-:Y:S01]  /*730d0*/  FMUL.FTZ R30, R25, R32 ;  /* 0x00000020191e7220 */ /* 0x002fe20000410000 */
[----:B------:R-:W-:-:S03]  /*730e0*/  FMUL.FTZ R31, R32, 0.5 ;  /* 0x3f000000201f7820 */ /* 0x000fc60000410000 */
[----:B------:R-:W-:-:S04]  /*730f0*/  FFMA R21, -R30, R30, R25 ;  /* 0x0000001e1e157223 */ /* 0x000fc80000000119 */
[----:B------:R-:W-:-:S07]  /*73100*/  FFMA R21, R21, R31, R30 ;  /* 0x0000001f15157223 */ /* 0x000fce000000001e */
.L_x_4654:
[----:B------:R-:W-:Y:S05]  /*73110*/  BSYNC.RECONVERGENT B1 ;  /* 0x0000000000017941 */ /* 0x000fea0003800200 */
.L_x_4652:
        /* <DEDUP_REMOVED lines=16> */
.L_x_4656:
[----:B------:R-:W-:Y:S05]  /*73220*/  BSYNC.RECONVERGENT B5 ;  /* 0x0000000000057941 */ /* 0x000fea0003800200 */
.L_x_4655:
        /* <DEDUP_REMOVED lines=22> */
.L_x_4658:
[----:B------:R-:W-:Y:S05]  /*73390*/  BSYNC.RECONVERGENT B5 ;  /* 0x0000000000057941 */ /* 0x000fea0003800200 */
.L_x_4657:
[-C--:B------:R-:W-:Y:S01]  /*733a0*/  FFMA R15, R6, R31.reuse, R15 ;  /* 0x0000001f060f7223 */ /* 0x080fe2000000000f */
[-C--:B------:R-:W-:Y:S01]  /*733b0*/  FFMA R14, R3, R31.reuse, R14 ;  /* 0x0000001f030e7223 */ /* 0x080fe2000000000e */
[----:B------:R-:W-:-:S07]  /*733c0*/  FFMA R13, R4, R31, R13 ;  /* 0x0000001f040d7223 */ /* 0x000fce000000000d */
.L_x_4651:
[----:B------:R-:W-:Y:S05]  /*733d0*/  BSYNC.RECONVERGENT B3 ;  /* 0x0000000000037941 */ /* 0x000fea0003800200 */
.L_x_4650:
        /* <DEDUP_REMOVED lines=32> */
.L_x_4662:
[----:B-1----:R-:W-:Y:S01]  /*735e0*/  FMUL.FTZ R30, R25, R32 ;  /* 0x00000020191e7220 */ /* 0x002fe20000410000 */
[----:B------:R-:W-:-:S03]  /*735f0*/  FMUL.FTZ R31, R32, 0.5 ;  /* 0x3f000000201f7820 */ /* 0x000fc60000410000 */
[----:B------:R-:W-:-:S04]  /*73600*/  FFMA R21, -R30, R30, R25 ;  /* 0x0000001e1e157223 */ /* 0x000fc80000000119 */
[----:B------:R-:W-:-:S07]  /*73610*/  FFMA R21, R21, R31, R30 ;  /* 0x0000001f15157223 */ /* 0x000fce000000001e */
.L_x_4663:
[----:B------:R-:W-:Y:S05]  /*73620*/  BSYNC.RECONVERGENT B1 ;  /* 0x0000000000017941 */ /* 0x000fea0003800200 */
.L_x_4661:
        /* <DEDUP_REMOVED lines=16> */
.L_x_4665:
[----:B------:R-:W-:Y:S05]  /*73730*/  BSYNC.RECONVERGENT B5 ;  /* 0x0000000000057941 */ /* 0x000fea0003800200 */
.L_x_4664:
        /* <DEDUP_REMOVED lines=22> */
.L_x_4667:
[----:B------:R-:W-:Y:S05]  /*738a0*/  BSYNC.RECONVERGENT B5 ;  /* 0x0000000000057941 */ /* 0x000fea0003800200 */
.L_x_4666:
[-C--:B------:R-:W-:Y:S01]  /*738b0*/  FFMA R15, R6, R31.reuse, R15 ;  /* 0x0000001f060f7223 */ /* 0x080fe2000000000f */
[-C--:B------:R-:W-:Y:S01]  /*738c0*/  FFMA R14, R3, R31.reuse, R14 ;  /* 0x0000001f030e7223 */ /* 0x080fe2000000000e */
[----:B------:R-:W-:-:S07]  /*738d0*/  FFMA R13, R4, R31, R13 ;  /* 0x0000001f040d7223 */ /* 0x000fce000000000d */
.L_x_4660:
[----:B------:R-:W-:Y:S05]  /*738e0*/  BSYNC.RECONVERGENT B3 ;  /* 0x0000000000037941 */ /* 0x000fea0003800200 */
.L_x_4659:
        /* <DEDUP_REMOVED lines=32> */
.L_x_4671:
[----:B-1----:R-:W-:Y:S01]  /*73af0*/  FMUL.FTZ R12, R21, R30 ;  /* 0x0000001e150c7220 */ /* 0x002fe20000410000 */
[----:B------:R-:W-:-:S03]  /*73b00*/  FMUL.FTZ R30, R30, 0.5 ;  /* 0x3f0000001e1e7820 */ /* 0x000fc60000410000 */
[----:B------:R-:W-:-:S04]  /*73b10*/  FFMA R25, -R12, R12, R21 ;  /* 0x0000000c0c197223 */ /* 0x000fc80000000115 */
[----:B------:R-:W-:-:S07]  /*73b20*/  FFMA R12, R25, R30, R12 ;  /* 0x0000001e190c7223 */ /* 0x000fce000000000c */
.L_x_4672:
[----:B------:R-:W-:Y:S05]  /*73b30*/  BSYNC.RECONVERGENT B1 ;  /* 0x0000000000017941 */ /* 0x000fea0003800200 */
.L_x_4670:
        /* <DEDUP_REMOVED lines=16> */
.L_x_4674:
[----:B------:R-:W-:Y:S05]  /*73c40*/  BSYNC.RECONVERGENT B5 ;  /* 0x0000000000057941 */ /* 0x000fea0003800200 */
.L_x_4673:
        /* <DEDUP_REMOVED lines=22> */
.L_x_4676:
[----:B------:R-:W-:Y:S05]  /*73db0*/  BSYNC.RECONVERGENT B5 ;  /* 0x0000000000057941 */ /* 0x000fea0003800200 */
.L_x_4675:
[-C--:B------:R-:W-:Y:S01]  /*73dc0*/  FFMA R15, R6, R31.reuse, R15 ;  /* 0x0000001f060f7223 */ /* 0x080fe2000000000f */
[-C--:B------:R-:W-:Y:S01]  /*73dd0*/  FFMA R14, R3, R31.reuse, R14 ;  /* 0x0000001f030e7223 */ /* 0x080fe2000000000e */
[----:B------:R-:W-:-:S07]  /*73de0*/  FFMA R13, R4, R31, R13 ;  /* 0x0000001f040d7223 */ /* 0x000fce000000000d */
.L_x_4669:
[----:B------:R-:W-:Y:S05]  /*73df0*/  BSYNC.RECONVERGENT B3 ;  /* 0x0000000000037941 */ /* 0x000fea0003800200 */
.L_x_4668:
[----:B------:R-:W-:Y:S01]  /*73e00*/  IADD3 R7, PT, PT, R7, 0x4, RZ ;  /* 0x0000000407077810 */ /* 0x000fe20007ffe0ff */
[----:B------:R-:W-:Y:S06]  /*73e10*/  @P2 BRA `(.L_x_4677) ;  /* 0xffffffe800dc2947 */ /* 0x000fec000383ffff */
.L_x_4611:
[----:B012---:R-:W-:Y:S05]  /*73e20*/  BSYNC.RECONVERGENT B4 ;  /* 0x0000000000047941 */ /* 0x007fea0003800200 */
.L_x_4610:
        /* <DEDUP_REMOVED lines=12> */
[----:B----4-:R-:W-:-:S06]  /*73ef0*/  IMAD.WIDE R2, R7, 0x4, R2 ;  /* 0x0000000407027825 */ /* 0x010fcc00078e0202 */
        /* <DEDUP_REMOVED lines=41> */
.L_x_4685:
[----:B--2---:R-:W-:Y:S01]  /*74190*/  FMUL.FTZ R28, R31, R30 ;  /* 0x0000001e1f1c7220 */ /* 0x004fe20000410000 */
[----:B------:R-:W-:-:S03]  /*741a0*/  FMUL.FTZ R29, R30, 0.5 ;  /* 0x3f0000001e1d7820 */ /* 0x000fc60000410000 */
[----:B------:R-:W-:-:S04]  /*741b0*/  FFMA R25, -R28, R28, R31 ;  /* 0x0000001c1c197223 */ /* 0x000fc8000000011f */
[----:B------:R-:W-:-:S07]  /*741c0*/  FFMA R25, R25, R29, R28 ;  /* 0x0000001d19197223 */ /* 0x000fce000000001c */
.L_x_4686:
[----:B-1----:R-:W-:Y:S05]  /*741d0*/  BSYNC.RECONVERGENT B1 ;  /* 0x0000000000017941 */ /* 0x002fea0003800200 */
.L_x_4684:
        /* <DEDUP_REMOVED lines=17> */
.L_x_4688:
[----:B------:R-:W-:Y:S05]  /*742f0*/  BSYNC.RECONVERGENT B6 ;  /* 0x0000000000067941 */ /* 0x000fea0003800200 */
.L_x_4687:
        /* <DEDUP_REMOVED lines=23> */
.L_x_4690:
[----:B------:R-:W-:Y:S05]  /*74470*/  BSYNC.RECONVERGENT B6 ;  /* 0x0000000000067941 */ /* 0x000fea0003800200 */
.L_x_4689:
[-C--:B------:R-:W-:Y:S01]  /*74480*/  FFMA R15, R6, R31.reuse, R15 ;  /* 0x0000001f060f7223 */ /* 0x080fe2000000000f */
[-C--:B------:R-:W-:Y:S01]  /*74490*/  FFMA R14, R7, R31.reuse, R14 ;  /* 0x0000001f070e7223 */ /* 0x080fe2000000000e */
[----:B------:R-:W-:-:S07]  /*744a0*/  FFMA R13, R4, R31, R13 ;  /* 0x0000001f040d7223 */ /* 0x000fce000000000d */
.L_x_4683:
[----:B012---:R-:W-:Y:S05]  /*744b0*/  BSYNC.RECONVERGENT B5 ;  /* 0x0000000000057941 */ /* 0x007fea0003800200 */
.L_x_4682:
        /* <DEDUP_REMOVED lines=34> */
.L_x_4694:
[----:B-1----:R-:W-:Y:S01]  /*746e0*/  FMUL.FTZ R28, R31, R30 ;  /* 0x0000001e1f1c7220 */ /* 0x002fe20000410000 */
[----:B------:R-:W-:-:S03]  /*746f0*/  FMUL.FTZ R29, R30, 0.5 ;  /* 0x3f0000001e1d7820 */ /* 0x000fc60000410000 */
[----:B------:R-:W-:-:S04]  /*74700*/  FFMA R25, -R28, R28, R31 ;  /* 0x0000001c1c197223 */ /* 0x000fc8000000011f */
[----:B------:R-:W-:-:S07]  /*74710*/  FFMA R25, R25, R29, R28 ;  /* 0x0000001d19197223 */ /* 0x000fce000000001c */
.L_x_4695:
[----:B------:R-:W-:Y:S05]  /*74720*/  BSYNC.RECONVERGENT B1 ;  /* 0x0000000000017941 */ /* 0x000fea0003800200 */
.L_x_4693:
        /* <DEDUP_REMOVED lines=17> */
.L_x_4697:
[----:B------:R-:W-:Y:S05]  /*74840*/  BSYNC.RECONVERGENT B6 ;  /* 0x0000000000067941 */ /* 0x000fea0003800200 */
.L_x_4696:
        /* <DEDUP_REMOVED lines=23> */
.L_x_4699:
[----:B------:R-:W-:Y:S05]  /*749c0*/  BSYNC.RECONVERGENT B6 ;  /* 0x0000000000067941 */ /* 0x000fea0003800200 */
.L_x_4698:
[-C--:B------:R-:W-:Y:S01]  /*749d0*/  FFMA R15, R6, R31.reuse, R15 ;  /* 0x0000001f060f7223 */ /* 0x080fe2000000000f */
[-C--:B------:R-:W-:Y:S01]  /*749e0*/  FFMA R14, R7, R31.reuse, R14 ;  /* 0x0000001f070e7223 */ /* 0x080fe2000000000e */
[----:B------:R-:W-:-:S07]  /*749f0*/  FFMA R13, R4, R31, R13 ;  /* 0x0000001f040d7223 */ /* 0x000fce000000000d */
.L_x_4692:
[----:B------:R-:W-:Y:S05]  /*74a00*/  BSYNC.RECONVERGENT B5 ;  /* 0x0000000000057941 */ /* 0x000fea0003800200 */
.L_x_4691:
        /* <DEDUP_REMOVED lines=35> */
.L_x_4703:
[----:B-1----:R-:W-:Y:S01]  /*74c40*/  FMUL.FTZ R7, R38, R21 ;  /* 0x0000001526077220 */ /* 0x002fe20000410000 */
[----:B------:R-:W-:-:S03]  /*74c50*/  FMUL.FTZ R21, R21, 0.5 ;  /* 0x3f00000015157820 */ /* 0x000fc60000410000 */
[----:B------:R-:W-:-:S04]  /*74c60*/  FFMA R12, -R7, R7, R38 ;  /* 0x00000007070c7223 */ /* 0x000fc80000000126 */
[----:B------:R-:W-:-:S07]  /*74c70*/  FFMA R7, R12, R21, R7 ;  /* 0x000000150c077223 */ /* 0x000fce0000000007 */
.L_x_4704:
[----:B------:R-:W-:Y:S05]  /*74c80*/  BSYNC.RECONVERGENT B1 ;  /* 0x0000000000017941 */ /* 0x000fea0003800200 */
.L_x_4702:
        /* <DEDUP_REMOVED lines=17> */
.L_x_4706:
[----:B------:R-:W-:Y:S05]  /*74da0*/  BSYNC.RECONVERGENT B6 ;  /* 0x0000000000067941 */ /* 0x000fea0003800200 */
.L_x_4705:
        /* <DEDUP_REMOVED lines=23> */
.L_x_4708:
[----:B------:R-:W-:Y:S05]  /*74f20*/  BSYNC.RECONVERGENT B6 ;  /* 0x0000000000067941 */ /* 0x000fea0003800200 */
.L_x_4707:
[-C--:B------:R-:W-:Y:S01]  /*74f30*/  FFMA R15, R6, R31.reuse, R15 ;  /* 0x0000001f060f7223 */ /* 0x080fe2000000000f */
[-C--:B------:R-:W-:Y:S01]  /*74f40*/  FFMA R14, R3, R31.reuse, R14 ;  /* 0x0000001f030e7223 */ /* 0x080fe2000000000e */
[----:B------:R-:W-:-:S07]  /*74f50*/  FFMA R13, R4, R31, R13 ;  /* 0x0000001f040d7223 */ /* 0x000fce000000000d */
.L_x_4701:
[----:B------:R-:W-:Y:S05]  /*74f60*/  BSYNC.RECONVERGENT B5 ;  /* 0x0000000000057941 */ /* 0x000fea0003800200 */
.L_x_4700:
[----:B------:R-:W-:-:S07]  /*74f70*/  IADD3 R7, PT, PT, R5, 0x3, RZ ;  /* 0x0000000305077810 */ /* 0x000fce0007ffe0ff */
.L_x_4681:
[----:B012---:R-:W-:Y:S05]  /*74f80*/  BSYNC.RECONVERGENT B3 ;  /* 0x0000000000037941 */ /* 0x007fea0003800200 */
.L_x_4680:
[----:B------:R-:W-:-:S04]  /*74f90*/  IADD3 R3, PT, PT, R5, -R2, RZ ;  /* 0x8000000205037210 */ /* 0x000fc80007ffe0ff */
[----:B------:R-:W-:-:S13]  /*74fa0*/  ISETP.GT.U32.AND P0, PT, R3, -0x4, PT ;  /* 0xfffffffc0300780c */ /* 0x000fda0003f04070 */
[----:B------:R-:W-:Y:S05]  /*74fb0*/  @P0 BRA `(.L_x_4679) ;  /* 0x0000001400340947 */ /* 0x000fea0003800000 */
[----:B------:R-:W0:Y:S01]  /*74fc0*/  LDC.64 R20, c[0x0][0x3c0] ;  /* 0x0000f000ff147b82 */ /* 0x000e220000000a00 */
[----:B------:R-:W-:Y:S02]  /*74fd0*/  IADD3 R5, PT, PT, -R2, R7, RZ ;  /* 0x0000000702057210 */ /* 0x000fe40007ffe1ff */
[----:B0-----:R-:W-:-:S04]  /*74fe0*/  IADD3 R20, P0, PT, R20, 0x8, RZ ;  /* 0x0000000814147810 */ /* 0x001fc80007f1e0ff */
[----:B------:R-:W-:-:S09]  /*74ff0*/  IADD3.X R21, PT, PT, RZ, R21, RZ, P0, !PT ;  /* 0x00000015ff157210 */ /* 0x000fd200007fe4ff */
.L_x_4745:
        /* <DEDUP_REMOVED lines=35> */
.L_x_4712:
[----:B-1----:R-:W-:Y:S01]  /*75230*/  FMUL.FTZ R12, R25, R30 ;  /* 0x0000001e190c7220 */ /* 0x002fe20000410000 */
[----:B------:R-:W-:-:S03]  /*75240*/  FMUL.FTZ R30, R30, 0.5 ;  /* 0x3f0000001e1e7820 */ /* 0x000fc60000410000 */
[----:B------:R-:W-:-:S04]  /*75250*/  FFMA R31, -R12, R12, R25 ;  /* 0x0000000c0c1f7223 */ /* 0x000fc80000000119 */
[----:B------:R-:W-:-:S07]  /*75260*/  FFMA R12, R31, R30, R12 ;  /* 0x0000001e1f0c7223 */ /* 0x000fce000000000c */
.L_x_4713:
[----:B------:R-:W-:Y:S05]  /*75270*/  BSYNC.RECONVERGENT B1 ;  /* 0x0000000000017941 */ /* 0x000fea0003800200 */
.L_x_4711:
        /* <DEDUP_REMOVED lines=16> */
.L_x_4715:
[----:B------:R-:W-:Y:S05]  /*75380*/  BSYNC.RECONVERGENT B5 ;  /* 0x0000000000057941 */ /* 0x000fea0003800200 */
.L_x_4714:
        /* <DEDUP_REMOVED lines=22> */
.L_x_4717:
[----:B------:R-:W-:Y:S05]  /*754f0*/  BSYNC.RECONVERGENT B5 ;  /* 0x0000000000057941 */ /* 0x000fea0003800200 */
.L_x_4716:
[-C--:B------:R-:W-:Y:S01]  /*75500*/  FFMA R15, R4, R31.reuse, R15 ;  /* 0x0000001f040f7223 */ /* 0x080fe2000000000f */
[-C--:B------:R-:W-:Y:S01]  /*75510*/  FFMA R14, R3, R31.reuse, R14 ;  /* 0x0000001f030e7223 */ /* 0x080fe2000000000e */
[----:B------:R-:W-:-:S07]  /*75520*/  FFMA R13, R2, R31, R13 ;  /* 0x0000001f020d7223 */ /* 0x000fce000000000d */
.L_x_4710:
[----:B------:R-:W-:Y:S05]  /*75530*/  BSYNC.RECONVERGENT B3 ;  /* 0x0000000000037941 */ /* 0x000fea0003800200 */
.L_x_4709:
        /* <DEDUP_REMOVED lines=32> */
.L_x_4721:
[----:B-1----:R-:W-:Y:S01]  /*75740*/  FMUL.FTZ R12, R25, R30 ;  /* 0x0000001e190c7220 */ /* 0x002fe20000410000 */
[----:B------:R-:W-:-:S03]  /*75750*/  FMUL.FTZ R30, R30, 0.5 ;  /* 0x3f0000001e1e7820 */ /* 0x000fc60000410000 */
[----:B------:R-:W-:-:S04]  /*75760*/  FFMA R31, -R12, R12, R25 ;  /* 0x0000000c0c1f7223 */ /* 0x000fc80000000119 */
[----:B------:R-:W-:-:S07]  /*75770*/  FFMA R12, R31, R30, R12 ;  /* 0x0000001e1f0c7223 */ /* 0x000fce000000000c */
.L_x_4722:
[----:B------:R-:W-:Y:S05]  /*75780*/  BSYNC.RECONVERGENT B1 ;  /* 0x0000000000017941 */ /* 0x000fea0003800200 */
.L_x_4720:
        /* <DEDUP_REMOVED lines=16> */
.L_x_4724:
[----:B------:R-:W-:Y:S05]  /*75890*/  BSYNC.RECONVERGENT B5 ;  /* 0x0000000000057941 */ /* 0x000fea0003800200 */
.L_x_4723:
        /* <DEDUP_REMOVED lines=22> */
.L_x_4726:
[----:B------:R-:W-:Y:S05]  /*75a00*/  BSYNC.RECONVERGENT B5 ;  /* 0x0000000000057941 */ /* 0x000fea0003800200 */
.L_x_4725:
[-C--:B------:R-:W-:Y:S01]  /*75a10*/  FFMA R15, R4, R31.reuse, R15 ;  /* 0x0000001f040f7223 */ /* 0x080fe2000000000f */
[-C--:B------:R-:W-:Y:S01]  /*75a20*/  FFMA R14, R3, R31.reuse, R14 ;  /* 0x0000001f030e7223 */ /* 0x080fe2000000000e */
[----:B------:R-:W-:-:S07]  /*75a30*/  FFMA R13, R2, R31, R13 ;  /* 0x0000001f020d7223 */ /* 0x000fce000000000d */
.L_x_4719:
[----:B------:R-:W-:Y:S05]  /*75a40*/  BSYNC.RECONVERGENT B3 ;  /* 0x0000000000037941 */ /* 0x000fea0003800200 */
.L_x_4718:
        /* <DEDUP_REMOVED lines=32> */
.L_x_4730:
[----:B-1----:R-:W-:Y:S01]  /*75c50*/  FMUL.FTZ R12, R25, R30 ;  /* 0x0000001e190c7220 */ /* 0x002fe20000410000 */
[----:B------:R-:W-:-:S03]  /*75c60*/  FMUL.FTZ R30, R30, 0.5 ;  /* 0x3f0000001e1e7820 */ /* 0x000fc60000410000 */
[----:B------:R-:W-:-:S04]  /*75c70*/  FFMA R31, -R12, R12, R25 ;  /* 0x0000000c0c1f7223 */ /* 0x000fc80000000119 */
[----:B------:R-:W-:-:S07]  /*75c80*/  FFMA R12, R31, R30, R12 ;  /* 0x0000001e1f0c7223 */ /* 0x000fce000000000c */
.L_x_4731:
[----:B------:R-:W-:Y:S05]  /*75c90*/  BSYNC.RECONVERGENT B1 ;  /* 0x0000000000017941 */ /* 0x000fea0003800200 */
.L_x_4729:
        /* <DEDUP_REMOVED lines=16> */
.L_x_4733:
[----:B------:R-:W-:Y:S05]  /*75da0*/  BSYNC.RECONVERGENT B5 ;  /* 0x0000000000057941 */ /* 0x000fea0003800200 */
.L_x_4732:
        /* <DEDUP_REMOVED lines=22> */
.L_x_4735:
[----:B------:R-:W-:Y:S05]  /*75f10*/  BSYNC.RECONVERGENT B5 ;  /* 0x0000000000057941 */ /* 0x000fea0003800200 */
.L_x_4734:
[-C--:B------:R-:W-:Y:S01]  /*75f20*/  FFMA R15, R4, R31.reuse, R15 ;  /* 0x0000001f040f7223 */ /* 0x080fe2000000000f */
[-C--:B------:R-:W-:Y:S01]  /*75f30*/  FFMA R14, R3, R31.reuse, R14 ;  /* 0x0000001f030e7223 */ /* 0x080fe2000000000e */
[----:B------:R-:W-:-:S07]  /*75f40*/  FFMA R13, R2, R31, R13 ;  /* 0x0000001f020d7223 */ /* 0x000fce000000000d */
.L_x_4728:
[----:B------:R-:W-:Y:S05]  /*75f50*/  BSYNC.RECONVERGENT B3 ;  /* 0x0000000000037941 */ /* 0x000fea0003800200 */
.L_x_4727:
        /* <DEDUP_REMOVED lines=32> */
.L_x_4739:
[----:B-1----:R-:W-:Y:S01]  /*76160*/  FMUL.FTZ R6, R25, R12 ;  /* 0x0000000c19067220 */ /* 0x002fe20000410000 */
[----:B------:R-:W-:-:S03]  /*76170*/  FMUL.FTZ R12, R12, 0.5 ;  /* 0x3f0000000c0c7820 */ /* 0x000fc60000410000 */
[----:B------:R-:W-:-:S04]  /*76180*/  FFMA R29, -R6, R6, R25 ;  /* 0x00000006061d7223 */ /* 0x000fc80000000119 */
[----:B------:R-:W-:-:S07]  /*76190*/  FFMA R6, R29, R12, R6 ;  /* 0x0000000c1d067223 */ /* 0x000fce0000000006 */
.L_x_4740:
[----:B------:R-:W-:Y:S05]  /*761a0*/  BSYNC.RECONVERGENT B1 ;  /* 0x0000000000017941 */ /* 0x000fea0003800200 */
.L_x_4738:
        /* <DEDUP_REMOVED lines=16> */
.L_x_4742:
[----:B------:R-:W-:Y:S05]  /*762b0*/  BSYNC.RECONVERGENT B5 ;  /* 0x0000000000057941 */ /* 0x000fea0003800200 */
.L_x_4741:
        /* <DEDUP_REMOVED lines=22> */
.L_x_4744:
[----:B------:R-:W-:Y:S05]  /*76420*/  BSYNC.RECONVERGENT B5 ;  /* 0x0000000000057941 */ /* 0x000fea0003800200 */
.L_x_4743:
[-C--:B------:R-:W-:Y:S01]  /*76430*/  FFMA R15, R4, R31.reuse, R15 ;  /* 0x0000001f040f7223 */ /* 0x080fe2000000000f */
[-C--:B------:R-:W-:Y:S01]  /*76440*/  FFMA R14, R3, R31.reuse, R14 ;  /* 0x0000001f030e7223 */ /* 0x080fe2000000000e */
[----:B------:R-:W-:-:S07]  /*76450*/  FFMA R13, R2, R31, R13 ;  /* 0x0000001f020d7223 */ /* 0x000fce000000000d */
.L_x_4737:
[----:B------:R-:W-:Y:S05]  /*76460*/  BSYNC.RECONVERGENT B3 ;  /* 0x0000000000037941 */ /* 0x000fea0003800200 */
.L_x_4736:
[----:B------:R-:W-:Y:S01]  /*76470*/  IADD3 R7, PT, PT, R7, 0x4, RZ ;  /* 0x0000000407077810 */ /* 0x000fe20007ffe0ff */
[----:B------:R-:W-:Y:S06]  /*76480*/  @P2 BRA `(.L_x_4745) ;  /* 0xffffffe800dc2947 */ /* 0x000fec000383ffff */
.L_x_4679:
[----:B012---:R-:W-:Y:S05]  /*76490*/  BSYNC.RECONVERGENT B4 ;  /* 0x0000000000047941 */ /* 0x007fea0003800200 */
.L_x_4678:
        /* <DEDUP_REMOVED lines=57> */
.L_x_4753:
[----:B--2---:R-:W-:Y:S01]  /*76830*/  FMUL.FTZ R7, R38, R11 ;  /* 0x0000000b26077220 */ /* 0x004fe20000410000 */
[----:B------:R-:W-:-:S03]  /*76840*/  FMUL.FTZ R11, R11, 0.5 ;  /* 0x3f0000000b0b7820 */ /* 0x000fc60000410000 */
[----:B------:R-:W-:-:S04]  /*76850*/  FFMA R28, -R7, R7, R38 ;  /* 0x00000007071c7223 */ /* 0x000fc80000000126 */
[----:B------:R-:W-:-:S07]  /*76860*/  FFMA R7, R28, R11, R7 ;  /* 0x0000000b1c077223 */ /* 0x000fce0000000007 */
.L_x_4754:
[----:B-1----:R-:W-:Y:S05]  /*76870*/  BSYNC.RECONVERGENT B1 ;  /* 0x0000000000017941 */ /* 0x002fea0003800200 */
.L_x_4752:
        /* <DEDUP_REMOVED lines=17> */
.L_x_4756:
[----:B------:R-:W-:Y:S05]  /*76990*/  BSYNC.RECONVERGENT B6 ;  /* 0x0000000000067941 */ /* 0x000fea0003800200 */
.L_x_4755:
        /* <DEDUP_REMOVED lines=23> */
.L_x_4758:
[----:B------:R-:W-:Y:S05]  /*76b10*/  BSYNC.RECONVERGENT B6 ;  /* 0x0000000000067941 */ /* 0x000fea0003800200 */
.L_x_4757:
[-C--:B------:R-:W-:Y:S01]  /*76b20*/  FFMA R15, R6, R31.reuse, R15 ;  /* 0x0000001f060f7223 */ /* 0x080fe2000000000f */
[-C--:B------:R-:W-:Y:S01]  /*76b30*/  FFMA R14, R3, R31.reuse, R14 ;  /* 0x0000001f030e7223 */ /* 0x080fe2000000000e */
[----:B------:R-:W-:-:S07]  /*76b40*/  FFMA R13, R4, R31, R13 ;  /* 0x0000001f040d7223 */ /* 0x000fce000000000d */
.L_x_4751:
[----:B-12---:R-:W-:Y:S05]  /*76b50*/  BSYNC.RECONVERGENT B5 ;  /* 0x0000000000057941 */ /* 0x006fea0003800200 */
.L_x_4750:
        /* <DEDUP_REMOVED lines=35> */
.L_x_4762:
[----:B-1----:R-:W-:Y:S01]  /*76d90*/  FMUL.FTZ R7, R38, R11 ;  /* 0x0000000b26077220 */ /* 0x002fe20000410000 */
[----:B------:R-:W-:-:S03]  /*76da0*/  FMUL.FTZ R11, R11, 0.5 ;  /* 0x3f0000000b0b7820 */ /* 0x000fc60000410000 */
[----:B------:R-:W-:-:S04]  /*76db0*/  FFMA R28, -R7, R7, R38 ;  /* 0x00000007071c7223 */ /* 0x000fc80000000126 */
[----:B------:R-:W-:-:S07]  /*76dc0*/  FFMA R7, R28, R11, R7 ;  /* 0x0000000b1c077223 */ /* 0x000fce0000000007 */
.L_x_4763:
[----:B------:R-:W-:Y:S05]  /*76dd0*/  BSYNC.RECONVERGENT B1 ;  /* 0x0000000000017941 */ /* 0x000fea0003800200 */
.L_x_4761:
        /* <DEDUP_REMOVED lines=17> */
.L_x_4765:
[----:B------:R-:W-:Y:S05]  /*76ef0*/  BSYNC.RECONVERGENT B6 ;  /* 0x0000000000067941 */ /* 0x000fea0003800200 */
.L_x_4764:
        /* <DEDUP_REMOVED lines=23> */
.L_x_4767:
[----:B------:R-:W-:Y:S05]  /*77070*/  BSYNC.RECONVERGENT B6 ;  /* 0x0000000000067941 */ /* 0x000fea0003800200 */
.L_x_4766:
[-C--:B------:R-:W-:Y:S01]  /*77080*/  FFMA R15, R6, R31.reuse, R15 ;  /* 0x0000001f060f7223 */ /* 0x080fe2000000000f */
[-C--:B------:R-:W-:Y:S01]  /*77090*/  FFMA R14, R3, R31.reuse, R14 ;  /* 0x0000001f030e7223 */ /* 0x080fe2000000000e */
[----:B------:R-:W-:-:S07]  /*770a0*/  FFMA R13, R4, R31, R13 ;  /* 0x0000001f040d7223 */ /* 0x000fce000000000d */
.L_x_4760:
[----:B------:R-:W-:Y:S05]  /*770b0*/  BSYNC.RECONVERGENT B5 ;  /* 0x0000000000057941 */ /* 0x000fea0003800200 */
.L_x_4759:
        /* <DEDUP_REMOVED lines=35> */
.L_x_4771:
[----:B-1----:R-:W-:Y:S01]  /*772f0*/  FMUL.FTZ R6, R21, R12 ;  /* 0x0000000c15067220 */ /* 0x002fe20000410000 */
[----:B------:R-:W-:-:S03]  /*77300*/  FMUL.FTZ R11, R12, 0.5 ;  /* 0x3f0000000c0b7820 */ /* 0x000fc60000410000 */
[----:B------:R-:W-:-:S04]  /*77310*/  FFMA R7, -R6, R6, R21 ;  /* 0x0000000606077223 */ /* 0x000fc80000000115 */
[----:B------:R-:W-:-:S07]  /*77320*/  FFMA R6, R7, R11, R6 ;  /* 0x0000000b07067223 */ /* 0x000fce0000000006 */
.L_x_4772:
[----:B------:R-:W-:Y:S05]  /*77330*/  BSYNC.RECONVERGENT B1 ;  /* 0x0000000000017941 */ /* 0x000fea0003800200 */
.L_x_4770:
        /* <DEDUP_REMOVED lines=17> */
.L_x_4774:
[----:B------:R-:W-:Y:S05]  /*77450*/  BSYNC.RECONVERGENT B6 ;  /* 0x0000000000067941 */ /* 0x000fea0003800200 */
.L_x_4773:
        /* <DEDUP_REMOVED lines=23> */
.L_x_4776:
[----:B------:R-:W-:Y:S05]  /*775d0*/  BSYNC.RECONVERGENT B6 ;  /* 0x0000000000067941 */ /* 0x000fea0003800200 */
.L_x_4775:
[-C--:B------:R-:W-:Y:S01]  /*775e0*/  FFMA R15, R4, R31.reuse, R15 ;  /* 0x0000001f040f7223 */ /* 0x080fe2000000000f */
[-C--:B------:R-:W-:Y:S01]  /*775f0*/  FFMA R14, R3, R31.reuse, R14 ;  /* 0x0000001f030e7223 */ /* 0x080fe2000000000e */
[----:B------:R-:W-:-:S07]  /*77600*/  FFMA R13, R0, R31, R13 ;  /* 0x0000001f000d7223 */ /* 0x000fce000000000d */
.L_x_4769:
[----:B------:R-:W-:Y:S05]  /*77610*/  BSYNC.RECONVERGENT B5 ;  /* 0x0000000000057941 */ /* 0x000fea0003800200 */
.L_x_4768:
[----:B------:R-:W-:-:S07]  /*77620*/  IADD3 R6, PT, PT, R2, 0x3, RZ ;  /* 0x0000000302067810 */ /* 0x000fce0007ffe0ff */
.L_x_4749:
[----:B-12---:R-:W-:Y:S05]  /*77630*/  BSYNC.RECONVERGENT B3 ;  /* 0x0000000000037941 */ /* 0x006fea0003800200 */
.L_x_4748:
[----:B------:R-:W-:-:S04]  /*77640*/  IADD3 R0, PT, PT, R2, -R5, RZ ;  /* 0x8000000502007210 */ /* 0x000fc80007ffe0ff */
[----:B------:R-:W-:-:S13]  /*77650*/  ISETP.GT.U32.AND P0, PT, R0, -0x4, PT ;  /* 0xfffffffc0000780c */ /* 0x000fda0003f04070 */
[----:B------:R-:W-:Y:S05]  /*77660*/  @P0 BRA `(.L_x_4747) ;  /* 0x0000001400340947 */ /* 0x000fea0003800000 */
[----:B------:R-:W0:Y:S01]  /*77670*/  LDC.64 R20, c[0x0][0x3c0] ;  /* 0x0000f000ff147b82 */ /* 0x000e220000000a00 */
[----:B------:R-:W-:Y:S02]  /*77680*/  IADD3 R5, PT, PT, -R5, R6, RZ ;  /* 0x0000000605057210 */ /* 0x000fe40007ffe1ff */
[----:B0-----:R-:W-:-:S04]  /*77690*/  IADD3 R20, P0, PT, R20, 0x8, RZ ;  /* 0x0000000814147810 */ /* 0x001fc80007f1e0ff */
[----:B------:R-:W-:-:S09]  /*776a0*/  IADD3.X R21, PT, PT, RZ, R21, RZ, P0, !PT ;  /* 0x00000015ff157210 */ /* 0x000fd200007fe4ff */
.L_x_4813:
        /* <DEDUP_REMOVED lines=35> */
.L_x_4780:
[----:B-1----:R-:W-:Y:S01]  /*778e0*/  FMUL.FTZ R12, R11, R30 ;  /* 0x0000001e0b0c7220 */ /* 0x002fe20000410000 */
[----:B------:R-:W-:-:S03]  /*778f0*/  FMUL.FTZ R25, R30, 0.5 ;  /* 0x3f0000001e197820 */ /* 0x000fc60000410000 */
[----:B------:R-:W-:-:S04]  /*77900*/  FFMA R7, -R12, R12, R11 ;  /* 0x0000000c0c077223 */ /* 0x000fc8000000010b */
[----:B------:R-:W-:-:S07]  /*77910*/  FFMA R7, R7, R25, R12 ;  /* 0x0000001907077223 */ /* 0x000fce000000000c */
.L_x_4781:
[----:B------:R-:W-:Y:S05]  /*77920*/  BSYNC.RECONVERGENT B1 ;  /* 0x0000000000017941 */ /* 0x000fea0003800200 */
.L_x_4779:
        /* <DEDUP_REMOVED lines=16> */
.L_x_4783:
[----:B------:R-:W-:Y:S05]  /*77a30*/  BSYNC.RECONVERGENT B5 ;  /* 0x0000000000057941 */ /* 0x000fea0003800200 */
.L_x_4782:
        /* <DEDUP_REMOVED lines=22> */
.L_x_4785:
[----:B------:R-:W-:Y:S05]  /*77ba0*/  BSYNC.RECONVERGENT B5 ;  /* 0x0000000000057941 */ /* 0x000fea0003800200 */
.L_x_4784:
[-C--:B------:R-:W-:Y:S01]  /*77bb0*/  FFMA R15, R2, R31.reuse, R15 ;  /* 0x0000001f020f7223 */ /* 0x080fe2000000000f */
[-C--:B------:R-:W-:Y:S01]  /*77bc0*/  FFMA R14, R3, R31.reuse, R14 ;  /* 0x0000001f030e7223 */ /* 0x080fe2000000000e */
[----:B------:R-:W-:-:S07]  /*77bd0*/  FFMA R13, R0, R31, R13 ;  /* 0x0000001f000d7223 */ /* 0x000fce000000000d */
.L_x_4778:
[----:B------:R-:W-:Y:S05]  /*77be0*/  BSYNC.RECONVERGENT B3 ;  /* 0x0000000000037941 */ /* 0x000fea0003800200 */
.L_x_4777:
        /* <DEDUP_REMOVED lines=32> */
.L_x_4789:
[----:B-1----:R-:W-:Y:S01]  /*77df0*/  FMUL.FTZ R12, R11, R30 ;  /* 0x0000001e0b0c7220 */ /* 0x002fe20000410000 */
[----:B------:R-:W-:-:S03]  /*77e00*/  FMUL.FTZ R25, R30, 0.5 ;  /* 0x3f0000001e197820 */ /* 0x000fc60000410000 */
[----:B------:R-:W-:-:S04]  /*77e10*/  FFMA R7, -R12, R12, R11 ;  /* 0x0000000c0c077223 */ /* 0x000fc8000000010b */
[----:B------:R-:W-:-:S07]  /*77e20*/  FFMA R7, R7, R25, R12 ;  /* 0x0000001907077223 */ /* 0x000fce000000000c */
.L_x_4790:
[----:B------:R-:W-:Y:S05]  /*77e30*/  BSYNC.RECONVERGENT B1 ;  /* 0x0000000000017941 */ /* 0x000fea0003800200 */
.L_x_4788:
        /* <DEDUP_REMOVED lines=16> */
.L_x_4792:
[----:B------:R-:W-:Y:S05]  /*77f40*/  BSYNC.RECONVERGENT B5 ;  /* 0x0000000000057941 */ /* 0x000fea0003800200 */
.L_x_4791:
        /* <DEDUP_REMOVED lines=22> */
.L_x_4794:
[----:B------:R-:W-:Y:S05]  /*780b0*/  BSYNC.RECONVERGENT B5 ;  /* 0x0000000000057941 */ /* 0x000fea0003800200 */
.L_x_4793:
[-C--:B------:R-:W-:Y:S01]  /*780c0*/  FFMA R15, R2, R31.reuse, R15 ;  /* 0x0000001f020f7223 */ /* 0x080fe2000000000f */
[-C--:B------:R-:W-:Y:S01]  /*780d0*/  FFMA R14, R3, R31.reuse, R14 ;  /* 0x0000001f030e7223 */ /* 0x080fe2000000000e */
[----:B------:R-:W-:-:S07]  /*780e0*/  FFMA R13, R0, R31, R13 ;  /* 0x0000001f000d7223 */ /* 0x000fce000000000d */
.L_x_4787:
[----:B------:R-:W-:Y:S05]  /*780f0*/  BSYNC.RECONVERGENT B3 ;  /* 0x0000000000037941 */ /* 0x000fea0003800200 */
.L_x_4786:
        /* <DEDUP_REMOVED lines=32> */
.L_x_4798:
[----:B-1----:R-:W-:Y:S01]  /*78300*/  FMUL.FTZ R12, R11, R30 ;  /* 0x0000001e0b0c7220 */ /* 0x002fe20000410000 */
[----:B------:R-:W-:-:S03]  /*78310*/  FMUL.FTZ R25, R30, 0.5 ;  /* 0x3f0000001e197820 */ /* 0x000fc60000410000 */
[----:B------:R-:W-:-:S04]  /*78320*/  FFMA R7, -R12, R12, R11 ;  /* 0x0000000c0c077223 */ /* 0x000fc8000000010b */
[----:B------:R-:W-:-:S07]  /*78330*/  FFMA R7, R7, R25, R12 ;  /* 0x0000001907077223 */ /* 0x000fce000000000c */
.L_x_4799:
[----:B------:R-:W-:Y:S05]  /*78340*/  BSYNC.RECONVERGENT B1 ;  /* 0x0000000000017941 */ /* 0x000fea0003800200 */
.L_x_4797:
        /* <DEDUP_REMOVED lines=16> */
.L_x_4801:
[----:B------:R-:W-:Y:S05]  /*78450*/  BSYNC.RECONVERGENT B5 ;  /* 0x0000000000057941 */ /* 0x000fea0003800200 */
.L_x_4800:
        /* <DEDUP_REMOVED lines=22> */
.L_x_4803:
[----:B------:R-:W-:Y:S05]  /*785c0*/  BSYNC.RECONVERGENT B5 ;  /* 0x0000000000057941 */ /* 0x000fea0003800200 */
.L_x_4802:
[-C--:B------:R-:W-:Y:S01]  /*785d0*/  FFMA R15, R2, R31.reuse, R15 ;  /* 0x0000001f020f7223 */ /* 0x080fe2000000000f */
[-C--:B------:R-:W-:Y:S01]  /*785e0*/  FFMA R14, R3, R31.reuse, R14 ;  /* 0x0000001f030e7223 */ /* 0x080fe2000000000e */
[----:B------:R-:W-:-:S07]  /*785f0*/  FFMA R13, R0, R31, R13 ;  /* 0x0000001f000d7223 */ /* 0x000fce000000000d */
.L_x_4796:
[----:B------:R-:W-:Y:S05]  /*78600*/  BSYNC.RECONVERGENT B3 ;  /* 0x0000000000037941 */ /* 0x000fea0003800200 */
.L_x_4795:
        /* <DEDUP_REMOVED lines=32> */
.L_x_4807:
[----:B-1----:R-:W-:Y:S01]  /*78810*/  FMUL.FTZ R4, R25, R12 ;  /* 0x0000000c19047220 */ /* 0x002fe20000410000 */
[----:B------:R-:W-:-:S03]  /*78820*/  FMUL.FTZ R11, R12, 0.5 ;  /* 0x3f0000000c0b7820 */ /* 0x000fc60000410000 */
[----:B------:R-:W-:-:S04]  /*78830*/  FFMA R7, -R4, R4, R25 ;  /* 0x0000000404077223 */ /* 0x000fc80000000119 */
[----:B------:R-:W-:-:S07]  /*78840*/  FFMA R4, R7, R11, R4 ;  /* 0x0000000b07047223 */ /* 0x000fce0000000004 */
.L_x_4808:
[----:B------:R-:W-:Y:S05]  /*78850*/  BSYNC.RECONVERGENT B1 ;  /* 0x0000000000017941 */ /* 0x000fea0003800200 */
.L_x_4806:
        /* <DEDUP_REMOVED lines=16> */
.L_x_4810:
[----:B------:R-:W-:Y:S05]  /*78960*/  BSYNC.RECONVERGENT B5 ;  /* 0x0000000000057941 */ /* 0x000fea0003800200 */
.L_x_4809:
        /* <DEDUP_REMOVED lines=22> */
.L_x_4812:
[----:B------:R-:W-:Y:S05]  /*78ad0*/  BSYNC.RECONVERGENT B5 ;  /* 0x0000000000057941 */ /* 0x000fea0003800200 */
.L_x_4811:
[-C--:B------:R-:W-:Y:S01]  /*78ae0*/  FFMA R15, R2, R31.reuse, R15 ;  /* 0x0000001f020f7223 */ /* 0x080fe2000000000f */
[-C--:B------:R-:W-:Y:S01]  /*78af0*/  FFMA R14, R3, R31.reuse, R14 ;  /* 0x0000001f030e7223 */ /* 0x080fe2000000000e */
[----:B------:R-:W-:-:S07]  /*78b00*/  FFMA R13, R0, R31, R13 ;  /* 0x0000001f000d7223 */ /* 0x000fce000000000d */
.L_x_4805:
[----:B------:R-:W-:Y:S05]  /*78b10*/  BSYNC.RECONVERGENT B3 ;  /* 0x0000000000037941 */ /* 0x000fea0003800200 */
.L_x_4804:
[----:B------:R-:W-:Y:S01]  /*78b20*/  IADD3 R6, PT, PT, R6, 0x4, RZ ;  /* 0x0000000406067810 */ /* 0x000fe20007ffe0ff */
[----:B------:R-:W-:Y:S06]  /*78b30*/  @P2 BRA `(.L_x_4813) ;  /* 0xffffffe800dc2947 */ /* 0x000fec000383ffff */
.L_x_4747:
[----:B012---:R-:W-:Y:S05]  /*78b40*/  BSYNC.RECONVERGENT B4 ;  /* 0x0000000000047941 */ /* 0x007fea0003800200 */
.L_x_4746:
        /* <DEDUP_REMOVED lines=56> */
.L_x_4821:
[----:B--2---:R-:W-:Y:S01]  /*78ed0*/  FMUL.FTZ R7, R26, R11 ;  /* 0x0000000b1a077220 */ /* 0x004fe20000410000 */
[----:B------:R-:W-:-:S03]  /*78ee0*/  FMUL.FTZ R11, R11, 0.5 ;  /* 0x3f0000000b0b7820 */ /* 0x000fc60000410000 */
[----:B------:R-:W-:-:S04]  /*78ef0*/  FFMA R12, -R7, R7, R26 ;  /* 0x00000007070c7223 */ /* 0x000fc8000000011a */
[----:B------:R-:W-:-:S07]  /*78f00*/  FFMA R7, R12, R11, R7 ;  /* 0x0000000b0c077223 */ /* 0x000fce0000000007 */
.L_x_4822:
[----:B-1----:R-:W-:Y:S05]  /*78f10*/  BSYNC.RECONVERGENT B1 ;  /* 0x0000000000017941 */ /* 0x002fea0003800200 */
.L_x_4820:
        /* <DEDUP_REMOVED lines=17> */
.L_x_4824:
[----:B------:R-:W-:Y:S05]  /*79030*/  BSYNC.RECONVERGENT B6 ;  /* 0x0000000000067941 */ /* 0x000fea0003800200 */
.L_x_4823:
        /* <DEDUP_REMOVED lines=23> */
.L_x_4826:
[----:B------:R-:W-:Y:S05]  /*791b0*/  BSYNC.RECONVERGENT B6 ;  /* 0x0000000000067941 */ /* 0x000fea0003800200 */
.L_x_4825:
[-C--:B------:R-:W-:Y:S01]  /*791c0*/  FFMA R15, R6, R31.reuse, R15 ;  /* 0x0000001f060f7223 */ /* 0x080fe2000000000f */
[-C--:B------:R-:W-:Y:S01]  /*791d0*/  FFMA R14, R3, R31.reuse, R14 ;  /* 0x0000001f030e7223 */ /* 0x080fe2000000000e */
[----:B------:R-:W-:-:S07]  /*791e0*/  FFMA R13, R4, R31, R13 ;  /* 0x0000001f040d7223 */ /* 0x000fce000000000d */
.L_x_4819:
[----:B-12---:R-:W-:Y:S05]  /*791f0*/  BSYNC.RECONVERGENT B5 ;  /* 0x0000000000057941 */ /* 0x006fea0003800200 */
.L_x_4818:
        /* <DEDUP_REMOVED lines=35> */
.L_x_4830:
[----:B-1----:R-:W-:Y:S01]  /*79430*/  FMUL.FTZ R7, R26, R11 ;  /* 0x0000000b1a077220 */ /* 0x002fe20000410000 */
[----:B------:R-:W-:-:S03]  /*79440*/  FMUL.FTZ R11, R11, 0.5 ;  /* 0x3f0000000b0b7820 */ /* 0x000fc60000410000 */
[----:B------:R-:W-:-:S04]  /*79450*/  FFMA R12, -R7, R7, R26 ;  /* 0x00000007070c7223 */ /* 0x000fc8000000011a */
[----:B------:R-:W-:-:S07]  /*79460*/  FFMA R7, R12, R11, R7 ;  /* 0x0000000b0c077223 */ /* 0x000fce0000000007 */
.L_x_4831:
[----:B------:R-:W-:Y:S05]  /*79470*/  BSYNC.RECONVERGENT B1 ;  /* 0x0000000000017941 */ /* 0x000fea0003800200 */
.L_x_4829:
        /* <DEDUP_REMOVED lines=17> */
.L_x_4833:
[----:B------:R-:W-:Y:S05]  /*79590*/  BSYNC.RECONVERGENT B6 ;  /* 0x0000000000067941 */ /* 0x000fea0003800200 */
.L_x_4832:
        /* <DEDUP_REMOVED lines=23> */
.L_x_4835:
[----:B------:R-:W-:Y:S05]  /*79710*/  BSYNC.RECONVERGENT B6 ;  /* 0x0000000000067941 */ /* 0x000fea0003800200 */
.L_x_4834:
[-C--:B------:R-:W-:Y:S01]  /*79720*/  FFMA R15, R6, R31.reuse, R15 ;  /* 0x0000001f060f7223 */ /* 0x080fe2000000000f */
[-C--:B------:R-:W-:Y:S01]  /*79730*/  FFMA R14, R3, R31.reuse, R14 ;  /* 0x0000001f030e7223 */ /* 0x080fe2000000000e */
[----:B------:R-:W-:-:S07]  /*79740*/  FFMA R13, R4, R31, R13 ;  /* 0x0000001f040d7223 */ /* 0x000fce000000000d */
.L_x_4828:
[----:B------:R-:W-:Y:S05]  /*79750*/  BSYNC.RECONVERGENT B5 ;  /* 0x0000000000057941 */ /* 0x000fea0003800200 */
.L_x_4827:
        /* <DEDUP_REMOVED lines=34> */
.L_x_4839:
[----:B-1----:R-:W-:Y:S01]  /*79980*/  FMUL.FTZ R6, R31, R10 ;  /* 0x0000000a1f067220 */ /* 0x002fe20000410000 */
[----:B------:R-:W-:-:S03]  /*79990*/  FMUL.FTZ R10, R10, 0.5 ;  /* 0x3f0000000a0a7820 */ /* 0x000fc60000410000 */
[----:B------:R-:W-:-:S04]  /*799a0*/  FFMA R7, -R6, R6, R31 ;  /* 0x0000000606077223 */ /* 0x000fc8000000011f */
[----:B------:R-:W-:-:S07]  /*799b0*/  FFMA R6, R7, R10, R6 ;  /* 0x0000000a07067223 */ /* 0x000fce0000000006 */
.L_x_4840:
[----:B------:R-:W-:Y:S05]  /*799c0*/  BSYNC.RECONVERGENT B1 ;  /* 0x0000000000017941 */ /* 0x000fea0003800200 */
.L_x_4838:
        /* <DEDUP_REMOVED lines=17> */
.L_x_4842:
[----:B------:R-:W-:Y:S05]  /*79ae0*/  BSYNC.RECONVERGENT B6 ;  /* 0x0000000000067941 */ /* 0x000fea0003800200 */
.L_x_4841:
        /* <DEDUP_REMOVED lines=23> */
.L_x_4844:
[----:B------:R-:W-:Y:S05]  /*79c60*/  BSYNC.RECONVERGENT B6 ;  /* 0x0000000000067941 */ /* 0x000fea0003800200 */
.L_x_4843:
[-C--:B------:R-:W-:Y:S01]  /*79c70*/  FFMA R15, R4, R31.reuse, R15 ;  /* 0x0000001f040f7223 */ /* 0x080fe2000000000f */
[-C--:B------:R-:W-:Y:S01]  /*79c80*/  FFMA R14, R3, R31.reuse, R14 ;  /* 0x0000001f030e7223 */ /* 0x080fe2000000000e */
[----:B------:R-:W-:-:S07]  /*79c90*/  FFMA R13, R0, R31, R13 ;  /* 0x0000001f000d7223 */ /* 0x000fce000000000d */
.L_x_4837:
[----:B------:R-:W-:Y:S05]  /*79ca0*/  BSYNC.RECONVERGENT B5 ;  /* 0x0000000000057941 */ /* 0x000fea0003800200 */
.L_x_4836:
[----:B------:R-:W-:-:S07]  /*79cb0*/  IADD3 R6, PT, PT, R2, 0x3, RZ ;  /* 0x0000000302067810 */ /* 0x000fce0007ffe0ff */
.L_x_4817:
[----:B-12---:R-:W-:Y:S05]  /*79cc0*/  BSYNC.RECONVERGENT B3 ;  /* 0x0000000000037941 */ /* 0x006fea0003800200 */
.L_x_4816:
[----:B------:R-:W-:-:S04]  /*79cd0*/  IADD3 R0, PT, PT, R2, -R5, RZ ;  /* 0x8000000502007210 */ /* 0x000fc80007ffe0ff */
[----:B------:R-:W-:-:S13]  /*79ce0*/  ISETP.GT.U32.AND P0, PT, R0, -0x4, PT ;  /* 0xfffffffc0000780c */ /* 0x000fda0003f04070 */
[----:B------:R-:W-:Y:S05]  /*79cf0*/  @P0 BRA `(.L_x_4815) ;  /* 0x0000001400240947 */ /* 0x000fea0003800000 */
[----:B------:R-:W0:Y:S01]  /*79d00*/  LDC.64 R10, c[0x0][0x3c0] ;  /* 0x0000f000ff0a7b82 */ /* 0x000e220000000a00 */
[----:B------:R-:W-:Y:S02]  /*79d10*/  IADD3 R5, PT, PT, -R5, R6, RZ ;  /* 0x0000000605057210 */ /* 0x000fe40007ffe1ff */
[----:B0-----:R-:W-:-:S04]  /*79d20*/  IADD3 R10, P0, PT, R10, 0x8, RZ ;  /* 0x000000080a0a7810 */ /* 0x001fc80007f1e0ff */
[----:B------:R-:W-:-:S09]  /*79d30*/  IADD3.X R11, PT, PT, RZ, R11, RZ, P0, !PT ;  /* 0x0000000bff0b7210 */ /* 0x000fd200007fe4ff */
.L_x_4881:
        /* <DEDUP_REMOVED lines=35> */
.L_x_4848:
[----:B-1----:R-:W-:Y:S01]  /*79f70*/  FMUL.FTZ R7, R26, R25 ;  /* 0x000000191a077220 */ /* 0x002fe20000410000 */
[----:B------:R-:W-:-:S03]  /*79f80*/  FMUL.FTZ R25, R25, 0.5 ;  /* 0x3f00000019197820 */ /* 0x000fc60000410000 */
[----:B------:R-:W-:-:S04]  /*79f90*/  FFMA R12, -R7, R7, R26 ;  /* 0x00000007070c7223 */ /* 0x000fc8000000011a */
[----:B------:R-:W-:-:S07]  /*79fa0*/  FFMA R7, R12, R25, R7 ;  /* 0x000000190c077223 */ /* 0x000fce0000000007 */
.L_x_4849:
[----:B------:R-:W-:Y:S05]  /*79fb0*/  BSYNC.RECONVERGENT B1 ;  /* 0x0000000000017941 */ /* 0x000fea0003800200 */
.L_x_4847:
        /* <DEDUP_REMOVED lines=15> */
.L_x_4851:
[----:B------:R-:W-:Y:S05]  /*7a0b0*/  BSYNC.RECONVERGENT B5 ;  /* 0x0000000000057941 */ /* 0x000fea0003800200 */
.L_x_4850:
        /* <DEDUP_REMOVED lines=22> */
.L_x_4853:
[----:B------:R-:W-:Y:S05]  /*7a220*/  BSYNC.RECONVERGENT B5 ;  /* 0x0000000000057941 */ /* 0x000fea0003800200 */
.L_x_4852:
[-C--:B------:R-:W-:Y:S01]  /*7a230*/  FFMA R15, R2, R31.reuse, R15 ;  /* 0x0000001f020f7223 */ /* 0x080fe2000000000f */
[-C--:B------:R-:W-:Y:S01]  /*7a240*/  FFMA R14, R3, R31.reuse, R14 ;  /* 0x0000001f030e7223 */ /* 0x080fe2000000000e */
[----:B------:R-:W-:-:S07]  /*7a250*/  FFMA R13, R0, R31, R13 ;  /* 0x0000001f000d7223 */ /* 0x000fce000000000d */
.L_x_4846:
[----:B------:R-:W-:Y:S05]  /*7a260*/  BSYNC.RECONVERGENT B3 ;  /* 0x0000000000037941 */ /* 0x000fea0003800200 */
.L_x_4845:
        /* <DEDUP_REMOVED lines=32> */
.L_x_4857:
[----:B-1----:R-:W-:Y:S01]  /*7a470*/  FMUL.FTZ R7, R26, R25 ;  /* 0x000000191a077220 */ /* 0x002fe20000410000 */
[----:B------:R-:W-:-:S03]  /*7a480*/  FMUL.FTZ R25, R25, 0.5 ;  /* 0x3f00000019197820 */ /* 0x000fc60000410000 */
[----:B------:R-:W-:-:S04]  /*7a490*/  FFMA R12, -R7, R7, R26 ;  /* 0x00000007070c7223 */ /* 0x000fc8000000011a */
[----:B------:R-:W-:-:S07]  /*7a4a0*/  FFMA R7, R12, R25, R7 ;  /* 0x000000190c077223 */ /* 0x000fce0000000007 */
.L_x_4858:
[----:B------:R-:W-:Y:S05]  /*7a4b0*/  BSYNC.RECONVERGENT B1 ;  /* 0x0000000000017941 */ /* 0x000fea0003800200 */
.L_x_4856:
        /* <DEDUP_REMOVED lines=15> */
.L_x_4860:
[----:B------:R-:W-:Y:S05]  /*7a5b0*/  BSYNC.RECONVERGENT B5 ;  /* 0x0000000000057941 */ /* 0x000fea0003800200 */
.L_x_4859:
        /* <DEDUP_REMOVED lines=22> */
.L_x_4862:
[----:B------:R-:W-:Y:S05]  /*7a720*/  BSYNC.RECONVERGENT B5 ;  /* 0x0000000000057941 */ /* 0x000fea0003800200 */
.L_x_4861:
[-C--:B------:R-:W-:Y:S01]  /*7a730*/  FFMA R15, R2, R31.reuse, R15 ;  /* 0x0000001f020f7223 */ /* 0x080fe2000000000f */
[-C--:B------:R-:W-:Y:S01]  /*7a740*/  FFMA R14, R3, R31.reuse, R14 ;  /* 0x0000001f030e7223 */ /* 0x080fe2000000000e */
[----:B------:R-:W-:-:S07]  /*7a750*/  FFMA R13, R0, R31, R13 ;  /* 0x0000001f000d7223 */ /* 0x000fce000000000d */
.L_x_4855:
[----:B------:R-:W-:Y:S05]  /*7a760*/  BSYNC.RECONVERGENT B3 ;  /* 0x0000000000037941 */ /* 0x000fea0003800200 */
.L_x_4854:
        /* <DEDUP_REMOVED lines=32> */
.L_x_4866:
[----:B-1----:R-:W-:Y:S01]  /*7a970*/  FMUL.FTZ R7, R26, R25 ;  /* 0x000000191a077220 */ /* 0x002fe20000410000 */
[----:B------:R-:W-:-:S03]  /*7a980*/  FMUL.FTZ R25, R25, 0.5 ;  /* 0x3f00000019197820 */ /* 0x000fc60000410000 */
[----:B------:R-:W-:-:S04]  /*7a990*/  FFMA R12, -R7, R7, R26 ;  /* 0x00000007070c7223 */ /* 0x000fc8000000011a */
[----:B------:R-:W-:-:S07]  /*7a9a0*/  FFMA R7, R12, R25, R7 ;  /* 0x000000190c077223 */ /* 0x000fce0000000007 */
.L_x_4867:
[----:B------:R-:W-:Y:S05]  /*7a9b0*/  BSYNC.RECONVERGENT B1 ;  /* 0x0000000000017941 */ /* 0x000fea0003800200 */
.L_x_4865:
        /* <DEDUP_REMOVED lines=15> */
.L_x_4869:
[----:B------:R-:W-:Y:S05]  /*7aab0*/  BSYNC.RECONVERGENT B5 ;  /* 0x0000000000057941 */ /* 0x000fea0003800200 */
.L_x_4868:
        /* <DEDUP_REMOVED lines=22> */
.L_x_4871:
[----:B------:R-:W-:Y:S05]  /*7ac20*/  BSYNC.RECONVERGENT B5 ;  /* 0x0000000000057941 */ /* 0x000fea0003800200 */
.L_x_4870:
[-C--:B------:R-:W-:Y:S01]  /*7ac30*/  FFMA R15, R2, R31.reuse, R15 ;  /* 0x0000001f020f7223 */ /* 0x080fe2000000000f */
[-C--:B------:R-:W-:Y:S01]  /*7ac40*/  FFMA R14, R3, R31.reuse, R14 ;  /* 0x0000001f030e7223 */ /* 0x080fe2000000000e */
[----:B------:R-:W-:-:S07]  /*7ac50*/  FFMA R13, R0, R31, R13 ;  /* 0x0000001f000d7223 */ /* 0x000fce000000000d */
.L_x_4864:
[----:B------:R-:W-:Y:S05]  /*7ac60*/  BSYNC.RECONVERGENT B3 ;  /* 0x0000000000037941 */ /* 0x000fea0003800200 */
.L_x_4863:
        /* <DEDUP_REMOVED lines=32> */
.L_x_4875:
[----:B-1----:R-:W-:Y:S01]  /*7ae70*/  FMUL.FTZ R4, R21, R12 ;  /* 0x0000000c15047220 */ /* 0x002fe20000410000 */
[----:B------:R-:W-:-:S03]  /*7ae80*/  FMUL.FTZ R12, R12, 0.5 ;  /* 0x3f0000000c0c7820 */ /* 0x000fc60000410000 */
[----:B------:R-:W-:-:S04]  /*7ae90*/  FFMA R7, -R4, R4, R21 ;  /* 0x0000000404077223 */ /* 0x000fc80000000115 */
[----:B------:R-:W-:-:S07]  /*7aea0*/  FFMA R4, R7, R12, R4 ;  /* 0x0000000c07047223 */ /* 0x000fce0000000004 */
.L_x_4876:
[----:B------:R-:W-:Y:S05]  /*7aeb0*/  BSYNC.RECONVERGENT B1 ;  /* 0x0000000000017941 */ /* 0x000fea0003800200 */
.L_x_4874:
        /* <DEDUP_REMOVED lines=15> */
.L_x_4878:
[----:B------:R-:W-:Y:S05]  /*7afb0*/  BSYNC.RECONVERGENT B5 ;  /* 0x0000000000057941 */ /* 0x000fea0003800200 */
.L_x_4877:
        /* <DEDUP_REMOVED lines=22> */
.L_x_4880:
[----:B------:R-:W-:Y:S05]  /*7b120*/  BSYNC.RECONVERGENT B5 ;  /* 0x0000000000057941 */ /* 0x000fea0003800200 */
.L_x_4879:
[-C--:B------:R-:W-:Y:S01]  /*7b130*/  FFMA R15, R2, R31.reuse, R15 ;  /* 0x0000001f020f7223 */ /* 0x080fe2000000000f */
[-C--:B------:R-:W-:Y:S01]  /*7b140*/  FFMA R14, R3, R31.reuse, R14 ;  /* 0x0000001f030e7223 */ /* 0x080fe2000000000e */
[----:B------:R-:W-:-:S07]  /*7b150*/  FFMA R13, R0, R31, R13 ;  /* 0x0000001f000d7223 */ /* 0x000fce000000000d */
.L_x_4873:
[----:B------:R-:W-:Y:S05]  /*7b160*/  BSYNC.RECONVERGENT B3 ;  /* 0x0000000000037941 */ /* 0x000fea0003800200 */
.L_x_4872:
[----:B------:R-:W-:Y:S01]  /*7b170*/  IADD3 R6, PT, PT, R6, 0x4, RZ ;  /* 0x0000000406067810 */ /* 0x000fe20007ffe0ff */
[----:B------:R-:W-:Y:S06]  /*7b180*/  @P2 BRA `(.L_x_4881) ;  /* 0xffffffe800ec2947 */ /* 0x000fec000383ffff */
.L_x_4815:
[----:B012---:R-:W-:Y:S05]  /*7b190*/  BSYNC.RECONVERGENT B4 ;  /* 0x0000000000047941 */ /* 0x007fea0003800200 */
.L_x_4814:
[----:B------:R-:W-:Y:S01]  /*7b1a0*/  ISETP.NE.AND P0, PT, R27, RZ, PT ;  /* 0x000000ff1b00720c */ /* 0x000fe20003f05270 */
[----:B------:R-:W3:Y:S03]  /*7b1b0*/  LDCU UR5, c[0x3][0x68] ;  /* 0x00c00d00ff0577ac */ /* 0x000ee60008000800 */
[----:B------:R-:W-:Y:S01]  /*7b1c0*/  PLOP3.LUT P5, PT, P0, P5, PT, 0x80, 0x8 ;  /* 0x000000000008781c */ /* 0x000fe200007ab070 */
[----:B------:R-:W4:Y:S01]  /*7b1d0*/  LDCU UR8, c[0x3][0x60] ;  /* 0x00c00c00ff0877ac */ /* 0x000f220008000800 */
[----:B------:R-:W0:Y:S11]  /*7b1e0*/  LDCU UR9, c[0x3][0x70] ;  /* 0x00c00e00ff0977ac */ /* 0x000e360008000800 */
[----:B------:R-:W-:Y:S05]  /*7b1f0*/  @!P5 BRA `(.L_x_3045) ;  /* 0x00000024005cd947 */ /* 0x000fea0003800000 */
[----:B------:R-:W1:Y:S01]  /*7b200*/  LDC.64 R2, c[0x0][0x3b0] ;  /* 0x0000ec00ff027b82 */ /* 0x000e620000000a00 */
[----:B------:R-:W2:Y:S07]  /*7b210*/  LDCU UR4, c[0x0][0x3d0] ;  /* 0x00007a00ff0477ac */ /* 0x000eae0008000800 */
[----:B------:R-:W3:Y:S01]  /*7b220*/  LDC.64 R4, c[0x0][0x3b8] ;  /* 0x0000ee00ff047b82 */ /* 0x000ee20000000a00 */
[----:B--2---:R-:W-:-:S04]  /*7b230*/  IMAD R9, R24, UR4, R9 ;  /* 0x0000000418097c24 */ /* 0x004fc8000f8e0209 */
[----:B-1----:R-:W-:-:S06]  /*7b240*/  IMAD.WIDE R2, R9, 0x4, R2 ;  /* 0x0000000409027825 */ /* 0x002fcc00078e0202 */
[----:B------:R-:W2:Y:S01]  /*7b250*/  LDG.E.CONSTANT R2, desc[UR6][R2.64] ;  /* 0x0000000602027981 */ /* 0x000ea2000c1e9900 */
[----:B---3--:R-:W-:-:S06]  /*7b260*/  IMAD.WIDE R4, R9, 0x4, R4 ;  /* 0x0000000409047825 */ /* 0x008fcc00078e0204 */
        /* <DEDUP_REMOVED lines=8> */
[----:B------:R-:W1:Y:S02]  /*7b2f0*/  LDC.64 R20, c[0x0][0x3c0] ;  /* 0x0000f000ff147b82 */ /* 0x000e640000000a00 */
[----:B-1----:R-:W-:-:S05]  /*7b300*/  IMAD.WIDE R20, R2, 0x4, R20 ;  /* 0x0000000402147825 */ /* 0x002fca00078e0214 */
[----:B------:R-:W2:Y:S01]  /*7b310*/  LDG.E.CONSTANT R10, desc[UR6][R20.64] ;  /* 0x00000006140a7981 */ /* 0x000ea2000c1e9900 */
[----:B------:R-:W-:Y:S01]  /*7b320*/  BSSY.RECONVERGENT B4, `(.L_x_4884) ;  /* 0x0000050000047945 */ /* 0x000fe20003800200 */
[----:B--2---:R-:W-:-:S13]  /*7b330*/  ISETP.NE.AND P0, PT, R19, R10, PT ;  /* 0x0000000a1300720c */ /* 0x004fda0003f05270 */
[----:B------:R-:W-:Y:S05]  /*7b340*/  @!P0 BRA `(.L_x_4885) ;  /* 0x0000000400348947 */ /* 0x000fea0003800000 */
[----:B------:R-:W1:Y:S08]  /*7b350*/  LDC.64 R28, c[0x0][0x390] ;  /* 0x0000e400ff1c7b82 */ /* 0x000e700000000a00 */
[----:B------:R-:W2:Y:S08]  /*7b360*/  LDC.64 R26, c[0x0][0x388] ;  /* 0x0000e200ff1a7b82 */ /* 0x000eb00000000a00 */
[----:B------:R-:W3:Y:S01]  /*7b370*/  LDC.64 R24, c[0x0][0x380] ;  /* 0x0000e000ff187b82 */ /* 0x000ee20000000a00 */
[----:B-1----:R-:W-:-:S06]  /*7b380*/  IMAD.WIDE R28, R10, 0x4, R28 ;  /* 0x000000040a1c7825 */ /* 0x002fcc00078e021c */
[----:B------:R-:W4:Y:S01]  /*7b390*/  LDG.E.CONSTANT R29, desc[UR6][R28.64] ;  /* 0x000000061c1d7981 */ /* 0x000f22000c1e9900 */
[----:B--2---:R-:W-:-:S06]  /*7b3a0*/  IMAD.WIDE R26, R10, 0x4, R26 ;  /* 0x000000040a1a7825 */ /* 0x004fcc00078e021a */
[----:B------:R-:W2:Y:S01]  /*7b3b0*/  LDG.E.CONSTANT R26, desc[UR6][R26.64] ;  /* 0x000000061a1a7981 */ /* 0x000ea2000c1e9900 */
[----:B---3--:R-:W-:-:S06]  /*7b3c0*/  IMAD.WIDE R24, R10, 0x4, R24 ;  /* 0x000000040a187825 */ /* 0x008fcc00078e0218 */
[----:B------:R-:W3:Y:S01]  /*7b3d0*/  LDG.E.CONSTANT R25, desc[UR6][R24.64] ;  /* 0x0000000618197981 */ /* 0x000ee2000c1e9900 */
[----:B----45:R-:W-:-:S04]  /*7b3e0*/  FADD R4, R16, -R29 ;  /* 0x8000001d10047221 */ /* 0x030fc80000000000 */
[----:B------:R-:W-:Y:S01]  /*7b3f0*/  FMUL R12, R4, R4 ;  /* 0x00000004040c7220 */ /* 0x000fe20000400000 */
[----:B--2---:R-:W-:-:S04]  /*7b400*/  FADD R3, R17, -R26 ;  /* 0x8000001a11037221 */ /* 0x004fc80000000000 */
[----:B------:R-:W-:Y:S01]  /*7b410*/  FFMA R7, R3, R3, R12 ;  /* 0x0000000303077223 */ /* 0x000fe2000000000c */
[----:B---3--:R-:W-:-:S04]  /*7b420*/  FADD R6, R18, -R25 ;  /* 0x8000001912067221 */ /* 0x008fc80000000000 */
        /* <DEDUP_REMOVED lines=8> */
[----:B-1----:R-:W-:Y:S05]  /*7b4b0*/  @!P0 BRA `(.L_x_4887) ;  /* 0x0000000000108947 */ /* 0x002fea0003800000 */
[----:B------:R-:W-:-:S07]  /*7b4c0*/  MOV R32, 0x7b4e0 ;  /* 0x0007b4e000207802 */ /* 0x000fce0000000f00 */
[----:B0-2---:R-:W-:Y:S05]  /*7b4d0*/  CALL.REL.NOINC `($__internal_15_$__cuda_sm20_sqrt_rn_f32_slowpath) ;  /* 0x0000006000387944 */ /* 0x005fea0003c00000 */
[----:B------:R-:W-:Y:S01]  /*7b4e0*/  MOV R7, R37 ;  /* 0x0000002500077202 */ /* 0x000fe20000000f00 */
[----:B------:R-:W-:Y:S06]  /*7b4f0*/  BRA `(.L_x_4888) ;  /* 0x0000000000107947 */ /* 0x000fec0003800000 */
.L_x_4887:
[----:B--2---:R-:W-:Y:S01]  /*7b500*/  FMUL.FTZ R7, R31, R12 ;  /* 0x0000000c1f077220 */ /* 0x004fe20000410000 */
[----:B------:R-:W-:-:S03]  /*7b510*/  FMUL.FTZ R9, R12, 0.5 ;  /* 0x3f0000000c097820 */ /* 0x000fc60000410000 */
[----:B------:R-:W-:-:S04]  /*7b520*/  FFMA R12, -R7, R7, R31 ;  /* 0x00000007070c7223 */ /* 0x000fc8000000011f */
[----:B------:R-:W-:-:S07]  /*7b530*/  FFMA R7, R12, R9, R7 ;  /* 0x000000090c077223 */ /* 0x000fce0000000007 */
.L_x_4888:
[----:B0-----:R-:W-:Y:S05]  /*7b540*/  BSYNC.RECONVERGENT B1 ;  /* 0x0000000000017941 */ /* 0x001fea0003800200 */
.L_x_4886:
        /* <DEDUP_REMOVED lines=17> */
.L_x_4890:
[----:B------:R-:W-:Y:S05]  /*7b660*/  BSYNC.RECONVERGENT B5 ;  /* 0x0000000000057941 */ /* 0x000fea0003800200 */
.L_x_4889:
        /* <DEDUP_REMOVED lines=23> */
.L_x_4892:
[----:B------:R-:W-:Y:S05]  /*7b7e0*/  BSYNC.RECONVERGENT B5 ;  /* 0x0000000000057941 */ /* 0x000fea0003800200 */
.L_x_4891:
[-C--:B------:R-:W-:Y:S01]  /*7b7f0*/  FFMA R15, R6, R31.reuse, R15 ;  /* 0x0000001f060f7223 */ /* 0x080fe2000000000f */
[-C--:B------:R-:W-:Y:S01]  /*7b800*/  FFMA R14, R3, R31.reuse, R14 ;  /* 0x0000001f030e7223 */ /* 0x080fe2000000000e */
[----:B------:R-:W-:-:S07]  /*7b810*/  FFMA R13, R4, R31, R13 ;  /* 0x0000001f040d7223 */ /* 0x000fce000000000d */
.L_x_4885:
[----:B0---4-:R-:W-:Y:S05]  /*7b820*/  BSYNC.RECONVERGENT B4 ;  /* 0x0000000000047941 */ /* 0x011fea0003800200 */
.L_x_4884:
        /* <DEDUP_REMOVED lines=34> */
.L_x_4896:
[----:B-1----:R-:W-:Y:S01]  /*7ba50*/  FMUL.FTZ R7, R31, R12 ;  /* 0x0000000c1f077220 */ /* 0x002fe20000410000 */
[----:B------:R-:W-:-:S03]  /*7ba60*/  FMUL.FTZ R9, R12, 0.5 ;  /* 0x3f0000000c097820 */ /* 0x000fc60000410000 */
[----:B------:R-:W-:-:S04]  /*7ba70*/  FFMA R12, -R7, R7, R31 ;  /* 0x00000007070c7223 */ /* 0x000fc8000000011f */
[----:B------:R-:W-:-:S07]  /*7ba80*/  FFMA R7, R12, R9, R7 ;  /* 0x000000090c077223 */ /* 0x000fce0000000007 */
.L_x_4897:
[----:B------:R-:W-:Y:S05]  /*7ba90*/  BSYNC.RECONVERGENT B1 ;  /* 0x0000000000017941 */ /* 0x000fea0003800200 */
.L_x_4895:
        /* <DEDUP_REMOVED lines=17> */
.L_x_4899:
[----:B------:R-:W-:Y:S05]  /*7bbb0*/  BSYNC.RECONVERGENT B5 ;  /* 0x0000000000057941 */ /* 0x000fea0003800200 */
.L_x_4898:
        /* <DEDUP_REMOVED lines=23> */
.L_x_4901:
[----:B------:R-:W-:Y:S05]  /*7bd30*/  BSYNC.RECONVERGENT B5 ;  /* 0x0000000000057941 */ /* 0x000fea0003800200 */
.L_x_4900:
[-C--:B------:R-:W-:Y:S01]  /*7bd40*/  FFMA R15, R6, R31.reuse, R15 ;  /* 0x0000001f060f7223 */ /* 0x080fe2000000000f */
[-C--:B------:R-:W-:Y:S01]  /*7bd50*/  FFMA R14, R3, R31.reuse, R14 ;  /* 0x0000001f030e7223 */ /* 0x080fe2000000000e */
[----:B------:R-:W-:-:S07]  /*7bd60*/  FFMA R13, R4, R31, R13 ;  /* 0x0000001f040d7223 */ /* 0x000fce000000000d */
.L_x_4894:
[----:B------:R-:W-:Y:S05]  /*7bd70*/  BSYNC.RECONVERGENT B4 ;  /* 0x0000000000047941 */ /* 0x000fea0003800200 */
.L_x_4893:
        /* <DEDUP_REMOVED lines=34> */
.L_x_4905:
[----:B-1----:R-:W-:Y:S01]  /*7bfa0*/  FMUL.FTZ R6, R31, R10 ;  /* 0x0000000a1f067220 */ /* 0x002fe20000410000 */
[----:B------:R-:W-:-:S03]  /*7bfb0*/  FMUL.FTZ R9, R10, 0.5 ;  /* 0x3f0000000a097820 */ /* 0x000fc60000410000 */
[----:B------:R-:W-:-:S04]  /*7bfc0*/  FFMA R7, -R6, R6, R31 ;  /* 0x0000000606077223 */ /* 0x000fc8000000011f */
[----:B------:R-:W-:-:S07]  /*7bfd0*/  FFMA R6, R7, R9, R6 ;  /* 0x0000000907067223 */ /* 0x000fce0000000006 */
.L_x_4906:
[----:B------:R-:W-:Y:S05]  /*7bfe0*/  BSYNC.RECONVERGENT B1 ;  /* 0x0000000000017941 */ /* 0x000fea0003800200 */
.L_x_4904:
        /* <DEDUP_REMOVED lines=17> */
.L_x_4908:
[----:B------:R-:W-:Y:S05]  /*7c100*/  BSYNC.RECONVERGENT B5 ;  /* 0x0000000000057941 */ /* 0x000fea0003800200 */
.L_x_4907:
        /* <DEDUP_REMOVED lines=23> */
.L_x_4910:
[----:B------:R-:W-:Y:S05]  /*7c280*/  BSYNC.RECONVERGENT B5 ;  /* 0x0000000000057941 */ /* 0x000fea0003800200 */
.L_x_4909:
[-C--:B------:R-:W-:Y:S01]  /*7c290*/  FFMA R15, R4, R31.reuse, R15 ;  /* 0x0000001f040f7223 */ /* 0x080fe2000000000f */
[-C--:B------:R-:W-:Y:S01]  /*7c2a0*/  FFMA R14, R3, R31.reuse, R14 ;  /* 0x0000001f030e7223 */ /* 0x080fe2000000000e */
[----:B------:R-:W-:-:S07]  /*7c2b0*/  FFMA R13, R0, R31, R13 ;  /* 0x0000001f000d7223 */ /* 0x000fce000000000d */
.L_x_4903:
[----:B------:R-:W-:Y:S05]  /*7c2c0*/  BSYNC.RECONVERGENT B4 ;  /* 0x0000000000047941 */ /* 0x000fea0003800200 */
.L_x_4902:
[----:B------:R-:W-:-:S07]  /*7c2d0*/  IADD3 R6, PT, PT, R2, 0x3, RZ ;  /* 0x0000000302067810 */ /* 0x000fce0007ffe0ff */
.L_x_4883:
[----:B0---4-:R-:W-:Y:S05]  /*7c2e0*/  BSYNC.RECONVERGENT B3 ;  /* 0x0000000000037941 */ /* 0x011fea0003800200 */
.L_x_4882:
[----:B------:R-:W-:-:S04]  /*7c2f0*/  IADD3 R0, PT, PT, R2, -R5, RZ ;  /* 0x8000000502007210 */ /* 0x000fc80007ffe0ff */
[----:B------:R-:W-:-:S13]  /*7c300*/  ISETP.GT.U32.AND P0, PT, R0, -0x4, PT ;  /* 0xfffffffc0000780c */ /* 0x000fda0003f04070 */
[----:B------:R-:W-:Y:S05]  /*7c310*/  @P0 BRA `(.L_x_3045) ;  /* 0x0000001400140947 */ /* 0x000fea0003800000 */
[----:B------:R-:W0:Y:S01]  /*7c320*/  LDC.64 R10, c[0x0][0x3c0] ;  /* 0x0000f000ff0a7b82 */ /* 0x000e220000000a00 */
[----:B------:R-:W-:Y:S02]  /*7c330*/  IADD3 R5, PT, PT, -R5, R6, RZ ;  /* 0x0000000605057210 */ /* 0x000fe40007ffe1ff */
[----:B0-----:R-:W-:-:S04]  /*7c340*/  IADD3 R10, P0, PT, R10, 0x8, RZ ;  /* 0x000000080a0a7810 */ /* 0x001fc80007f1e0ff */
[----:B------:R-:W-:-:S09]  /*7c350*/  IADD3.X R11, PT, PT, RZ, R11, RZ, P0, !PT ;  /* 0x0000000bff0b7210 */ /* 0x000fd200007fe4ff */
.L_x_4947:
        /* <DEDUP_REMOVED lines=34> */
.L_x_4914:
[----:B-1----:R-:W-:Y:S01]  /*7c580*/  FMUL.FTZ R7, R31, R12 ;  /* 0x0000000c1f077220 */ /* 0x002fe20000410000 */
[----:B------:R-:W-:-:S03]  /*7c590*/  FMUL.FTZ R9, R12, 0.5 ;  /* 0x3f0000000c097820 */ /* 0x000fc60000410000 */
[----:B------:R-:W-:-:S04]  /*7c5a0*/  FFMA R12, -R7, R7, R31 ;  /* 0x00000007070c7223 */ /* 0x000fc8000000011f */
[----:B------:R-:W-:-:S07]  /*7c5b0*/  FFMA R7, R12, R9, R7 ;  /* 0x000000090c077223 */ /* 0x000fce0000000007 */
.L_x_4915:
[----:B------:R-:W-:Y:S05]  /*7c5c0*/  BSYNC.RECONVERGENT B1 ;  /* 0x0000000000017941 */ /* 0x000fea0003800200 */
.L_x_4913:
        /* <DEDUP_REMOVED lines=15> */
.L_x_4917:
[----:B------:R-:W-:Y:S05]  /*7c6c0*/  BSYNC.RECONVERGENT B4 ;  /* 0x0000000000047941 */ /* 0x000fea0003800200 */
.L_x_4916:
        /* <DEDUP_REMOVED lines=22> */
.L_x_4919:
[----:B------:R-:W-:Y:S05]  /*7c830*/  BSYNC.RECONVERGENT B4 ;  /* 0x0000000000047941 */ /* 0x000fea0003800200 */
.L_x_4918:
[-C--:B------:R-:W-:Y:S01]  /*7c840*/  FFMA R15, R2, R31.reuse, R15 ;  /* 0x0000001f020f7223 */ /* 0x080fe2000000000f */
[-C--:B------:R-:W-:Y:S01]  /*7c850*/  FFMA R14, R3, R31.reuse, R14 ;  /* 0x0000001f030e7223 */ /* 0x080fe2000000000e */
[----:B------:R-:W-:-:S07]  /*7c860*/  FFMA R13, R0, R31, R13 ;  /* 0x0000001f000d7223 */ /* 0x000fce000000000d */
.L_x_4912:
[----:B------:R-:W-:Y:S05]  /*7c870*/  BSYNC.RECONVERGENT B3 ;  /* 0x0000000000037941 */ /* 0x000fea0003800200 */
.L_x_4911:
        /* <DEDUP_REMOVED lines=31> */
.L_x_4923:
[----:B-1----:R-:W-:Y:S01]  /*7ca70*/  FMUL.FTZ R7, R31, R12 ;  /* 0x0000000c1f077220 */ /* 0x002fe20000410000 */
[----:B------:R-:W-:-:S03]  /*7ca80*/  FMUL.FTZ R9, R12, 0.5 ;  /* 0x3f0000000c097820 */ /* 0x000fc60000410000 */
[----:B------:R-:W-:-:S04]  /*7ca90*/  FFMA R12, -R7, R7, R31 ;  /* 0x00000007070c7223 */ /* 0x000fc8000000011f */
[----:B------:R-:W-:-:S07]  /*7caa0*/  FFMA R7, R12, R9, R7 ;  /* 0x000000090c077223 */ /* 0x000fce0000000007 */
.L_x_4924:
[----:B------:R-:W-:Y:S05]  /*7cab0*/  BSYNC.RECONVERGENT B1 ;  /* 0x0000000000017941 */ /* 0x000fea0003800200 */
.L_x_4922:
        /* <DEDUP_REMOVED lines=15> */
.L_x_4926:
[----:B------:R-:W-:Y:S05]  /*7cbb0*/  BSYNC.RECONVERGENT B4 ;  /* 0x0000000000047941 */ /* 0x000fea0003800200 */
.L_x_4925:
        /* <DEDUP_REMOVED lines=22> */
.L_x_4928:
[----:B------:R-:W-:Y:S05]  /*7cd20*/  BSYNC.RECONVERGENT B4 ;  /* 0x0000000000047941 */ /* 0x000fea0003800200 */
.L_x_4927:
[-C--:B------:R-:W-:Y:S01]  /*7cd30*/  FFMA R15, R2, R31.reuse, R15 ;  /* 0x0000001f020f7223 */ /* 0x080fe2000000000f */
[-C--:B------:R-:W-:Y:S01]  /*7cd40*/  FFMA R14, R3, R31.reuse, R14 ;  /* 0x0000001f030e7223 */ /* 0x080fe2000000000e */
[----:B------:R-:W-:-:S07]  /*7cd50*/  FFMA R13, R0, R31, R13 ;  /* 0x0000001f000d7223 */ /* 0x000fce000000000d */
.L_x_4921:
[----:B------:R-:W-:Y:S05]  /*7cd60*/  BSYNC.RECONVERGENT B3 ;  /* 0x0000000000037941 */ /* 0x000fea0003800200 */
.L_x_4920:
        /* <DEDUP_REMOVED lines=31> */
.L_x_4932:
[----:B-1----:R-:W-:Y:S01]  /*7cf60*/  FMUL.FTZ R7, R31, R12 ;  /* 0x0000000c1f077220 */ /* 0x002fe20000410000 */
[----:B------:R-:W-:-:S03]  /*7cf70*/  FMUL.FTZ R9, R12, 0.5 ;  /* 0x3f0000000c097820 */ /* 0x000fc60000410000 */
[----:B------:R-:W-:-:S04]  /*7cf80*/  FFMA R12, -R7, R7, R31 ;  /* 0x00000007070c7223 */ /* 0x000fc8000000011f */
[----:B------:R-:W-:-:S07]  /*7cf90*/  FFMA R7, R12, R9, R7 ;  /* 0x000000090c077223 */ /* 0x000fce0000000007 */
.L_x_4933:
[----:B------:R-:W-:Y:S05]  /*7cfa0*/  BSYNC.RECONVERGENT B1 ;  /* 0x0000000000017941 */ /* 0x000fea0003800200 */
.L_x_4931:
        /* <DEDUP_REMOVED lines=15> */
.L_x_4935:
[----:B------:R-:W-:Y:S05]  /*7d0a0*/  BSYNC.RECONVERGENT B4 ;  /* 0x0000000000047941 */ /* 0x000fea0003800200 */
.L_x_4934:
        /* <DEDUP_REMOVED lines=22> */
.L_x_4937:
[----:B------:R-:W-:Y:S05]  /*7d210*/  BSYNC.RECONVERGENT B4 ;  /* 0x0000000000047941 */ /* 0x000fea0003800200 */
.L_x_4936:
[-C--:B------:R-:W-:Y:S01]  /*7d220*/  FFMA R15, R2, R31.reuse, R15 ;  /* 0x0000001f020f7223 */ /* 0x080fe2000000000f */
[-C--:B------:R-:W-:Y:S01]  /*7d230*/  FFMA R14, R3, R31.reuse, R14 ;  /* 0x0000001f030e7223 */ /* 0x080fe2000000000e */
[----:B------:R-:W-:-:S07]  /*7d240*/  FFMA R13, R0, R31, R13 ;  /* 0x0000001f000d7223 */ /* 0x000fce000000000d */
.L_x_4930:
[----:B------:R-:W-:Y:S05]  /*7d250*/  BSYNC.RECONVERGENT B3 ;  /* 0x0000000000037941 */ /* 0x000fea0003800200 */
.L_x_4929:
        /* <DEDUP_REMOVED lines=31> */
.L_x_4941:
[----:B-1----:R-:W-:Y:S01]  /*7d450*/  FMUL.FTZ R4, R31, R12 ;  /* 0x0000000c1f047220 */ /* 0x002fe20000410000 */
[----:B------:R-:W-:-:S03]  /*7d460*/  FMUL.FTZ R9, R12, 0.5 ;  /* 0x3f0000000c097820 */ /* 0x000fc60000410000 */
[----:B------:R-:W-:-:S04]  /*7d470*/  FFMA R7, -R4, R4, R31 ;  /* 0x0000000404077223 */ /* 0x000fc8000000011f */
[----:B------:R-:W-:-:S07]  /*7d480*/  FFMA R4, R7, R9, R4 ;  /* 0x0000000907047223 */ /* 0x000fce0000000004 */
.L_x_4942:
[----:B------:R-:W-:Y:S05]  /*7d490*/  BSYNC.RECONVERGENT B1 ;  /* 0x0000000000017941 */ /* 0x000fea0003800200 */
.L_x_4940:
        /* <DEDUP_REMOVED lines=15> */
.L_x_4944:
[----:B------:R-:W-:Y:S05]  /*7d590*/  BSYNC.RECONVERGENT B4 ;  /* 0x0000000000047941 */ /* 0x000fea0003800200 */
.L_x_4943:
        /* <DEDUP_REMOVED lines=22> */
.L_x_4946:
[----:B------:R-:W-:Y:S05]  /*7d700*/  BSYNC.RECONVERGENT B4 ;  /* 0x0000000000047941 */ /* 0x000fea0003800200 */
.L_x_4945:
[-C--:B------:R-:W-:Y:S01]  /*7d710*/  FFMA R15, R2, R31.reuse, R15 ;  /* 0x0000001f020f7223 */ /* 0x080fe2000000000f */
[-C--:B------:R-:W-:Y:S01]  /*7d720*/  FFMA R14, R3, R31.reuse, R14 ;  /* 0x0000001f030e7223 */ /* 0x080fe2000000000e */
[----:B------:R-:W-:-:S07]  /*7d730*/  FFMA R13, R0, R31, R13 ;  /* 0x0000001f000d7223 */ /* 0x000fce000000000d */
.L_x_4939:
[----:B------:R-:W-:Y:S05]  /*7d740*/  BSYNC.RECONVERGENT B3 ;  /* 0x0000000000037941 */ /* 0x000fea0003800200 */
.L_x_4938:
[----:B------:R-:W-:Y:S01]  /*7d750*/  IADD3 R6, PT, PT, R6, 0x4, RZ ;  /* 0x0000000406067810 */ /* 0x000fe20007ffe0ff */
[----:B------:R-:W-:Y:S06]  /*7d760*/  @P2 BRA `(.L_x_4947) ;  /* 0xffffffe800fc2947 */ /* 0x000fec000383ffff */
.L_x_3045:
[----:B01234-:R-:W-:Y:S05]  /*7d770*/  BSYNC.RECONVERGENT B0 ;  /* 0x0000000000007941 */ /* 0x01ffea0003800200 */
.L_x_1275:
[----:B------:R-:W0:Y:S02]  /*7d780*/  LDC R0, c[0x3][0x7c] ;  /* 0x00c01f00ff007b82 */ /* 0x000e240000000800 */
[----:B0-----:R-:W-:-:S13]  /*7d790*/  LOP3.LUT P0, RZ, R0, 0x2, RZ, 0xc0, !PT ;  /* 0x0000000200ff7812 */ /* 0x001fda000780c0ff */
[----:B------:R-:W-:Y:S05]  /*7d7a0*/  @!P0 BRA `(.L_x_4948) ;  /* 0x0000002800848947 */ /* 0x000fea0003800000 */
[----:B------:R-:W0:Y:S01]  /*7d7b0*/  LDC.64 R4, c[0x0][0x400] ;  /* 0x00010000ff047b82 */ /* 0x000e220000000a00 */
[----:B------:R-:W-:-:S07]  /*7d7c0*/  SHF.R.U32.HI R0, RZ, 0x6, R0 ;  /* 0x00000006ff007819 */ /* 0x000fce0000011600 */
[----:B------:R-:W1:Y:S01]  /*7d7d0*/  LDC.64 R2, c[0x0][0x3e0] ;  /* 0x0000f800ff027b82 */ /* 0x000e620000000a00 */
[----:B------:R-:W-:Y:S01]  /*7d7e0*/  LOP3.LUT R0, R0, 0x1, RZ, 0xc0, !PT ;  /* 0x0000000100007812 */ /* 0x000fe200078ec0ff */
[----:B------:R-:W-:Y:S01]  /*7d7f0*/  HFMA2 R6, -RZ, RZ, 0, 0 ;  /* 0x00000000ff067431 */ /* 0x000fe200000001ff */
[----:B------:R-:W2:Y:S02]  /*7d800*/  LDCU UR4, c[0x3][0xcc] ;  /* 0x00c01980ff0477ac */ /* 0x000ea40008000800 */
[----:B------:R-:W-:Y:S01]  /*7d810*/  ISETP.NE.U32.AND P0, PT, R0, 0x1, PT ;  /* 0x000000010000780c */ /* 0x000fe20003f05070 */
[----:B------:R-:W3:Y:S01]  /*7d820*/  LDCU UR8, c[0x3][0xcc] ;  /* 0x00c01980ff0877ac */ /* 0x000ee20008000800 */
[----:B------:R-:W4:Y:S01]  /*7d830*/  LDCU UR5, c[0x3][0x9c] ;  /* 0x00c01380ff0577ac */ /* 0x000f220008000800 */
[----:B------:R-:W0:Y:S02]  /*7d840*/  LDCU UR9, c[0x3][0x9c] ;  /* 0x00c01380ff0977ac */ /* 0x000e240008000800 */
[----:B0-----:R-:W-:Y:S01]  /*7d850*/  ISETP.NE.U32.AND P1, PT, R4, RZ, PT ;  /* 0x000000ff0400720c */ /* 0x001fe20003f25070 */
[----:B------:R-:W0:Y:S03]  /*7d860*/  LDCU.64 UR10, c[0x3][0x58] ;  /* 0x00c00b00ff0a77ac */ /* 0x000e260008000a00 */
[----:B------:R-:W-:Y:S01]  /*7d870*/  ISETP.NE.AND.EX P0, PT, R5, RZ, !P0, P1 ;  /* 0x000000ff0500720c */ /* 0x000fe20004705310 */
[----:B------:R-:W0:Y:S01]  /*7d880*/  LDCU.64 UR12, c[0x3][0x58] ;  /* 0x00c00b00ff0c77ac */ /* 0x000e220008000a00 */
[----:B-1----:R-:W-:-:S05]  /*7d890*/  IMAD.WIDE R2, R19, 0x4, R2 ;  /* 0x0000000413027825 */ /* 0x002fca00078e0202 */
[----:B------:R-:W2:Y:S06]  /*7d8a0*/  LDG.E.CONSTANT R7, desc[UR6][R2.64] ;  /* 0x0000000602077981 */ /* 0x000eac000c1e9900 */
[----:B------:R-:W1:Y:S01]  /*7d8b0*/  @P0 LDC.64 R8, c[0x0][0x400] ;  /* 0x00010000ff080b82 */ /* 0x000e620000000a00 */
[----:B------:R-:W2:Y:S01]  /*7d8c0*/  LDG.E.CONSTANT R4, desc[UR6][R2.64+0x4] ;  /* 0x0000040602047981 */ /* 0x000ea2000c1e9900 */
[----:B-1----:R-:W-:-:S05]  /*7d8d0*/  @P0 IMAD.WIDE R8, R19, 0x4, R8 ;  /* 0x0000000413080825 */ /* 0x002fca00078e0208 */
[----:B------:R1:W5:Y:S01]  /*7d8e0*/  @P0 LDG.E.CONSTANT R6, desc[UR6][R8.64] ;  /* 0x0000000608060981 */ /* 0x000362000c1e9900 */
[----:B------:R-:W-:Y:S01]  /*7d8f0*/  BSSY.RECONVERGENT B0, `(.L_x_4948) ;  /* 0x000028c000007945 */ /* 0x000fe20003800200 */
[----:B--2---:R-:W-:-:S13]  /*7d900*/  ISETP.GE.AND P1, PT, R7, R4, PT ;  /* 0x000000040700720c */ /* 0x004fda0003f26270 */
[----:B01-34-:R-:W-:Y:S05]  /*7d910*/  @P1 BRA `(.L_x_4949) ;  /* 0x0000002800241947 */ /* 0x01bfea0003800000 */
        /* <DEDUP_REMOVED lines=10> */
.L_x_4960:
        /* <DEDUP_REMOVED lines=25> */
[----:B-1----:R-:W-:Y:S05]  /*7db50*/  CALL.REL.NOINC `($__internal_15_$__cuda_sm20_sqrt_rn_f32_slowpath) ;  /* 0x0000003800987944 */ /* 0x002fea0003c00000 */
[----:B------:R-:W-:Y:S01]  /*7db60*/  MOV R34, R37 ;  /* 0x0000002500227202 */ /* 0x000fe20000000f00 */
[----:B------:R-:W-:Y:S06]  /*7db70*/  BRA `(.L_x_4955) ;  /* 0x0000000000107947 */ /* 0x000fec0003800000 */
.L_x_4954:
[----:B------:R-:W-:Y:S01]  /*7db80*/  FMUL.FTZ R34, R31, R22 ;  /* 0x000000161f227220 */ /* 0x000fe20000410000 */
[----:B------:R-:W-:-:S03]  /*7db90*/  FMUL.FTZ R12, R22, 0.5 ;  /* 0x3f000000160c7820 */ /* 0x000fc60000410000 */
[----:B------:R-:W-:-:S04]  /*7dba0*/  FFMA R23, -R34, R34, R31 ;  /* 0x0000002222177223 */ /* 0x000fc8000000011f */
[----:B------:R-:W-:-:S07]  /*7dbb0*/  FFMA R34, R23, R12, R34 ;  /* 0x0000000c17227223 */ /* 0x000fce0000000022 */
.L_x_4955:
[----:B------:R-:W-:Y:S05]  /*7dbc0*/  BSYNC.RECONVERGENT B1 ;  /* 0x0000000000017941 */ /* 0x000fea0003800200 */
.L_x_4953:
[----:B------:R-:W-:Y:S01]  /*7dbd0*/  FSETP.GT.AND P0, PT, R34, 9.9999999747524270788e-07, PT ;  /* 0x358637bd2200780b */ /* 0x000fe20003f04000 */
[----:B------:R-:W-:-:S12]  /*7dbe0*/  BSSY.RECONVERGENT B4, `(.L_x_4956) ;  /* 0x0000020000047945 */ /* 0x000fd80003800200 */
[----:B------:R-:W-:Y:S05]  /*7dbf0*/  @!P0 BRA `(.L_x_4957) ;  /* 0x0000000000788947 */ /* 0x000fea0003800000 */
[----:B-1----:R-:W-:Y:S01]  /*7dc00*/  IMAD.WIDE R24, R9, 0x4, R10 ;  /* 0x0000000409187825 */ /* 0x002fe200078e020a */
[----:B------:R-:W0:Y:S05]  /*7dc10*/  LDC.64 R26, c[0x0][0x3f0] ;  /* 0x0000fc00ff1a7b82 */ /* 0x000e2a0000000a00 */
[----:B------:R-:W2:Y:S03]  /*7dc20*/  LDG.E.CONSTANT R25, desc[UR6][R24.64] ;  /* 0x0000000618197981 */ /* 0x000ea6000c1e9900 */
[----:B------:R-:W1:Y:S01]  /*7dc30*/  LDC.64 R22, c[0x3][0x58] ;  /* 0x00c01600ff167b82 */ /* 0x000e620000000a00 */
[----:B0-----:R-:W-:-:S06]  /*7dc40*/  IMAD.WIDE R26, R5, 0x4, R26 ;  /* 0x00000004051a7825 */ /* 0x001fcc00078e021a */
[----:B------:R-:W3:Y:S01]  /*7dc50*/  LDG.E.CONSTANT R27, desc[UR6][R26.64] ;  /* 0x000000061a1b7981 */ /* 0x000ee2000c1e9900 */
[----:B------:R-:W-:Y:S01]  /*7dc60*/  FSETP.NE.AND P0, PT, |R6|, +INF , PT ;  /* 0x7f8000000600780b */ /* 0x000fe20003f05200 */
[----:B------:R-:W-:Y:S01]  /*7dc70*/  BSSY.RECONVERGENT B5, `(.L_x_4958) ;  /* 0x0000013000057945 */ /* 0x000fe20003800200 */
[C---:B--2---:R-:W-:Y:S01]  /*7dc80*/  FADD R9, -R25.reuse, R6 ;  /* 0x0000000619097221 */ /* 0x044fe20000000100 */
[----:B------:R-:W-:-:S04]  /*7dc90*/  FSETP.NE.AND P1, PT, |R25|, +INF , PT ;  /* 0x7f8000001900780b */ /* 0x000fc80003f25200 */
[----:B------:R-:W-:Y:S02]  /*7dca0*/  FMNMX R12, |R9|, UR4, PT ;  /* 0x00000004090c7c09 */ /* 0x000fe4000b800200 */
[----:B------:R-:W0:Y:S03]  /*7dcb0*/  MUFU.RCP R9, R34 ;  /* 0x0000002200097308 */ /* 0x000e260000001000 */
[----:B-1----:R-:W-:-:S05]  /*7dcc0*/  FFMA R12, R12, UR5, R23 ;  /* 0x000000050c0c7c23 */ /* 0x002fca0008000017 */
[----:B------:R-:W-:-:S05]  /*7dcd0*/  @P0 FSEL R23, R12, R23, P1 ;  /* 0x000000170c170208 */ /* 0x000fca0000800000 */
[----:B------:R-:W-:-:S04]  /*7dce0*/  FADD R23, -R23, R34 ;  /* 0x0000002217177221 */ /* 0x000fc80000000100 */
[----:B------:R-:W-:Y:S01]  /*7dcf0*/  FMUL R22, R23, R22 ;  /* 0x0000001617167220 */ /* 0x000fe20000400000 */
[----:B0-----:R-:W-:-:S03]  /*7dd00*/  FFMA R12, R9, -R34, 1 ;  /* 0x3f800000090c7423 */ /* 0x001fc60000000822 */
[----:B---3--:R-:W-:Y:S01]  /*7dd10*/  FMUL R35, R22, R27 ;  /* 0x0000001b16237220 */ /* 0x008fe20000400000 */
[----:B------:R-:W-:-:S03]  /*7dd20*/  FFMA R12, R9, R12, R9 ;  /* 0x0000000c090c7223 */ /* 0x000fc60000000009 */
[----:B------:R-:W0:Y:S01]  /*7dd30*/  FCHK P0, R35, R34 ;  /* 0x0000002223007302 */ /* 0x000e220000000000 */
[----:B------:R-:W-:-:S04]  /*7dd40*/  FFMA R9, R35, R12, RZ ;  /* 0x0000000c23097223 */ /* 0x000fc800000000ff */
[----:B------:R-:W-:-:S04]  /*7dd50*/  FFMA R22, R9, -R34, R35 ;  /* 0x8000002209167223 */ /* 0x000fc80000000023 */
[----:B------:R-:W-:Y:S01]  /*7dd60*/  FFMA R31, R12, R22, R9 ;  /* 0x000000160c1f7223 */ /* 0x000fe20000000009 */
[----:B0-----:R-:W-:Y:S06]  /*7dd70*/  @!P0 BRA `(.L_x_4959) ;  /* 0x0000000000088947 */ /* 0x001fec0003800000 */
[----:B------:R-:W-:-:S07]  /*7dd80*/  MOV R32, 0x7dda0 ;  /* 0x0007dda000207802 */ /* 0x000fce0000000f00 */
[----:B------:R-:W-:Y:S05]  /*7dd90*/  CALL.REL.NOINC `($__internal_16_$__cuda_sm3x_div_rn_noftz_f32_slowpath) ;  /* 0x00000038005c7944 */ /* 0x000fea0003c00000 */
.L_x_4959:
[----:B------:R-:W-:Y:S05]  /*7dda0*/  BSYNC.RECONVERGENT B5 ;  /* 0x0000000000057941 */ /* 0x000fea0003800200 */
.L_x_4958:
[-C--:B------:R-:W-:Y:S01]  /*7ddb0*/  FFMA R15, R2, R31.reuse, R15 ;  /* 0x0000001f020f7223 */ /* 0x080fe2000000000f */
[-C--:B------:R-:W-:Y:S01]  /*7ddc0*/  FFMA R14, R3, R31.reuse, R14 ;  /* 0x0000001f030e7223 */ /* 0x080fe2000000000e */
[----:B------:R-:W-:-:S07]  /*7ddd0*/  FFMA R13, R0, R31, R13 ;  /* 0x0000001f000d7223 */ /* 0x000fce000000000d */
.L_x_4957:
[----:B------:R-:W-:Y:S05]  /*7dde0*/  BSYNC.RECONVERGENT B4 ;  /* 0x0000000000047941 */ /* 0x000fea0003800200 */
.L_x_4956:
[----:B------:R-:W-:Y:S01]  /*7ddf0*/  IADD3 R5, PT, PT, R5, 0x1, RZ ;  /* 0x0000000105057810 */ /* 0x000fe20007ffe0ff */
[----:B------:R-:W-:Y:S06]  /*7de00*/  @P2 BRA `(.L_x_4960) ;  /* 0xfffffff800ec2947 */ /* 0x000fec000383ffff */
.L_x_4952:
[----:B------:R-:W-:Y:S05]  /*7de10*/  BSYNC.RECONVERGENT B3 ;  /* 0x0000000000037941 */ /* 0x000fea0003800200 */
.L_x_4951:
[----:B------:R-:W-:-:S04]  /*7de20*/  IADD3 R0, PT, PT, R7, -R4, RZ ;  /* 0x8000000407007210 */ /* 0x000fc80007ffe0ff */
[----:B------:R-:W-:-:S13]  /*7de30*/  ISETP.GT.U32.AND P0, PT, R0, -0x4, PT ;  /* 0xfffffffc0000780c */ /* 0x000fda0003f04070 */
[----:B------:R-:W-:Y:S05]  /*7de40*/  @P0 BRA `(.L_x_4949) ;  /* 0x0000002000d80947 */ /* 0x000fea0003800000 */
[----:B------:R-:W0:Y:S01]  /*7de50*/  LDC.64 R20, c[0x0][0x3e8] ;  /* 0x0000fa00ff147b82 */ /* 0x000e220000000a00 */
[----:B------:R-:W-:Y:S01]  /*7de60*/  BSSY.RECONVERGENT B3, `(.L_x_4961) ;  /* 0x000010a000037945 */ /* 0x000fe20003800200 */
[----:B------:R-:W-:-:S06]  /*7de70*/  IADD3 R4, PT, PT, -R4, R5, RZ ;  /* 0x0000000504047210 */ /* 0x000fcc0007ffe1ff */
[----:B-1----:R-:W1:Y:S01]  /*7de80*/  LDC.64 R10, c[0x0][0x3f0] ;  /* 0x0000fc00ff0a7b82 */ /* 0x002e620000000a00 */
[----:B0-----:R-:W-:-:S04]  /*7de90*/  IADD3 R20, P0, PT, R20, 0x8, RZ ;  /* 0x0000000814147810 */ /* 0x001fc80007f1e0ff */
[----:B------:R-:W-:Y:S02]  /*7dea0*/  IADD3.X R21, PT, PT, RZ, R21, RZ, P0, !PT ;  /* 0x00000015ff157210 */ /* 0x000fe400007fe4ff */
[----:B-1----:R-:W-:-:S04]  /*7deb0*/  IADD3 R10, P1, PT, R10, 0x8, RZ ;  /* 0x000000080a0a7810 */ /* 0x002fc80007f3e0ff */
[----:B------:R-:W-:-:S09]  /*7dec0*/  IADD3.X R11, PT, PT, RZ, R11, RZ, P1, !PT ;  /* 0x0000000bff0b7210 */ /* 0x000fd20000ffe4ff */
.L_x_4991:
        /* <DEDUP_REMOVED lines=23> */
[----:B------:R-:W-:-:S07]  /*7e040*/  MOV R32, 0x7e060 ;  /* 0x0007e06000207802 */ /* 0x000fce0000000f00 */
[----:B------:R-:W-:Y:S05]  /*7e050*/  CALL.REL.NOINC `($__internal_15_$__cuda_sm20_sqrt_rn_f32_slowpath) ;  /* 0x0000003400587944 */ /* 0x000fea0003c00000 */
[----:B------:R-:W-:Y:S01]  /*7e060*/  MOV R34, R37 ;  /* 0x0000002500227202 */ /* 0x000fe20000000f00 */
[----:B------:R-:W-:Y:S06]  /*7e070*/  BRA `(.L_x_4964) ;  /* 0x0000000000107947 */ /* 0x000fec0003800000 */
.L_x_4963:
[----:B------:R-:W-:Y:S01]  /*7e080*/  FMUL.FTZ R34, R31, R26 ;  /* 0x0000001a1f227220 */ /* 0x000fe20000410000 */
[----:B------:R-:W-:-:S03]  /*7e090*/  FMUL.FTZ R12, R26, 0.5 ;  /* 0x3f0000001a0c7820 */ /* 0x000fc60000410000 */
[----:B------:R-:W-:-:S04]  /*7e0a0*/  FFMA R25, -R34, R34, R31 ;  /* 0x0000002222197223 */ /* 0x000fc8000000011f */
[----:B------:R-:W-:-:S07]  /*7e0b0*/  FFMA R34, R25, R12, R34 ;  /* 0x0000000c19227223 */ /* 0x000fce0000000022 */
.L_x_4964:
[----:B------:R-:W-:Y:S05]  /*7e0c0*/  BSYNC.RECONVERGENT B1 ;  /* 0x0000000000017941 */ /* 0x000fea0003800200 */
.L_x_4962:
[----:B------:R-:W-:Y:S01]  /*7e0d0*/  FSETP.GT.AND P0, PT, R34, 9.9999999747524270788e-07, PT ;  /* 0x358637bd2200780b */ /* 0x000fe20003f04000 */
[----:B------:R-:W-:-:S12]  /*7e0e0*/  BSSY.RECONVERGENT B4, `(.L_x_4965) ;  /* 0x000001f000047945 */ /* 0x000fd80003800200 */
[----:B------:R-:W-:Y:S05]  /*7e0f0*/  @!P0 BRA `(.L_x_4966) ;  /* 0x0000000000748947 */ /* 0x000fea0003800000 */
[----:B------:R-:W0:Y:S01]  /*7e100*/  LDC.64 R26, c[0x0][0x400] ;  /* 0x00010000ff1a7b82 */ /* 0x000e220000000a00 */
[----:B------:R-:W2:Y:S07]  /*7e110*/  LDG.E.CONSTANT R35, desc[UR6][R8.64+-0x8] ;  /* 0xfffff80608237981 */ /* 0x000eae000c1e9900 */
[----:B------:R-:W1:Y:S01]  /*7e120*/  LDC.64 R24, c[0x3][0x58] ;  /* 0x00c01600ff187b82 */ /* 0x000e620000000a00 */
[----:B0-----:R-:W-:-:S06]  /*7e130*/  IMAD.WIDE R26, R7, 0x4, R26 ;  /* 0x00000004071a7825 */ /* 0x001fcc00078e021a */
[----:B------:R-:W3:Y:S01]  /*7e140*/  LDG.E.CONSTANT R27, desc[UR6][R26.64] ;  /* 0x000000061a1b7981 */ /* 0x000ee2000c1e9900 */
[----:B------:R-:W-:Y:S01]  /*7e150*/  FSETP.NE.AND P1, PT, |R6|, +INF , PT ;  /* 0x7f8000000600780b */ /* 0x000fe20003f25200 */
[----:B------:R-:W-:Y:S01]  /*7e160*/  BSSY.RECONVERGENT B5, `(.L_x_4967) ;  /* 0x0000013000057945 */ /* 0x000fe20003800200 */
[----:B---3--:R-:W-:-:S05]  /*7e170*/  FADD R7, -R27, R6 ;  /* 0x000000061b077221 */ /* 0x008fca0000000100 */
[----:B------:R-:W-:Y:S02]  /*7e180*/  FMNMX R12, |R7|, UR8, PT ;  /* 0x00000008070c7c09 */ /* 0x000fe4000b800200 */
[----:B------:R-:W-:-:S03]  /*7e190*/  FSETP.NE.AND P0, PT, |R27|, +INF , PT ;  /* 0x7f8000001b00780b */ /* 0x000fc60003f05200 */
[----:B-1----:R-:W-:Y:S01]  /*7e1a0*/  FFMA R12, R12, UR9, R25 ;  /* 0x000000090c0c7c23 */ /* 0x002fe20008000019 */
[----:B------:R-:W0:Y:S04]  /*7e1b0*/  MUFU.RCP R7, R34 ;  /* 0x0000002200077308 */ /* 0x000e280000001000 */
[----:B------:R-:W-:-:S05]  /*7e1c0*/  @P1 FSEL R25, R12, R25, P0 ;  /* 0x000000190c191208 */ /* 0x000fca0000000000 */
[----:B------:R-:W-:-:S04]  /*7e1d0*/  FADD R25, -R25, R34 ;  /* 0x0000002219197221 */ /* 0x000fc80000000100 */
[----:B------:R-:W-:-:S04]  /*7e1e0*/  FMUL R24, R25, R24 ;  /* 0x0000001819187220 */ /* 0x000fc80000400000 */
[----:B--2---:R-:W-:Y:S01]  /*7e1f0*/  FMUL R35, R24, R35 ;  /* 0x0000002318237220 */ /* 0x004fe20000400000 */
[----:B0-----:R-:W-:-:S03]  /*7e200*/  FFMA R12, R7, -R34, 1 ;  /* 0x3f800000070c7423 */ /* 0x001fc60000000822 */
[----:B------:R-:W0:Y:S01]  /*7e210*/  FCHK P0, R35, R34 ;  /* 0x0000002223007302 */ /* 0x000e220000000000 */
[----:B------:R-:W-:-:S04]  /*7e220*/  FFMA R12, R7, R12, R7 ;  /* 0x0000000c070c7223 */ /* 0x000fc80000000007 */
[----:B------:R-:W-:-:S04]  /*7e230*/  FFMA R7, R35, R12, RZ ;  /* 0x0000000c23077223 */ /* 0x000fc800000000ff */
[----:B------:R-:W-:-:S04]  /*7e240*/  FFMA R24, R7, -R34, R35 ;  /* 0x8000002207187223 */ /* 0x000fc80000000023 */
[----:B------:R-:W-:Y:S01]  /*7e250*/  FFMA R31, R12, R24, R7 ;  /* 0x000000180c1f7223 */ /* 0x000fe20000000007 */
[----:B0-----:R-:W-:Y:S06]  /*7e260*/  @!P0 BRA `(.L_x_4968) ;  /* 0x0000000000088947 */ /* 0x001fec0003800000 */
[----:B------:R-:W-:-:S07]  /*7e270*/  MOV R32, 0x7e290 ;  /* 0x0007e29000207802 */ /* 0x000fce0000000f00 */
[----:B------:R-:W-:Y:S05]  /*7e280*/  CALL.REL.NOINC `($__internal_16_$__cuda_sm3x_div_rn_noftz_f32_slowpath) ;  /* 0x0000003400207944 */ /* 0x000fea0003c00000 */
.L_x_4968:
[----:B------:R-:W-:Y:S05]  /*7e290*/  BSYNC.RECONVERGENT B5 ;  /* 0x0000000000057941 */ /* 0x000fea0003800200 */
.L_x_4967:
[-C--:B------:R-:W-:Y:S01]  /*7e2a0*/  FFMA R15, R2, R31.reuse, R15 ;  /* 0x0000001f020f7223 */ /* 0x080fe2000000000f */
[-C--:B------:R-:W-:Y:S01]  /*7e2b0*/  FFMA R14, R3, R31.reuse, R14 ;  /* 0x0000001f030e7223 */ /* 0x080fe2000000000e */
[----:B------:R-:W-:-:S07]  /*7e2c0*/  FFMA R13, R0, R31, R13 ;  /* 0x0000001f000d7223 */ /* 0x000fce000000000d */
.L_x_4966:
[----:B------:R-:W-:Y:S05]  /*7e2d0*/  BSYNC.RECONVERGENT B4 ;  /* 0x0000000000047941 */ /* 0x000fea0003800200 */
.L_x_4965:
        /* <DEDUP_REMOVED lines=25> */
.L_x_4970:
[----:B------:R-:W-:Y:S01]  /*7e470*/  FMUL.FTZ R34, R31, R28 ;  /* 0x0000001c1f227220 */ /* 0x000fe20000410000 */
[----:B------:R-:W-:-:S03]  /*7e480*/  FMUL.FTZ R12, R28, 0.5 ;  /* 0x3f0000001c0c7820 */ /* 0x000fc60000410000 */
[----:B------:R-:W-:-:S04]  /*7e490*/  FFMA R25, -R34, R34, R31 ;  /* 0x0000002222197223 */ /* 0x000fc8000000011f */
[----:B------:R-:W-:-:S07]  /*7e4a0*/  FFMA R34, R25, R12, R34 ;  /* 0x0000000c19227223 */ /* 0x000fce0000000022 */
.L_x_4971:
[----:B------:R-:W-:Y:S05]  /*7e4b0*/  BSYNC.RECONVERGENT B1 ;  /* 0x0000000000017941 */ /* 0x000fea0003800200 */
.L_x_4969:
        /* <DEDUP_REMOVED lines=28> */
.L_x_4975:
[----:B------:R-:W-:Y:S05]  /*7e680*/  BSYNC.RECONVERGENT B5 ;  /* 0x0000000000057941 */ /* 0x000fea0003800200 */
.L_x_4974:
[-C--:B------:R-:W-:Y:S01]  /*7e690*/  FFMA R15, R2, R31.reuse, R15 ;  /* 0x0000001f020f7223 */ /* 0x080fe2000000000f */
[-C--:B------:R-:W-:Y:S01]  /*7e6a0*/  FFMA R14, R3, R31.reuse, R14 ;  /* 0x0000001f030e7223 */ /* 0x080fe2000000000e */
[----:B------:R-:W-:-:S07]  /*7e6b0*/  FFMA R13, R0, R31, R13 ;  /* 0x0000001f000d7223 */ /* 0x000fce000000000d */
.L_x_4973:
[----:B------:R-:W-:Y:S05]  /*7e6c0*/  BSYNC.RECONVERGENT B4 ;  /* 0x0000000000047941 */ /* 0x000fea0003800200 */
.L_x_4972:
        /* <DEDUP_REMOVED lines=25> */
.L_x_4977:
[----:B------:R-:W-:Y:S01]  /*7e860*/  FMUL.FTZ R34, R31, R28 ;  /* 0x0000001c1f227220 */ /* 0x000fe20000410000 */
[----:B------:R-:W-:-:S03]  /*7e870*/  FMUL.FTZ R12, R28, 0.5 ;  /* 0x3f0000001c0c7820 */ /* 0x000fc60000410000 */
[----:B------:R-:W-:-:S04]  /*7e880*/  FFMA R25, -R34, R34, R31 ;  /* 0x0000002222197223 */ /* 0x000fc8000000011f */
[----:B------:R-:W-:-:S07]  /*7e890*/  FFMA R34, R25, R12, R34 ;  /* 0x0000000c19227223 */ /* 0x000fce0000000022 */
.L_x_4978:
[----:B------:R-:W-:Y:S05]  /*7e8a0*/  BSYNC.RECONVERGENT B1 ;  /* 0x0000000000017941 */ /* 0x000fea0003800200 */
.L_x_4976:
        /* <DEDUP_REMOVED lines=28> */
.L_x_4982:
[----:B------:R-:W-:Y:S05]  /*7ea70*/  BSYNC.RECONVERGENT B5 ;  /* 0x0000000000057941 */ /* 0x000fea0003800200 */
.L_x_4981:
[-C--:B------:R-:W-:Y:S01]  /*7ea80*/  FFMA R15, R2, R31.reuse, R15 ;  /* 0x0000001f020f7223 */ /* 0x080fe2000000000f */
[-C--:B------:R-:W-:Y:S01]  /*7ea90*/  FFMA R14, R3, R31.reuse, R14 ;  /* 0x0000001f030e7223 */ /* 0x080fe2000000000e */
[----:B------:R-:W-:-:S07]  /*7eaa0*/  FFMA R13, R0, R31, R13 ;  /* 0x0000001f000d7223 */ /* 0x000fce000000000d */
.L_x_4980:
[----:B------:R-:W-:Y:S05]  /*7eab0*/  BSYNC.RECONVERGENT B4 ;  /* 0x0000000000047941 */ /* 0x000fea0003800200 */
.L_x_4979:
        /* <DEDUP_REMOVED lines=25> */
.L_x_4984:
[----:B------:R-:W-:Y:S01]  /*7ec50*/  FMUL.FTZ R34, R31, R12 ;  /* 0x0000000c1f227220 */ /* 0x000fe20000410000 */
[----:B------:R-:W-:-:S03]  /*7ec60*/  FMUL.FTZ R12, R12, 0.5 ;  /* 0x3f0000000c0c7820 */ /* 0x000fc60000410000 */
[----:B------:R-:W-:-:S04]  /*7ec70*/  FFMA R7, -R34, R34, R31 ;  /* 0x0000002222077223 */ /* 0x000fc8000000011f */
[----:B------:R-:W-:-:S07]  /*7ec80*/  FFMA R34, R7, R12, R34 ;  /* 0x0000000c07227223 */ /* 0x000fce0000000022 */
.L_x_4985:
[----:B------:R-:W-:Y:S05]  /*7ec90*/  BSYNC.RECONVERGENT B1 ;  /* 0x0000000000017941 */ /* 0x000fea0003800200 */
.L_x_4983:
[----:B------:R-:W-:Y:S01]  /*7eca0*/  FSETP.GT.AND P0, PT, R34, 9.9999999747524270788e-07, PT ;  /* 0x358637bd2200780b */ /* 0x000fe20003f04000 */
[----:B------:R-:W-:-:S12]  /*7ecb0*/  BSSY.RECONVERGENT B4, `(.L_x_4986) ;  /* 0x000001f000047945 */ /* 0x000fd80003800200 */
[----:B------:R-:W-:Y:S05]  /*7ecc0*/  @!P0 BRA `(.L_x_4987) ;  /* 0x0000000000748947 */ /* 0x000fea0003800000 */
[----:B------:R-:W0:Y:S01]  /*7ecd0*/  LDC.64 R24, c[0x0][0x400] ;  /* 0x00010000ff187b82 */ /* 0x000e220000000a00 */
[----:B------:R-:W2:Y:S01]  /*7ece0*/  LDG.E.CONSTANT R35, desc[UR6][R8.64+0x4] ;  /* 0x0000040608237981 */ /* 0x000ea2000c1e9900 */
[----:B0-----:R-:W-:-:S06]  /*7ecf0*/  IMAD.WIDE R24, R22, 0x4, R24 ;  /* 0x0000000416187825 */ /* 0x001fcc00078e0218 */
[----:B------:R-:W0:Y:S01]  /*7ed00*/  LDC.64 R22, c[0x3][0x58] ;  /* 0x00c01600ff167b82 */ /* 0x000e220000000a00 */
[----:B------:R-:W3:Y:S01]  /*7ed10*/  LDG.E.CONSTANT R25, desc[UR6][R24.64] ;  /* 0x0000000618197981 */ /* 0x000ee2000c1e9900 */
[----:B------:R-:W-:Y:S01]  /*7ed20*/  FSETP.NE.AND P1, PT, |R6|, +INF , PT ;  /* 0x7f8000000600780b */ /* 0x000fe20003f25200 */
[----:B------:R-:W-:Y:S01]  /*7ed30*/  BSSY.RECONVERGENT B5, `(.L_x_4988) ;  /* 0x0000013000057945 */ /* 0x000fe20003800200 */
[----:B---3--:R-:W-:-:S05]  /*7ed40*/  FADD R7, -R25, R6 ;  /* 0x0000000619077221 */ /* 0x008fca0000000100 */
[----:B------:R-:W-:Y:S02]  /*7ed50*/  FMNMX R12, |R7|, UR8, PT ;  /* 0x00000008070c7c09 */ /* 0x000fe4000b800200 */
[----:B------:R-:W-:-:S03]  /*7ed60*/  FSETP.NE.AND P0, PT, |R25|, +INF , PT ;  /* 0x7f8000001900780b */ /* 0x000fc60003f05200 */
[----:B0-----:R-:W-:Y:S01]  /*7ed70*/  FFMA R12, R12, UR9, R23 ;  /* 0x000000090c0c7c23 */ /* 0x001fe20008000017 */
        /* <DEDUP_REMOVED lines=14> */
.L_x_4989:
[----:B------:R-:W-:Y:S05]  /*7ee60*/  BSYNC.RECONVERGENT B5 ;  /* 0x0000000000057941 */ /* 0x000fea0003800200 */
.L_x_4988:
[-C--:B------:R-:W-:Y:S01]  /*7ee70*/  FFMA R15, R2, R31.reuse, R15 ;  /* 0x0000001f020f7223 */ /* 0x080fe2000000000f */
[-C--:B------:R-:W-:Y:S01]  /*7ee80*/  FFMA R14, R3, R31.reuse, R14 ;  /* 0x0000001f030e7223 */ /* 0x080fe2000000000e */
[----:B------:R-:W-:-:S07]  /*7ee90*/  FFMA R13, R0, R31, R13 ;  /* 0x0000001f000d7223 */ /* 0x000fce000000000d */
.L_x_4987:
[----:B------:R-:W-:Y:S05]  /*7eea0*/  BSYNC.RECONVERGENT B4 ;  /* 0x0000000000047941 */ /* 0x000fea0003800200 */
.L_x_4986:
[----:B------:R-:W-:-:S04]  /*7eeb0*/  IADD3 R4, PT, PT, R4, 0x4, RZ ;  /* 0x0000000404047810 */ /* 0x000fc80007ffe0ff */
[----:B------:R-:W-:-:S13]  /*7eec0*/  ISETP.NE.AND P0, PT, R4, RZ, PT ;  /* 0x000000ff0400720c */ /* 0x000fda0003f05270 */
[----:B------:R-:W-:Y:S05]  /*7eed0*/  @!P0 BRA `(.L_x_4990) ;  /* 0x0000000000088947 */ /* 0x000fea0003800000 */
[----:B------:R-:W-:Y:S01]  /*7eee0*/  IADD3 R5, PT, PT, R5, 0x4, RZ ;  /* 0x0000000405057810 */ /* 0x000fe20007ffe0ff */
[----:B------:R-:W-:Y:S06]  /*7eef0*/  BRA `(.L_x_4991) ;  /* 0xffffffec00f47947 */ /* 0x000fec000383ffff */
.L_x_4990:
[----:B------:R-:W-:Y:S05]  /*7ef00*/  BSYNC.RECONVERGENT B3 ;  /* 0x0000000000037941 */ /* 0x000fea0003800200 */
.L_x_4961:
[----:B------:R-:W-:Y:S05]  /*7ef10*/  BRA `(.L_x_4949) ;  /* 0x0000001000a47947 */ /* 0x000fea0003800000 */
.L_x_4950:
[----:B------:R-:W-:Y:S01]  /*7ef20*/  IADD3 R0, PT, PT, -R7, R4, RZ ;  /* 0x0000000407007210 */ /* 0x000fe20007ffe1ff */
[----:B------:R-:W-:Y:S01]  /*7ef30*/  BSSY.RECONVERGENT B3, `(.L_x_4992) ;  /* 0x0000043000037945 */ /* 0x000fe20003800200 */
[----:B------:R-:W-:Y:S02]  /*7ef40*/  MOV R3, R7 ;  /* 0x0000000700037202 */ /* 0x000fe40000000f00 */
[----:B------:R-:W-:-:S13]  /*7ef50*/  LOP3.LUT P0, R0, R0, 0x3, RZ, 0xc0, !PT ;  /* 0x0000000300007812 */ /* 0x000fda000780c0ff */
[----:B------:R-:W-:Y:S05]  /*7ef60*/  @!P0 BRA `(.L_x_4993) ;  /* 0x0000000000fc8947 */ /* 0x000fea0003800000 */
[----:B------:R-:W0:Y:S01]  /*7ef70*/  LDC.64 R8, c[0x0][0x390] ;  /* 0x0000e400ff087b82 */ /* 0x000e220000000a00 */
[----:B-----5:R-:W-:Y:S02]  /*7ef80*/  IADD3 R6, PT, PT, -R0, RZ, RZ ;  /* 0x000000ff00067210 */ /* 0x020fe40007ffe1ff */
[----:B------:R-:W-:-:S05]  /*7ef90*/  MOV R3, R7 ;  /* 0x0000000700037202 */ /* 0x000fca0000000f00 */
[----:B------:R-:W1:Y:S08]  /*7efa0*/  LDC.64 R20, c[0x0][0x380] ;  /* 0x0000e000ff147b82 */ /* 0x000e700000000a00 */
[----:B------:R-:W2:Y:S02]  /*7efb0*/  LDC.64 R10, c[0x0][0x388] ;  /* 0x0000e200ff0a7b82 */ /* 0x000ea40000000a00 */
.L_x_5001:
        /* <DEDUP_REMOVED lines=26> */
.L_x_4995:
[----:B------:R-:W-:Y:S01]  /*7f160*/  FMUL.FTZ R34, R31, R22 ;  /* 0x000000161f227220 */ /* 0x000fe20000410000 */
[----:B------:R-:W-:-:S03]  /*7f170*/  FMUL.FTZ R12, R22, 0.5 ;  /* 0x3f000000160c7820 */ /* 0x000fc60000410000 */
[----:B------:R-:W-:-:S04]  /*7f180*/  FFMA R23, -R34, R34, R31 ;  /* 0x0000002222177223 */ /* 0x000fc8000000011f */
[----:B------:R-:W-:-:S07]  /*7f190*/  FFMA R34, R23, R12, R34 ;  /* 0x0000000c17227223 */ /* 0x000fce0000000022 */
.L_x_4996:
[----:B------:R-:W-:Y:S05]  /*7f1a0*/  BSYNC.RECONVERGENT B1 ;  /* 0x0000000000017941 */ /* 0x000fea0003800200 */
.L_x_4994:
[----:B------:R-:W-:Y:S01]  /*7f1b0*/  FSETP.GT.AND P0, PT, R34, 9.9999999747524270788e-07, PT ;  /* 0x358637bd2200780b */ /* 0x000fe20003f04000 */
[----:B------:R-:W-:-:S12]  /*7f1c0*/  BSSY.RECONVERGENT B4, `(.L_x_4997) ;  /* 0x0000017000047945 */ /* 0x000fd80003800200 */
[----:B------:R-:W-:Y:S05]  /*7f1d0*/  @!P0 BRA `(.L_x_4998) ;  /* 0x0000000000548947 */ /* 0x000fea0003800000 */
[----:B------:R-:W0:Y:S02]  /*7f1e0*/  LDC.64 R22, c[0x0][0x3f0] ;  /* 0x0000fc00ff167b82 */ /* 0x000e240000000a00 */
[----:B0-----:R-:W-:-:S06]  /*7f1f0*/  IMAD.WIDE R22, R3, 0x4, R22 ;  /* 0x0000000403167825 */ /* 0x001fcc00078e0216 */
[----:B------:R-:W2:Y:S01]  /*7f200*/  LDG.E.CONSTANT R23, desc[UR6][R22.64] ;  /* 0x0000000616177981 */ /* 0x000ea2000c1e9900 */
[----:B------:R-:W0:Y:S01]  /*7f210*/  MUFU.RCP R25, R34 ;  /* 0x0000002200197308 */ /* 0x000e220000001000 */
[----:B------:R-:W-:Y:S01]  /*7f220*/  FADD R12, R34, -UR11 ;  /* 0x8000000b220c7e21 */ /* 0x000fe20008000000 */
        /* <DEDUP_REMOVED lines=10> */
[----:B------:R-:W-:-:S07]  /*7f2d0*/  MOV R32, 0x7f2f0 ;  /* 0x0007f2f000207802 */ /* 0x000fce0000000f00 */
[----:B------:R-:W-:Y:S05]  /*7f2e0*/  CALL.REL.NOINC `($__internal_16_$__cuda_sm3x_div_rn_noftz_f32_slowpath) ;  /* 0x0000002400087944 */ /* 0x000fea0003c00000 */
.L_x_5000:
[----:B------:R-:W-:Y:S05]  /*7f2f0*/  BSYNC.RECONVERGENT B5 ;  /* 0x0000000000057941 */ /* 0x000fea0003800200 */
.L_x_4999:
[-C--:B------:R-:W-:Y:S01]  /*7f300*/  FFMA R15, R2, R31.reuse, R15 ;  /* 0x0000001f020f7223 */ /* 0x080fe2000000000f */
[-C--:B------:R-:W-:Y:S01]  /*7f310*/  FFMA R14, R5, R31.reuse, R14 ;  /* 0x0000001f050e7223 */ /* 0x080fe2000000000e */
[----:B------:R-:W-:-:S07]  /*7f320*/  FFMA R13, R0, R31, R13 ;  /* 0x0000001f000d7223 */ /* 0x000fce000000000d */
.L_x_4998:
[----:B------:R-:W-:Y:S05]  /*7f330*/  BSYNC.RECONVERGENT B4 ;  /* 0x0000000000047941 */ /* 0x000fea0003800200 */
.L_x_4997:
[----:B------:R-:W-:Y:S01]  /*7f340*/  IADD3 R3, PT, PT, R3, 0x1, RZ ;  /* 0x0000000103037810 */ /* 0x000fe20007ffe0ff */
[----:B------:R-:W-:Y:S06]  /*7f350*/  @P2 BRA `(.L_x_5001) ;  /* 0xfffffffc00182947 */ /* 0x000fec000383ffff */
.L_x_4993:
[----:B------:R-:W-:Y:S05]  /*7f360*/  BSYNC.RECONVERGENT B3 ;  /* 0x0000000000037941 */ /* 0x000fea0003800200 */
.L_x_4992:
        /* <DEDUP_REMOVED lines=10> */
.L_x_5030:
        /* <DEDUP_REMOVED lines=17> */
[----:B----4-:R-:W-:-:S03]  /*7f520*/  FADD R2, -R18, R11 ;  /* 0x0000000b12027221 */ /* 0x010fc60000000100 */
[----:B------:R-:W-:Y:S01]  /*7f530*/  FFMA R27, R5, R5, R12 ;  /* 0x00000005051b7223 */ /* 0x000fe2000000000c */
[----:B------:R-:W-:-:S04]  /*7f540*/  IMAD.WIDE R10, R3, 0x4, R6 ;  /* 0x00000004030a7825 */ /* 0x000fc800078e0206 */
        /* <DEDUP_REMOVED lines=9> */
.L_x_5003:
[----:B------:R-:W-:Y:S01]  /*7f5e0*/  FMUL.FTZ R34, R31, R24 ;  /* 0x000000181f227220 */ /* 0x000fe20000410000 */
[----:B------:R-:W-:-:S03]  /*7f5f0*/  FMUL.FTZ R12, R24, 0.5 ;  /* 0x3f000000180c7820 */ /* 0x000fc60000410000 */
[----:B------:R-:W-:-:S04]  /*7f600*/  FFMA R23, -R34, R34, R31 ;  /* 0x0000002222177223 */ /* 0x000fc8000000011f */
[----:B------:R-:W-:-:S07]  /*7f610*/  FFMA R34, R23, R12, R34 ;  /* 0x0000000c17227223 */ /* 0x000fce0000000022 */
.L_x_5004:
[----:B------:R-:W-:Y:S05]  /*7f620*/  BSYNC.RECONVERGENT B1 ;  /* 0x0000000000017941 */ /* 0x000fea0003800200 */
.L_x_5002:
[----:B------:R-:W-:Y:S01]  /*7f630*/  FSETP.GT.AND P0, PT, R34, 9.9999999747524270788e-07, PT ;  /* 0x358637bd2200780b */ /* 0x000fe20003f04000 */
[----:B------:R-:W-:-:S12]  /*7f640*/  BSSY.RECONVERGENT B3, `(.L_x_5005) ;  /* 0x0000015000037945 */ /* 0x000fd80003800200 */
[----:B------:R-:W-:Y:S05]  /*7f650*/  @!P0 BRA `(.L_x_5006) ;  /* 0x00000000004c8947 */ /* 0x000fea0003800000 */
        /* <DEDUP_REMOVED lines=15> */
.L_x_5008:
[----:B------:R-:W-:Y:S05]  /*7f750*/  BSYNC.RECONVERGENT B4 ;  /* 0x0000000000047941 */ /* 0x000fea0003800200 */
.L_x_5007:
[-C--:B------:R-:W-:Y:S01]  /*7f760*/  FFMA R15, R2, R31.reuse, R15 ;  /* 0x0000001f020f7223 */ /* 0x080fe2000000000f */
[-C--:B------:R-:W-:Y:S01]  /*7f770*/  FFMA R14, R5, R31.reuse, R14 ;  /* 0x0000001f050e7223 */ /* 0x080fe2000000000e */
[----:B------:R-:W-:-:S07]  /*7f780*/  FFMA R13, R0, R31, R13 ;  /* 0x0000001f000d7223 */ /* 0x000fce000000000d */
.L_x_5006:
[----:B------:R-:W-:Y:S05]  /*7f790*/  BSYNC.RECONVERGENT B3 ;  /* 0x0000000000037941 */ /* 0x000fea0003800200 */
.L_x_5005:
        /* <DEDUP_REMOVED lines=25> */
.L_x_5010:
[----:B------:R-:W-:Y:S01]  /*7f930*/  FMUL.FTZ R34, R31, R26 ;  /* 0x0000001a1f227220 */ /* 0x000fe20000410000 */
[----:B------:R-:W-:-:S03]  /*7f940*/  FMUL.FTZ R12, R26, 0.5 ;  /* 0x3f0000001a0c7820 */ /* 0x000fc60000410000 */
[----:B------:R-:W-:-:S04]  /*7f950*/  FFMA R23, -R34, R34, R31 ;  /* 0x0000002222177223 */ /* 0x000fc8000000011f */
[----:B------:R-:W-:-:S07]  /*7f960*/  FFMA R34, R23, R12, R34 ;  /* 0x0000000c17227223 */ /* 0x000fce0000000022 */
.L_x_5011:
[----:B------:R-:W-:Y:S05]  /*7f970*/  BSYNC.RECONVERGENT B1 ;  /* 0x0000000000017941 */ /* 0x000fea0003800200 */
.L_x_5009:
        /* <DEDUP_REMOVED lines=18> */
.L_x_5015:
[----:B------:R-:W-:Y:S05]  /*7faa0*/  BSYNC.RECONVERGENT B4 ;  /* 0x0000000000047941 */ /* 0x000fea0003800200 */
.L_x_5014:
[-C--:B------:R-:W-:Y:S01]  /*7fab0*/  FFMA R15, R2, R31.reuse, R15 ;  /* 0x0000001f020f7223 */ /* 0x080fe2000000000f */
[-C--:B------:R-:W-:Y:S01]  /*7fac0*/  FFMA R14, R5, R31.reuse, R14 ;  /* 0x0000001f050e7223 */ /* 0x080fe2000000000e */
[----:B------:R-:W-:-:S07]  /*7fad0*/  FFMA R13, R0, R31, R13 ;  /* 0x0000001f000d7223 */ /* 0x000fce000000000d */
.L_x_5013:
[----:B------:R-:W-:Y:S05]  /*7fae0*/  BSYNC.RECONVERGENT B3 ;  /* 0x0000000000037941 */ /* 0x000fea0003800200 */
.L_x_5012:
        /* <DEDUP_REMOVED lines=25> */
.L_x_5017:
[----:B------:R-:W-:Y:S01]  /*7fc80*/  FMUL.FTZ R34, R31, R26 ;  /* 0x0000001a1f227220 */ /* 0x000fe20000410000 */
[----:B------:R-:W-:-:S03]  /*7fc90*/  FMUL.FTZ R12, R26, 0.5 ;  /* 0x3f0000001a0c7820 */ /* 0x000fc60000410000 */
[----:B------:R-:W-:-:S04]  /*7fca0*/  FFMA R23, -R34, R34, R31 ;  /* 0x0000002222177223 */ /* 0x000fc8000000011f */
[----:B------:R-:W-:-:S07]  /*7fcb0*/  FFMA R34, R23, R12, R34 ;  /* 0x0000000c17227223 */ /* 0x000fce0000000022 */
.L_x_5018:
[----:B------:R-:W-:Y:S05]  /*7fcc0*/  BSYNC.RECONVERGENT B1 ;  /* 0x0000000000017941 */ /* 0x000fea0003800200 */
.L_x_5016:
        /* <DEDUP_REMOVED lines=18> */
.L_x_5022:
[----:B------:R-:W-:Y:S05]  /*7fdf0*/  BSYNC.RECONVERGENT B4 ;  /* 0x0000000000047941 */ /* 0x000fea0003800200 */
.L_x_5021:
[-C--:B------:R-:W-:Y:S01]  /*7fe00*/  FFMA R15, R2, R31.reuse, R15 ;  /* 0x0000001f020f7223 */ /* 0x080fe2000000000f */
[-C--:B------:R-:W-:Y:S01]  /*7fe10*/  FFMA R14, R5, R31.reuse, R14 ;  /* 0x0000001f050e7223 */ /* 0x080fe2000000000e */
[----:B------:R-:W-:-:S07]  /*7fe20*/  FFMA R13, R0, R31, R13 ;  /* 0x0000001f000d7223 */ /* 0x000fce000000000d */
.L_x_5020:
[----:B------:R-:W-:Y:S05]  /*7fe30*/  BSYNC.RECONVERGENT B3 ;  /* 0x0000000000037941 */ /* 0x000fea0003800200 */
.L_x_5019:
        /* <DEDUP_REMOVED lines=25> */
.L_x_5024:
[----:B------:R-:W-:Y:S01]  /*7ffd0*/  FMUL.FTZ R34, R31, R20 ;  /* 0x000000141f227220 */ /* 0x000fe20000410000 */
[----:B------:R-:W-:-:S03]  /*7ffe0*/  FMUL.FTZ R12, R20, 0.5 ;  /* 0x3f000000140c7820 */ /* 0x000fc60000410000 */
[----:B------:R-:W-:-:S04]  /*7fff0*/  FFMA R21, -R34, R34, R31 ;  /* 0x0000002222157223 */ /* 0x000fc8000000011f */
[----:B------:R-:W-:-:S07]  /*80000*/  FFMA R34, R21, R12, R34 ;  /* 0x0000000c15227223 */ /* 0x000fce0000000022 */
.L_x_5025:
[----:B------:R-:W-:Y:S05]  /*80010*/  BSYNC.RECONVERGENT B1 ;  /* 0x0000000000017941 */ /* 0x000fea0003800200 */
.L_x_5023:
        /* <DEDUP_REMOVED lines=18> */
.L_x_5029:
[----:B------:R-:W-:Y:S05]  /*80140*/  BSYNC.RECONVERGENT B4 ;  /* 0x0000000000047941 */ /* 0x000fea0003800200 */
.L_x_5028:
[-C--:B------:R-:W-:Y:S01]  /*80150*/  FFMA R15, R2, R31.reuse, R15 ;  /* 0x0000001f020f7223 */ /* 0x080fe2000000000f */
[-C--:B------:R-:W-:Y:S01]  /*80160*/  FFMA R14, R5, R31.reuse, R14 ;  /* 0x0000001f050e7223 */ /* 0x080fe2000000000e */
[----:B------:R-:W-:-:S07]  /*80170*/  FFMA R13, R0, R31, R13 ;  /* 0x0000001f000d7223 */ /* 0x000fce000000000d */
.L_x_5027:
[----:B------:R-:W-:Y:S05]  /*80180*/  BSYNC.RECONVERGENT B3 ;  /* 0x0000000000037941 */ /* 0x000fea0003800200 */
.L_x_5026:
[----:B------:R-:W-:Y:S01]  /*80190*/  IADD3 R3, PT, PT, R3, 0x4, RZ ;  /* 0x0000000403037810 */ /* 0x000fe20007ffe0ff */
[----:B------:R-:W-:Y:S06]  /*801a0*/  @P2 BRA `(.L_x_5030) ;  /* 0xfffffff000982947 */ /* 0x000fec000383ffff */
.L_x_4949:
[----:B------:R-:W-:Y:S05]  /*801b0*/  BSYNC.RECONVERGENT B0 ;  /* 0x0000000000007941 */ /* 0x000fea0003800200 */
.L_x_4948:
[----:B------:R-:W0:Y:S01]  /*801c0*/  LDC R0, c[0x3][0x7c] ;  /* 0x00c01f00ff007b82 */ /* 0x000e220000000800 */
[----:B------:R-:W-:-:S07]  /*801d0*/  HFMA2 R8, -RZ, RZ, 0, 0 ;  /* 0x00000000ff087431 */ /* 0x000fce00000001ff */
[----:B------:R-:W2:Y:S01]  /*801e0*/  LDC R2, c[0x0][0x410] ;  /* 0x00010400ff027b82 */ /* 0x000ea20000000800 */
[----:B0-----:R-:W-:-:S05]  /*801f0*/  R2P PR, R0, 0x14 ;  /* 0x0000001400007804 */ /* 0x001fca0000000000 */
[----:B--2---:R-:W-:-:S08]  /*80200*/  ISETP.LT.OR P4, PT, R2, 0x1, !P4 ;  /* 0x000000010200780c */ /* 0x004fd00006781670 */
[----:B------:R-:W0:Y:S02]  /*80210*/  @P2 LDC R0, c[0x3][0x6c] ;  /* 0x00c01b00ff002b82 */ /* 0x000e240000000800 */
[-C--:B0----5:R-:W-:Y:S01]  /*80220*/  @P2 FFMA R15, -R18, R0.reuse, R15 ;  /* 0x00000000120f2223 */ /* 0x0a1fe2000000010f */
[-C--:B------:R-:W-:Y:S01]  /*80230*/  @P2 FFMA R14, -R17, R0.reuse, R14 ;  /* 0x00000000110e2223 */ /* 0x080fe2000000010e */
[----:B------:R-:W-:Y:S01]  /*80240*/  @P2 FFMA R13, -R16, R0, R13 ;  /* 0x00000000100d2223 */ /* 0x000fe2000000010d */
[----:B------:R-:W-:Y:S06]  /*80250*/  @P4 BRA `(.L_x_5031) ;  /* 0x0000001000944947 */ /* 0x000fec0003800000 */
[----:B------:R-:W0:Y:S01]  /*80260*/  LDCU.64 UR8, c[0x0][0x420] ;  /* 0x00008400ff0877ac */ /* 0x000e220008000a00 */
[----:B------:R-:W-:Y:S02]  /*80270*/  MOV R8, RZ ;  /* 0x000000ff00087202 */ /* 0x000fe40000000f00 */
[----:B------:R-:W-:Y:S01]  /*80280*/  MOV R6, RZ ;  /* 0x000000ff00067202 */ /* 0x000fe20000000f00 */
[----:B------:R-:W2:Y:S01]  /*80290*/  LDCU.64 UR10, c[0x0][0x418] ;  /* 0x00008300ff0a77ac */ /* 0x000ea20008000a00 */
[----:B------:R-:W3:Y:S01]  /*802a0*/  LDCU UR4, c[0x3][0xa4] ;  /* 0x00c01480ff0477ac */ /* 0x000ee20008000800 */
[----:B0-----:R-:W-:Y:S02]  /*802b0*/  UISETP.NE.U32.AND UP1, UPT, UR8, URZ, UPT ;  /* 0x000000ff0800728c */ /* 0x001fe4000bf25070 */
[----:B--2---:R-:W-:Y:S02]  /*802c0*/  UISETP.NE.U32.AND UP0, UPT, UR10, URZ, UPT ;  /* 0x000000ff0a00728c */ /* 0x004fe4000bf05070 */
[----:B------:R-:W-:Y:S01]  /*802d0*/  UISETP.NE.AND.EX UP1, UPT, UR9, URZ, UPT, UP1 ;  /* 0x000000ff0900728c */ /* 0x000fe2000bf25310 */
[----:B---3--:R-:W-:-:S03]  /*802e0*/  I2FP.F32.U32 R7, UR4 ;  /* 0x0000000400077c45 */ /* 0x008fc60008201000 */
[----:B------:R-:W-:-:S11]  /*802f0*/  UISETP.NE.AND.EX UP0, UPT, UR11, URZ, UP1, UP0 ;  /* 0x000000ff0b00728c */ /* 0x000fd60008f05300 */
.L_x_5065:
[----:B01----:R-:W0:Y:S02]  /*80300*/  LDC.64 R10, c[0x0][0x408] ;  /* 0x00010200ff0a7b82 */ /* 0x003e240000000a00 */
[----:B0-----:R-:W-:-:S05]  /*80310*/  IMAD.WIDE.U32 R10, R6, 0x40, R10 ;  /* 0x00000040060a7825 */ /* 0x001fca00078e000a */
[----:B------:R-:W2:Y:S02]  /*80320*/  LDG.E.CONSTANT R0, desc[UR6][R10.64+0x4] ;  /* 0x000004060a007981 */ /* 0x000ea4000c1e9900 */
[----:B--2---:R-:W-:-:S13]  /*80330*/  ISETP.GE.AND P0, PT, R0, 0x1, PT ;  /* 0x000000010000780c */ /* 0x004fda0003f06270 */
[----:B------:R-:W-:Y:S05]  /*80340*/  @!P0 BRA `(.L_x_5032) ;  /* 0x0000001000488947 */ /* 0x000fea0003800000 */
[----:B------:R-:W2:Y:S01]  /*80350*/  LDG.E.CONSTANT R2, desc[UR6][R10.64+0x8] ;  /* 0x000008060a027981 */ /* 0x000ea2000c1e9900 */
[----:B------:R-:W-:Y:S04]  /*80360*/  BSSY.RECONVERGENT B0, `(.L_x_5032) ;  /* 0x0000110000007945 */ /* 0x000fe80003800200 */
[----:B------:R-:W-:Y:S01]  /*80370*/  BSSY.RELIABLE B1, `(.L_x_5033) ;  /* 0x0000012000017945 */ /* 0x000fe20003800100 */
[----:B------:R-:W-:Y:S01]  /*80380*/  HFMA2 R9, -RZ, RZ, 1.875, 0 ;  /* 0x3f800000ff097431 */ /* 0x000fe200000001ff */
[----:B------:R-:W-:Y:S02]  /*80390*/  MOV R5, RZ ;  /* 0x000000ff00057202 */ /* 0x000fe40000000f00 */
[----:B--2---:R-:W-:-:S13]  /*803a0*/  ISETP.NE.AND P0, PT, R2, R19, PT ;  /* 0x000000130200720c */ /* 0x004fda0003f05270 */
[----:B------:R-:W-:Y:S05]  /*803b0*/  @!P0 BRA `(.L_x_5034) ;  /* 0x0000000000348947 */ /* 0x000fea0003800000 */
[----:B------:R-:W-:Y:S01]  /*803c0*/  BSSY.RELIABLE B2, `(.L_x_5035) ;  /* 0x000000b000027945 */ /* 0x000fe20003800100 */
.L_x_5037:
[C---:B------:R-:W-:Y:S02]  /*803d0*/  ISETP.GT.U32.AND P0, PT, R5.reuse, 0x2, PT ;  /* 0x000000020500780c */ /* 0x040fe40003f04070 */
[----:B------:R-:W-:-:S04]  /*803e0*/  IADD3 R5, PT, PT, R5, 0x1, RZ ;  /* 0x0000000105057810 */ /* 0x000fc80007ffe0ff */
[----:B------:R-:W-:-:S13]  /*803f0*/  ISETP.GE.U32.OR P0, PT, R5, R0, P0 ;  /* 0x000000000500720c */ /* 0x000fda0000706470 */
[----:B------:R-:W-:Y:S05]  /*80400*/  @P0 BREAK.RELIABLE B2 ;  /* 0x0000000000020942 */ /* 0x000fea0003800100 */
[----:B------:R-:W-:Y:S05]  /*80410*/  @P0 BREAK.RELIABLE B1 ;  /* 0x0000000000010942 */ /* 0x000fea0003800100 */
[----:B------:R-:W-:Y:S05]  /*80420*/  @P0 BRA `(.L_x_5036) ;  /* 0x00000010000c0947 */ /* 0x000fea0003800000 */
[----:B------:R-:W-:-:S06]  /*80430*/  IMAD.WIDE.U32 R2, R5, 0x4, R10 ;  /* 0x0000000405027825 */ /* 0x000fcc00078e000a */
[----:B------:R-:W2:Y:S02]  /*80440*/  LDG.E.CONSTANT R2, desc[UR6][R2.64+0x8] ;  /* 0x0000080602027981 */ /* 0x000ea4000c1e9900 */
[----:B--2---:R-:W-:-:S13]  /*80450*/  ISETP.NE.AND P0, PT, R2, R19, PT ;  /* 0x000000130200720c */ /* 0x004fda0003f05270 */
[----:B------:R-:W-:Y:S05]  /*80460*/  @P0 BRA `(.L_x_5037) ;  /* 0xfffffffc00d80947 */ /* 0x000fea000383ffff */
[----:B------:R-:W-:Y:S05]  /*80470*/  BSYNC.RELIABLE B2 ;  /* 0x0000000000027941 */ /* 0x000fea0003800100 */
.L_x_5035:
[----:B------:R-:W-:-:S07]  /*80480*/  MOV R9, 0x3f800000 ;  /* 0x3f80000000097802 */ /* 0x000fce0000000f00 */
.L_x_5034:
[----:B------:R-:W-:Y:S05]  /*80490*/  BSYNC.RELIABLE B1 ;  /* 0x0000000000017941 */ /* 0x000fea0003800100 */
.L_x_5033:
[----:B------:R-:W0:Y:S02]  /*804a0*/  LDCU UR5, c[0x3][0xa4] ;  /* 0x00c01480ff0577ac */ /* 0x000e240008000800 */
[----:B0-----:R-:W-:-:S09]  /*804b0*/  UISETP.NE.AND UP1, UPT, UR5, URZ, UPT ;  /* 0x000000ff0500728c */ /* 0x001fd2000bf25270 */
[----:B------:R-:W-:Y:S05]  /*804c0*/  BRA.U !UP1, `(.L_x_5038) ;  /* 0x00000001094c7547 */ /* 0x000fea000b800000 */
[----:B------:R-:W2:Y:S01]  /*804d0*/  LDG.E.CONSTANT R2, desc[UR6][R10.64+0x3c] ;  /* 0x00003c060a027981 */ /* 0x000ea2000c1e9900 */
[----:B------:R-:W2:Y:S02]  /*804e0*/  LDCU UR4, c[0x3][0x84] ;  /* 0x00c01080ff0477ac */ /* 0x000ea40008000800 */
[----:B--2---:R-:W-:-:S04]  /*804f0*/  IADD3 R35, PT, PT, -R2, UR4, RZ ;  /* 0x0000000402237c10 */ /* 0x004fc8000fffe1ff */
[----:B------:R-:W-:-:S04]  /*80500*/  ISETP.GE.U32.AND P0, PT, R35, UR5, PT ;  /* 0x0000000523007c0c */ /* 0x000fc8000bf06070 */
[----:B------:R-:W-:-:S13]  /*80510*/  ISETP.LT.OR P0, PT, R35, RZ, P0 ;  /* 0x000000ff2300720c */ /* 0x000fda0000701670 */
[----:B------:R-:W-:Y:S05]  /*80520*/  @P0 BRA `(.L_x_5038) ;  /* 0x0000000000340947 */ /* 0x000fea0003800000 */
[----:B------:R-:W0:Y:S01]  /*80530*/  MUFU.RCP R2, R7 ;  /* 0x0000000700027308 */ /* 0x000e220000001000 */
[----:B------:R-:W-:-:S07]  /*80540*/  I2FP.F32.U32 R35, R35 ;  /* 0x0000002300237245 */ /* 0x000fce0000201000 */
        /* <DEDUP_REMOVED lines=8> */
[----:B------:R-:W-:-:S07]  /*805d0*/  MOV R32, 0x805f0 ;  /* 0x000805f000207802 */ /* 0x000fce0000000f00 */
[----:B------:R-:W-:Y:S05]  /*805e0*/  CALL.REL.NOINC `($__internal_16_$__cuda_sm3x_div_rn_noftz_f32_slowpath) ;  /* 0x0000001000487944 */ /* 0x000fea0003c00000 */
.L_x_5039:
[----:B------:R-:W-:-:S07]  /*805f0*/  FMNMX R9, R31, 1, PT ;  /* 0x3f8000001f097809 */ /* 0x000fce0003800000 */
.L_x_5038:
[----:B------:R-:W2:Y:S01]  /*80600*/  LDG.E.CONSTANT R4, desc[UR6][R10.64] ;  /* 0x000000060a047981 */ /* 0x000ea2000c1e9900 */
[----:B------:R-:W-:Y:S01]  /*80610*/  ISETP.NE.AND P2, PT, R0, 0x1, PT ;  /* 0x000000010000780c */ /* 0x000fe20003f45270 */
[----:B------:R-:W-:Y:S01]  /*80620*/  BSSY.RECONVERGENT B3, `(.L_x_5040) ;  /* 0x0000077000037945 */ /* 0x000fe20003800200 */
[----:B------:R-:W-:Y:S01]  /*80630*/  HFMA2 R12, -RZ, RZ, 0, 0 ;  /* 0x00000000ff0c7431 */ /* 0x000fe200000001ff */
[----:B------:R-:W-:Y:S02]  /*80640*/  CS2R R20, SRZ ;  /* 0x0000000000147805 */ /* 0x000fe4000001ff00 */
        /* <DEDUP_REMOVED lines=9> */
[----:B------:R-:W0:Y:S08]  /*806e0*/  LDC.64 R26, c[0x0][0x390] ;  /* 0x0000e400ff1a7b82 */ /* 0x000e300000000a00 */
[----:B------:R-:W1:Y:S08]  /*806f0*/  LDC.64 R22, c[0x0][0x388] ;  /* 0x0000e200ff167b82 */ /* 0x000e700000000a00 */
[----:B------:R-:W2:Y:S01]  /*80700*/  LDC.64 R2, c[0x0][0x380] ;  /* 0x0000e000ff027b82 */ /* 0x000ea20000000a00 */
[----:B0-----:R-:W-:-:S06]  /*80710*/  IMAD.WIDE.U32 R26, R25, 0x4, R26 ;  /* 0x00000004191a7825 */ /* 0x001fcc00078e001a */
[----:B------:R-:W3:Y:S01]  /*80720*/  LDG.E.CONSTANT R27, desc[UR6][R26.64] ;  /* 0x000000061a1b7981 */ /* 0x000ee2000c1e9900 */
[----:B-1----:R-:W-:-:S04]  /*80730*/  IMAD.WIDE.U32 R22, R25, 0x4, R22 ;  /* 0x0000000419167825 */ /* 0x002fc800078e0016 */
[----:B--2---:R-:W-:Y:S02]  /*80740*/  IMAD.WIDE.U32 R24, R25, 0x4, R2 ;  /* 0x0000000419187825 */ /* 0x004fe400078e0002 */
[----:B------:R-:W2:Y:S04]  /*80750*/  LDG.E.CONSTANT R2, desc[UR6][R22.64] ;  /* 0x0000000616027981 */ /* 0x000ea8000c1e9900 */
[----:B------:R-:W4:Y:S01]  /*80760*/  LDG.E.CONSTANT R3, desc[UR6][R24.64] ;  /* 0x0000000618037981 */ /* 0x000f22000c1e9900 */
[----:B------:R-:W-:Y:S01]  /*80770*/  BSSY.RECONVERGENT B1, `(.L_x_5043) ;  /* 0x0000013000017945 */ /* 0x000fe20003800200 */
[----:B---3--:R-:W-:-:S04]  /*80780*/  FADD R0, R16, -R27 ;  /* 0x8000001b10007221 */ /* 0x008fc80000000000 */
[----:B------:R-:W-:Y:S01]  /*80790*/  FMUL R29, R0, R0 ;  /* 0x00000000001d7220 */ /* 0x000fe20000400000 */
[----:B--2---:R-:W-:Y:S01]  /*807a0*/  FADD R2, R17, -R2 ;  /* 0x8000000211027221 */ /* 0x004fe20000000000 */
[----:B----4-:R-:W-:-:S03]  /*807b0*/  FADD R3, R18, -R3 ;  /* 0x8000000312037221 */ /* 0x010fc60000000000 */
[----:B------:R-:W-:-:S04]  /*807c0*/  FFMA R28, R2, R2, R29 ;  /* 0x00000002021c7223 */ /* 0x000fc8000000001d */
[----:B------:R-:W-:-:S05]  /*807d0*/  FFMA R31, R3, R3, R28 ;  /* 0x00000003031f7223 */ /* 0x000fca000000001c */
[----:B------:R-:W-:Y:S01]  /*807e0*/  IADD3 R28, PT, PT, R31, -0xd000000, RZ ;  /* 0xf30000001f1c7810 */ /* 0x000fe20007ffe0ff */
[----:B------:R0:W1:Y:S03]  /*807f0*/  MUFU.RSQ R26, R31 ;  /* 0x0000001f001a7308 */ /* 0x0000660000001400 */
[----:B------:R-:W-:-:S13]  /*80800*/  ISETP.GT.U32.AND P0, PT, R28, 0x727fffff, PT ;  /* 0x727fffff1c00780c */ /* 0x000fda0003f04070 */
[----:B0-----:R-:W-:Y:S05]  /*80810*/  @!P0 BRA `(.L_x_5044) ;  /* 0x0000000000108947 */ /* 0x001fea0003800000 */
[----:B------:R-:W-:-:S07]  /*80820*/  MOV R32, 0x80840 ;  /* 0x0008084000207802 */ /* 0x000fce0000000f00 */
[----:B-1----:R-:W-:Y:S05]  /*80830*/  CALL.REL.NOINC `($__internal_15_$__cuda_sm20_sqrt_rn_f32_slowpath) ;  /* 0x0000000c00607944 */ /* 0x002fea0003c00000 */
[----:B------:R-:W-:Y:S01]  /*80840*/  MOV R34, R37 ;  /* 0x0000002500227202 */ /* 0x000fe20000000f00 */
[----:B------:R-:W-:Y:S06]  /*80850*/  BRA `(.L_x_5045) ;  /* 0x0000000000107947 */ /* 0x000fec0003800000 */
.L_x_5044:
[----:B-1----:R-:W-:Y:S01]  /*80860*/  FMUL.FTZ R34, R31, R26 ;  /* 0x0000001a1f227220 */ /* 0x002fe20000410000 */
[----:B------:R-:W-:-:S03]  /*80870*/  FMUL.FTZ R22, R26, 0.5 ;  /* 0x3f0000001a167820 */ /* 0x000fc60000410000 */
[----:B------:R-:W-:-:S04]  /*80880*/  FFMA R23, -R34, R34, R31 ;  /* 0x0000002222177223 */ /* 0x000fc8000000011f */
[----:B------:R-:W-:-:S07]  /*80890*/  FFMA R34, R23, R22, R34 ;  /* 0x0000001617227223 */ /* 0x000fce0000000022 */
.L_x_5045:
[----:B------:R-:W-:Y:S05]  /*808a0*/  BSYNC.RECONVERGENT B1 ;  /* 0x0000000000017941 */ /* 0x000fea0003800200 */
.L_x_5043:
[----:B------:R-:W2:Y:S02]  /*808b0*/  LDG.E.CONSTANT R23, desc[UR6][R10.64+0x18] ;  /* 0x000018060a177981 */ /* 0x000ea4000c1e9900 */
[----:B--2---:R-:W-:-:S04]  /*808c0*/  FSETP.GT.AND P0, PT, R23, RZ, PT ;  /* 0x000000ff1700720b */ /* 0x004fc80003f04000 */
[----:B------:R-:W-:-:S04]  /*808d0*/  FSETP.LEU.OR P0, PT, R34, 9.9999999747524270788e-07, !P0 ;  /* 0x358637bd2200780b */ /* 0x000fc8000470b400 */
[----:B------:R-:W-:-:S13]  /*808e0*/  FSETP.EQU.OR P0, PT, |R34|, +INF , P0 ;  /* 0x7f8000002200780b */ /* 0x000fda000070a600 */
[----:B------:R-:W-:Y:S05]  /*808f0*/  @P0 BRA `(.L_x_5042) ;  /* 0x0000000400240947 */ /* 0x000fea0003800000 */
[----:B------:R-:W2:Y:S01]  /*80900*/  LDG.E.CONSTANT R12, desc[UR6][R10.64+0x38] ;  /* 0x000038060a0c7981 */ /* 0x000ea2000c1e9900 */
[----:B------:R-:W0:Y:S01]  /*80910*/  LDCU UR4, c[0x3][0xa8] ;  /* 0x00c01500ff0477ac */ /* 0x000e220008000800 */
[----:B------:R-:W1:Y:S01]  /*80920*/  MUFU.RCP R21, R34 ;  /* 0x0000002200157308 */ /* 0x000e620000001000 */
[----:B------:R-:W-:Y:S01]  /*80930*/  BSSY.RECONVERGENT B4, `(.L_x_5046) ;  /* 0x000000f000047945 */ /* 0x000fe20003800200 */
[----:B--2---:R-:W-:Y:S01]  /*80940*/  FMUL R12, R12, -R9 ;  /* 0x800000090c0c7220 */ /* 0x004fe20000400000 */
[----:B------:R-:W-:-:S04]  /*80950*/  FADD R9, -R23, R34 ;  /* 0x0000002217097221 */ /* 0x000fc80000000100 */
[----:B------:R-:W-:Y:S01]  /*80960*/  FMUL R9, R9, R12 ;  /* 0x0000000c09097220 */ /* 0x000fe20000400000 */
[----:B-1----:R-:W-:-:S04]  /*80970*/  FFMA R12, R21, -R34, 1 ;  /* 0x3f800000150c7423 */ /* 0x002fc80000000822 */
[----:B0-----:R-:W-:Y:S01]  /*80980*/  FMNMX R9, R9, UR4, PT ;  /* 0x0000000409097c09 */ /* 0x001fe2000b800000 */
[----:B------:R-:W-:-:S03]  /*80990*/  FFMA R12, R21, R12, R21 ;  /* 0x0000000c150c7223 */ /* 0x000fc60000000015 */
[----:B------:R-:W-:-:S04]  /*809a0*/  FMNMX R35, R9, -UR4, !PT ;  /* 0x8000000409237c09 */ /* 0x000fc8000f800000 */
[----:B------:R-:W0:Y:S01]  /*809b0*/  FCHK P0, R35, R34 ;  /* 0x0000002223007302 */ /* 0x000e220000000000 */
[----:B------:R-:W-:-:S04]  /*809c0*/  FFMA R9, R35, R12, RZ ;  /* 0x0000000c23097223 */ /* 0x000fc800000000ff */
[----:B------:R-:W-:-:S04]  /*809d0*/  FFMA R20, R9, -R34, R35 ;  /* 0x8000002209147223 */ /* 0x000fc80000000023 */
[----:B------:R-:W-:Y:S01]  /*809e0*/  FFMA R31, R12, R20, R9 ;  /* 0x000000140c1f7223 */ /* 0x000fe20000000009 */
[----:B0-----:R-:W-:Y:S06]  /*809f0*/  @!P0 BRA `(.L_x_5047) ;  /* 0x0000000000088947 */ /* 0x001fec0003800000 */
[----:B------:R-:W-:-:S07]  /*80a00*/  MOV R32, 0x80a20 ;  /* 0x00080a2000207802 */ /* 0x000fce0000000f00 */
[----:B------:R-:W-:Y:S05]  /*80a10*/  CALL.REL.NOINC `($__internal_16_$__cuda_sm3x_div_rn_noftz_f32_slowpath) ;  /* 0x0000000c003c7944 */ /* 0x000fea0003c00000 */
.L_x_5047:
[----:B------:R-:W-:Y:S05]  /*80a20*/  BSYNC.RECONVERGENT B4 ;  /* 0x0000000000047941 */ /* 0x000fea0003800200 */
.L_x_5046:
[-C--:B------:R-:W-:Y:S01]  /*80a30*/  FMUL R12, R3, R31.reuse ;  /* 0x0000001f030c7220 */ /* 0x080fe20000400000 */
[-C--:B------:R-:W-:Y:S01]  /*80a40*/  FMUL R21, R2, R31.reuse ;  /* 0x0000001f02157220 */ /* 0x080fe20000400000 */
[----:B------:R-:W-:Y:S01]  /*80a50*/  FMUL R20, R0, R31 ;  /* 0x0000001f00147220 */ /* 0x000fe20000400000 */
[----:B------:R-:W-:Y:S06]  /*80a60*/  BRA `(.L_x_5042) ;  /* 0x0000000000c87947 */ /* 0x000fec0003800000 */
.L_x_5041:
[----:B------:R-:W-:-:S13]  /*80a70*/  ISETP.NE.AND P0, PT, R4, 0x1, PT ;  /* 0x000000010400780c */ /* 0x000fda0003f05270 */
[----:B------:R-:W-:Y:S05]  /*80a80*/  @P0 BRA `(.L_x_5042) ;  /* 0x0000000000c00947 */ /* 0x000fea0003800000 */
[----:B------:R-:W2:Y:S04]  /*80a90*/  LDG.E.CONSTANT R3, desc[UR6][R10.64+0x20] ;  /* 0x000020060a037981 */ /* 0x000ea8000c1e9900 */
        /* <DEDUP_REMOVED lines=17> */
.L_x_5049:
[----:B------:R-:W-:Y:S01]  /*80bb0*/  FMUL.FTZ R34, R31, R24 ;  /* 0x000000181f227220 */ /* 0x000fe20000410000 */
[----:B------:R-:W-:-:S03]  /*80bc0*/  FMUL.FTZ R22, R24, 0.5 ;  /* 0x3f00000018167820 */ /* 0x000fc60000410000 */
[----:B------:R-:W-:-:S04]  /*80bd0*/  FFMA R23, -R34, R34, R31 ;  /* 0x0000002222177223 */ /* 0x000fc8000000011f */
[----:B------:R-:W-:-:S07]  /*80be0*/  FFMA R34, R23, R22, R34 ;  /* 0x0000001617227223 */ /* 0x000fce0000000022 */
.L_x_5050:
[----:B------:R-:W-:Y:S05]  /*80bf0*/  BSYNC.RECONVERGENT B1 ;  /* 0x0000000000017941 */ /* 0x000fea0003800200 */
.L_x_5048:
[----:B------:R-:W-:-:S04]  /*80c00*/  FSETP.NE.AND P0, PT, |R34|, +INF , PT ;  /* 0x7f8000002200780b */ /* 0x000fc80003f05200 */
[----:B------:R-:W-:-:S13]  /*80c10*/  FSETP.LEU.OR P0, PT, R34, 9.9999999747524270788e-07, !P0 ;  /* 0x358637bd2200780b */ /* 0x000fda000470b400 */
[----:B------:R-:W-:Y:S05]  /*80c20*/  @P0 BRA `(.L_x_5042) ;  /* 0x0000000000580947 */ /* 0x000fea0003800000 */
[----:B------:R-:W2:Y:S01]  /*80c30*/  LDG.E.CONSTANT R12, desc[UR6][R10.64+0x38] ;  /* 0x000038060a0c7981 */ /* 0x000ea2000c1e9900 */
[----:B------:R-:W0:Y:S01]  /*80c40*/  LDCU UR4, c[0x3][0xd0] ;  /* 0x00c01a00ff0477ac */ /* 0x000e220008000800 */
[----:B------:R-:W1:Y:S01]  /*80c50*/  MUFU.RCP R21, R34 ;  /* 0x0000002200157308 */ /* 0x000e620000001000 */
[----:B------:R-:W-:Y:S01]  /*80c60*/  BSSY.RECONVERGENT B4, `(.L_x_5051) ;  /* 0x000000f000047945 */ /* 0x000fe20003800200 */
[----:B------:R-:W3:Y:S01]  /*80c70*/  LDCU UR5, c[0x3][0xa8] ;  /* 0x00c01500ff0577ac */ /* 0x000ee20008000800 */
[----:B--2---:R-:W-:Y:S01]  /*80c80*/  FMUL R9, R12, R9 ;  /* 0x000000090c097220 */ /* 0x004fe20000400000 */
[----:B-1----:R-:W-:-:S03]  /*80c90*/  FFMA R12, R21, -R34, 1 ;  /* 0x3f800000150c7423 */ /* 0x002fc60000000822 */
[----:B------:R-:W-:Y:S01]  /*80ca0*/  FMUL R9, R9, R34 ;  /* 0x0000002209097220 */ /* 0x000fe20000400000 */
[----:B------:R-:W-:-:S03]  /*80cb0*/  FFMA R12, R21, R12, R21 ;  /* 0x0000000c150c7223 */ /* 0x000fc60000000015 */
[----:B0-----:R-:W-:-:S05]  /*80cc0*/  FMUL R9, R9, UR4 ;  /* 0x0000000409097c20 */ /* 0x001fca0008400000 */
[----:B---3--:R-:W-:-:S04]  /*80cd0*/  FMNMX R35, R9, UR5, PT ;  /* 0x0000000509237c09 */ /* 0x008fc8000b800000 */
[----:B------:R-:W0:Y:S01]  /*80ce0*/  FCHK P0, R35, R34 ;  /* 0x0000002223007302 */ /* 0x000e220000000000 */
[----:B------:R-:W-:-:S04]  /*80cf0*/  FFMA R9, R35, R12, RZ ;  /* 0x0000000c23097223 */ /* 0x000fc800000000ff */
[----:B------:R-:W-:-:S04]  /*80d00*/  FFMA R20, R9, -R34, R35 ;  /* 0x8000002209147223 */ /* 0x000fc80000000023 */
[----:B------:R-:W-:Y:S01]  /*80d10*/  FFMA R31, R12, R20, R9 ;  /* 0x000000140c1f7223 */ /* 0x000fe20000000009 */
[----:B0-----:R-:W-:Y:S06]  /*80d20*/  @!P0 BRA `(.L_x_5052) ;  /* 0x0000000000088947 */ /* 0x001fec0003800000 */
[----:B------:R-:W-:-:S07]  /*80d30*/  MOV R32, 0x80d50 ;  /* 0x00080d5000207802 */ /* 0x000fce0000000f00 */
[----:B------:R-:W-:Y:S05]  /*80d40*/  CALL.REL.NOINC `($__internal_16_$__cuda_sm3x_div_rn_noftz_f32_slowpath) ;  /* 0x0000000800707944 */ /* 0x000fea0003c00000 */
.L_x_5052:
[----:B------:R-:W-:Y:S05]  /*80d50*/  BSYNC.RECONVERGENT B4 ;  /* 0x0000000000047941 */ /* 0x000fea0003800200 */
.L_x_5051:
[-C--:B------:R-:W-:Y:S01]  /*80d60*/  FMUL R12, R3, R31.reuse ;  /* 0x0000001f030c7220 */ /* 0x080fe20000400000 */
[-C--:B------:R-:W-:Y:S01]  /*80d70*/  FMUL R21, R2, R31.reuse ;  /* 0x0000001f02157220 */ /* 0x080fe20000400000 */
[----:B------:R-:W-:-:S07]  /*80d80*/  FMUL R20, R0, R31 ;  /* 0x0000001f00147220 */ /* 0x000fce0000400000 */
.L_x_5042:
[----:B------:R-:W-:Y:S05]  /*80d90*/  BSYNC.RECONVERGENT B3 ;  /* 0x0000000000037941 */ /* 0x000fea0003800200 */
.L_x_5040:
[----:B------:R-:W-:-:S04]  /*80da0*/  FSETP.NE.AND P0, PT, |R21|, +INF , PT ;  /* 0x7f8000001500780b */ /* 0x000fc80003f05200 */
[----:B------:R-:W-:-:S04]  /*80db0*/  FSETP.EQU.OR P0, PT, |R12|, +INF , !P0 ;  /* 0x7f8000000c00780b */ /* 0x000fc8000470a600 */
[----:B------:R-:W-:-:S13]  /*80dc0*/  FSETP.EQU.OR P0, PT, |R20|, +INF , P0 ;  /* 0x7f8000001400780b */ /* 0x000fda000070a600 */
[----:B------:R-:W-:Y:S05]  /*80dd0*/  @P0 BRA `(.L_x_5036) ;  /* 0x0000000400a00947 */ /* 0x000fea0003800000 */
[----:B------:R-:W-:Y:S01]  /*80de0*/  FMUL R0, R20, R20 ;  /* 0x0000001414007220 */ /* 0x000fe20000400000 */
[----:B------:R-:W-:Y:S01]  /*80df0*/  BSSY.RECONVERGENT B1, `(.L_x_5053) ;  /* 0x0000011000017945 */ /* 0x000fe20003800200 */
[----:B------:R-:W-:Y:S01]  /*80e00*/  FADD R15, R15, R12 ;  /* 0x0000000c0f0f7221 */ /* 0x000fe20000000000 */
[----:B------:R-:W-:Y:S01]  /*80e10*/  FADD R14, R14, R21 ;  /* 0x000000150e0e7221 */ /* 0x000fe20000000000 */
[----:B------:R-:W-:Y:S01]  /*80e20*/  FFMA R3, R21, R21, R0 ;  /* 0x0000001515037223 */ /* 0x000fe20000000000 */
[----:B------:R-:W-:-:S03]  /*80e30*/  FADD R13, R13, R20 ;  /* 0x000000140d0d7221 */ /* 0x000fc60000000000 */
[----:B------:R-:W-:-:S04]  /*80e40*/  FFMA R31, R12, R12, R3 ;  /* 0x0000000c0c1f7223 */ /* 0x000fc80000000003 */
[----:B------:R0:W1:Y:S01]  /*80e50*/  MUFU.RSQ R2, R31 ;  /* 0x0000001f00027308 */ /* 0x0000620000001400 */
[----:B------:R-:W-:-:S04]  /*80e60*/  IADD3 R0, PT, PT, R31, -0xd000000, RZ ;  /* 0xf30000001f007810 */ /* 0x000fc80007ffe0ff */
[----:B------:R-:W-:-:S13]  /*80e70*/  ISETP.GT.U32.AND P0, PT, R0, 0x727fffff, PT ;  /* 0x727fffff0000780c */ /* 0x000fda0003f04070 */
[----:B01----:R-:W-:Y:S05]  /*80e80*/  @!P0 BRA `(.L_x_5054) ;  /* 0x00000000000c8947 */ /* 0x003fea0003800000 */
[----:B------:R-:W-:-:S07]  /*80e90*/  MOV R32, 0x80eb0 ;  /* 0x00080eb000207802 */ /* 0x000fce0000000f00 */
[----:B------:R-:W-:Y:S05]  /*80ea0*/  CALL.REL.NOINC `($__internal_15_$__cuda_sm20_sqrt_rn_f32_slowpath) ;  /* 0x0000000400c47944 */ /* 0x000fea0003c00000 */
[----:B------:R-:W-:Y:S05]  /*80eb0*/  BRA `(.L_x_5055) ;  /* 0x0000000000107947 */ /* 0x000fea0003800000 */
.L_x_5054:
[----:B------:R-:W-:Y:S01]  /*80ec0*/  FMUL.FTZ R37, R31, R2 ;  /* 0x000000021f257220 */ /* 0x000fe20000410000 */
[----:B------:R-:W-:-:S03]  /*80ed0*/  FMUL.FTZ R2, R2, 0.5 ;  /* 0x3f00000002027820 */ /* 0x000fc60000410000 */
[----:B------:R-:W-:-:S04]  /*80ee0*/  FFMA R0, -R37, R37, R31 ;  /* 0x0000002525007223 */ /* 0x000fc8000000011f */
[----:B------:R-:W-:-:S07]  /*80ef0*/  FFMA R37, R0, R2, R37 ;  /* 0x0000000200257223 */ /* 0x000fce0000000025 */
.L_x_5055:
[----:B------:R-:W-:Y:S05]  /*80f00*/  BSYNC.RECONVERGENT B1 ;  /* 0x0000000000017941 */ /* 0x000fea0003800200 */
.L_x_5053:
[----:B------:R-:W-:Y:S01]  /*80f10*/  FADD R8, R8, R37 ;  /* 0x0000002508087221 */ /* 0x000fe20000000000 */
[----:B------:R-:W-:Y:S06]  /*80f20*/  BRA.U !UP0, `(.L_x_5036) ;  /* 0x00000005084c7547 */ /* 0x000fec000b800000 */
[----:B------:R-:W-:Y:S01]  /*80f30*/  BSSY.RECONVERGENT B1, `(.L_x_5056) ;  /* 0x000004c000017945 */ /* 0x000fe20003800200 */
[----:B------:R-:W-:Y:S01]  /*80f40*/  HFMA2 R9, -RZ, RZ, 0, 0 ;  /* 0x00000000ff097431 */ /* 0x000fe200000001ff */
[----:B------:R-:W-:Y:S02]  /*80f50*/  MOV R21, RZ ;  /* 0x000000ff00157202 */ /* 0x000fe40000000f00 */
        /* <DEDUP_REMOVED lines=28> */
[----:B------:R-:W-:-:S07]  /*81120*/  MOV R32, 0x81140 ;  /* 0x0008114000207802 */ /* 0x000fce0000000f00 */
[----:B-1----:R-:W-:Y:S05]  /*81130*/  CALL.REL.NOINC `($__internal_15_$__cuda_sm20_sqrt_rn_f32_slowpath) ;  /* 0x0000000400207944 */ /* 0x002fea0003c00000 */
[----:B------:R-:W-:Y:S05]  /*81140*/  BRA `(.L_x_5061) ;  /* 0x0000000000107947 */ /* 0x000fea0003800000 */
.L_x_5060:
[----:B-1----:R-:W-:Y:S01]  /*81150*/  FMUL.FTZ R37, R31, R12 ;  /* 0x0000000c1f257220 */ /* 0x002fe20000410000 */
[----:B------:R-:W-:-:S03]  /*81160*/  FMUL.FTZ R2, R12, 0.5 ;  /* 0x3f0000000c027820 */ /* 0x000fc60000410000 */
[----:B------:R-:W-:-:S04]  /*81170*/  FFMA R0, -R37, R37, R31 ;  /* 0x0000002525007223 */ /* 0x000fc8000000011f */
[----:B------:R-:W-:-:S07]  /*81180*/  FFMA R37, R0, R2, R37 ;  /* 0x0000000200257223 */ /* 0x000fce0000000025 */
.L_x_5061:
[----:B------:R-:W-:Y:S05]  /*81190*/  BSYNC.RECONVERGENT B2 ;  /* 0x0000000000027941 */ /* 0x000fea0003800200 */
.L_x_5059:
[----:B------:R-:W2:Y:S04]  /*811a0*/  LDG.E.CONSTANT R0, desc[UR6][R10.64+0x18] ;  /* 0x000018060a007981 */ /* 0x000ea8000c1e9900 */
[----:B------:R-:W3:Y:S01]  /*811b0*/  LDG.E.CONSTANT R2, desc[UR6][R10.64+0x38] ;  /* 0x000038060a027981 */ /* 0x000ee2000c1e9900 */
[----:B--2---:R-:W-:Y:S01]  /*811c0*/  FADD R37, R37, -R0 ;  /* 0x8000000025257221 */ /* 0x004fe20000000000 */
[----:B---3--:R-:W-:-:S03]  /*811d0*/  FMUL R0, R2, 0.5 ;  /* 0x3f00000002007820 */ /* 0x008fc60000400000 */
[C---:B------:R-:W-:Y:S01]  /*811e0*/  FADD R9, |R37|.reuse, -RZ ;  /* 0x800000ff25097221 */ /* 0x040fe20000000200 */
[----:B------:R-:W-:-:S04]  /*811f0*/  FMUL R0, |R37|, R0 ;  /* 0x0000000025007220 */ /* 0x000fc80000400200 */
[----:B------:R-:W-:Y:S01]  /*81200*/  FMUL R21, |R37|, R0 ;  /* 0x0000000025157220 */ /* 0x000fe20000400200 */
[----:B------:R-:W-:Y:S06]  /*81210*/  BRA `(.L_x_5058) ;  /* 0x0000000000747947 */ /* 0x000fec0003800000 */
.L_x_5057:
        /* <DEDUP_REMOVED lines=19> */
.L_x_5063:
[----:B------:R-:W-:Y:S01]  /*81350*/  FMUL.FTZ R37, R31, R2 ;  /* 0x000000021f257220 */ /* 0x000fe20000410000 */
[----:B------:R-:W-:-:S03]  /*81360*/  FMUL.FTZ R2, R2, 0.5 ;  /* 0x3f00000002027820 */ /* 0x000fc60000410000 */
[----:B------:R-:W-:-:S04]  /*81370*/  FFMA R0, -R37, R37, R31 ;  /* 0x0000002525007223 */ /* 0x000fc8000000011f */
[----:B------:R-:W-:-:S07]  /*81380*/  FFMA R37, R0, R2, R37 ;  /* 0x0000000200257223 */ /* 0x000fce0000000025 */
.L_x_5064:
[----:B------:R-:W-:Y:S05]  /*81390*/  BSYNC.RECONVERGENT B2 ;  /* 0x0000000000027941 */ /* 0x000fea0003800200 */
.L_x_5062:
[----:B------:R-:W2:Y:S01]  /*813a0*/  LDG.E.CONSTANT R10, desc[UR6][R10.64+0x38] ;  /* 0x000038060a0a7981 */ /* 0x000ea2000c1e9900 */
[----:B------:R-:W-:Y:S01]  /*813b0*/  MOV R9, R37 ;  /* 0x0000002500097202 */ /* 0x000fe20000000f00 */
[----:B--2---:R-:W-:-:S04]  /*813c0*/  FMUL R0, R10, 0.5 ;  /* 0x3f0000000a007820 */ /* 0x004fc80000400000 */
[----:B------:R-:W-:-:S04]  /*813d0*/  FMUL R0, R0, R37 ;  /* 0x0000002500007220 */ /* 0x000fc80000400000 */
[----:B------:R-:W-:-:S07]  /*813e0*/  FMUL R21, R0, R37 ;  /* 0x0000002500157220 */ /* 0x000fce0000400000 */
.L_x_5058:
[----:B------:R-:W-:Y:S05]  /*813f0*/  BSYNC.RECONVERGENT B1 ;  /* 0x0000000000017941 */ /* 0x000fea0003800200 */
.L_x_5056:
[----:B------:R-:W0:Y:S08]  /*81400*/  LDC.64 R2, c[0x0][0x418] ;  /* 0x00010600ff027b82 */ /* 0x000e300000000a00 */
[----:B------:R-:W1:Y:S01]  /*81410*/  LDC.64 R4, c[0x0][0x420] ;  /* 0x00010800ff047b82 */ /* 0x000e620000000a00 */
[----:B0-----:R-:W-:-:S05]  /*81420*/  IMAD.WIDE.U32 R2, R6, 0x4, R2 ;  /* 0x0000000406027825 */ /* 0x001fca00078e0002 */
[----:B------:R0:W-:Y:S01]  /*81430*/  REDG.E.ADD.F32.FTZ.RN.STRONG.GPU desc[UR6][R2.64], R9 ;  /* 0x00000009020079a6 */ /* 0x0001e2000c12f306 */
[----:B-1----:R-:W-:-:S05]  /*81440*/  IMAD.WIDE.U32 R4, R6, 0x4, R4 ;  /* 0x0000000406047825 */ /* 0x002fca00078e0004 */
[----:B------:R0:W-:Y:S02]  /*81450*/  REDG.E.ADD.F32.FTZ.RN.STRONG.GPU desc[UR6][R4.64], R21 ;  /* 0x00000015040079a6 */ /* 0x0001e4000c12f306 */
.L_x_5036:
[----:B------:R-:W-:Y:S05]  /*81460*/  BSYNC.RECONVERGENT B0 ;  /* 0x0000000000007941 */ /* 0x000fea0003800200 */
.L_x_5032:
[----:B------:R-:W1:Y:S01]  /*81470*/  LDCU UR4, c[0x0][0x410] ;  /* 0x00008200ff0477ac */ /* 0x000e620008000800 */
[----:B------:R-:W-:-:S04]  /*81480*/  IADD3 R6, PT, PT, R6, 0x1, RZ ;  /* 0x0000000106067810 */ /* 0x000fc80007ffe0ff */
[----:B-1----:R-:W-:-:S13]  /*81490*/  ISETP.NE.AND P0, PT, R6, UR4, PT ;  /* 0x0000000406007c0c */ /* 0x002fda000bf05270 */
[----:B------:R-:W-:Y:S05]  /*814a0*/  @P0 BRA `(.L_x_5065) ;  /* 0xffffffec00940947 */ /* 0x000fea000383ffff */
.L_x_5031:
[----:B------:R-:W2:Y:S01]  /*814b0*/  LDCU.64 UR4, c[0x0][0x428] ;  /* 0x00008500ff0477ac */ /* 0x000ea20008000a00 */
[----:B0-----:R-:W0:Y:S08]  /*814c0*/  LDC.64 R2, c[0x0][0x398] ;  /* 0x0000e600ff027b82 */ /* 0x001e300000000a00 */
[----:B------:R-:W3:Y:S08]  /*814d0*/  LDC.64 R4, c[0x0][0x3a0] ;  /* 0x0000e800ff047b82 */ /* 0x000ef00000000a00 */
[----:B------:R-:W4:Y:S01]  /*814e0*/  LDC.64 R6, c[0x0][0x3a8] ;  /* 0x0000ea00ff067b82 */ /* 0x000f220000000a00 */
[----:B--2---:R-:W-:-:S04]  /*814f0*/  ISETP.NE.U32.AND P0, PT, RZ, UR4, PT ;  /* 0x00000004ff007c0c */ /* 0x004fc8000bf05070 */
[----:B------:R-:W-:Y:S01]  /*81500*/  ISETP.NE.AND.EX P0, PT, RZ, UR5, PT, P0 ;  /* 0x00000005ff007c0c */ /* 0x000fe2000bf05300 */
[----:B0-----:R-:W-:-:S05]  /*81510*/  IMAD.WIDE R2, R19, 0x4, R2 ;  /* 0x0000000413027825 */ /* 0x001fca00078e0202 */
[----:B------:R0:W-:Y:S01]  /*81520*/  STG.E desc[UR6][R2.64], R15 ;  /* 0x0000000f02007986 */ /* 0x0001e2000c101906 */
[----:B---3--:R-:W-:-:S05]  /*81530*/  IMAD.WIDE R4, R19, 0x4, R4 ;  /* 0x0000000413047825 */ /* 0x008fca00078e0204 */
[----:B------:R0:W-:Y:S01]  /*81540*/  STG.E desc[UR6][R4.64], R14 ;  /* 0x0000000e04007986 */ /* 0x0001e2000c101906 */
[----:B----4-:R-:W-:-:S05]  /*81550*/  IMAD.WIDE R6, R19, 0x4, R6 ;  /* 0x0000000413067825 */ /* 0x010fca00078e0206 */
[----:B------:R0:W-:Y:S01]  /*81560*/  STG.E desc[UR6][R6.64], R13 ;  /* 0x0000000d06007986 */ /* 0x0001e2000c101906 */
[----:B------:R-:W-:Y:S05]  /*81570*/  @!P0 EXIT ;  /* 0x000000000000894d */ /* 0x000fea0003800000 */
[----:B0-----:R-:W0:Y:S02]  /*81580*/  LDC.64 R2, c[0x0][0x428] ;  /* 0x00010a00ff027b82 */ /* 0x001e240000000a00 */
[----:B0-----:R-:W-:-:S05]  /*81590*/  IMAD.WIDE R2, R19, 0x4, R2 ;  /* 0x0000000413027825 */ /* 0x001fca00078e0202 */
[----:B------:R-:W-:Y:S01]  /*815a0*/  STG.E desc[UR6][R2.64], R8 ;  /* 0x0000000802007986 */ /* 0x000fe2000c101906 */
[----:B------:R-:W-:Y:S05]  /*815b0*/  EXIT ;  /* 0x000000000000794d */ /* 0x000fea0003800000 */
        .weak           $__internal_15_$__cuda_sm20_sqrt_rn_f32_slowpath
        .type           $__internal_15_$__cuda_sm20_sqrt_rn_f32_slowpath,@function
        .size           $__internal_15_$__cuda_sm20_sqrt_rn_f32_slowpath,($__internal_16_$__cuda_sm3x_div_rn_noftz_f32_slowpath - $__internal_15_$__cuda_sm20_sqrt_rn_f32_slowpath)
$__internal_15_$__cuda_sm20_sqrt_rn_f32_slowpath:
        /* <DEDUP_REMOVED lines=19> */
.L_x_5066:
[----:B------:R-:W-:-:S04]  /*816f0*/  HFMA2 R33, -RZ, RZ, 0, 0 ;  /* 0x00000000ff217431 */ /* 0x000fc800000001ff */
[----:B------:R-:W-:Y:S05]  /*81700*/  RET.REL.NODEC R32 `(force_pass_kernel) ;  /* 0xfffff7e8203c7950 */ /* 0x000fea0003c3ffff */
        .weak           $__internal_16_$__cuda_sm3x_div_rn_noftz_f32_slowpath
        .type           $__internal_16_$__cuda_sm3x_div_rn_noftz_f32_slowpath,@function
        .size           $__internal_16_$__cuda_sm3x_div_rn_noftz_f32_slowpath,(.L_x_5116 - $__internal_16_$__cuda_sm3x_div_rn_noftz_f32_slowpath)
$__internal_16_$__cuda_sm3x_div_rn_noftz_f32_slowpath:
        /* <DEDUP_REMOVED lines=34> */
.L_x_5068:
[----:B------:R-:W-:Y:S01]  /*81930*/  LEA R39, R36, 0xc0800000, 0x17 ;  /* 0xc080000024277811 */ /* 0x000fe200078eb8ff */
[----:B------:R-:W-:Y:S01]  /*81940*/  BSSY.RECONVERGENT B2, `(.L_x_5073) ;  /* 0x0000036000027945 */ /* 0x000fe20003800200 */
[----:B------:R-:W-:Y:S02]  /*81950*/  IADD3 R37, PT, PT, R37, -0x7f, RZ ;  /* 0xffffff8125257810 */ /* 0x000fe40007ffe0ff */
[----:B------:R-:W-:-:S03]  /*81960*/  IADD3 R39, PT, PT, -R39, R34, RZ ;  /* 0x0000002227277210 */ /* 0x000fc60007ffe1ff */
[----:B------:R-:W-:Y:S01]  /*81970*/  IMAD R35, R37, -0x800000, R35 ;  /* 0xff80000025237824 */ /* 0x000fe200078e0223 */
[----:B------:R-:W0:Y:S01]  /*81980*/  MUFU.RCP R34, R39 ;  /* 0x0000002700227308 */ /* 0x000e220000001000 */
[----:B------:R-:W-:Y:S01]  /*81990*/  FADD.FTZ R33, -R39, -RZ ;  /* 0x800000ff27217221 */ /* 0x000fe20000010100 */
        /* <DEDUP_REMOVED lines=23> */
[C---:B------:R-:W-:Y:S01]  /*81b10*/  IADD3 R37, PT, PT, R36.reuse, 0x20, RZ ;  /* 0x0000002024257810 */ /* 0x040fe20007ffe0ff */
[CCC-:B------:R-:W-:Y:S01]  /*81b20*/  FFMA.RP R39, R31.reuse, R33.reuse, R34.reuse ;  /* 0x000000211f277223 */ /* 0x1c0fe20000008022 */
[----:B------:R-:W-:Y:S01]  /*81b30*/  FFMA.RM R34, R31, R33, R34 ;  /* 0x000000211f227223 */ /* 0x000fe20000004022 */
[----:B------:R-:W-:Y:S02]  /*81b40*/  ISETP.NE.AND P0, PT, R36, RZ, PT ;  /* 0x000000ff2400720c */ /* 0x000fe40003f05270 */
[----:B------:R-:W-:Y:S02]  /*81b50*/  LOP3.LUT R38, R38, 0x7fffff, RZ, 0xc0, !PT ;  /* 0x007fffff26267812 */ /* 0x000fe400078ec0ff */
[----:B------:R-:W-:Y:S02]  /*81b60*/  FSETP.NEU.FTZ.AND P1, PT, R39, R34, PT ;  /* 0x000000222700720b */ /* 0x000fe40003f3d000 */
[----:B------:R-:W-:-:S02]  /*81b70*/  LOP3.LUT R38, R38, 0x800000, RZ, 0xfc, !PT ;  /* 0x0080000026267812 */ /* 0x000fc400078efcff */
[----:B------:R-:W-:Y:S02]  /*81b80*/  IADD3 R31, PT, PT, -R36, RZ, RZ ;  /* 0x000000ff241f7210 */ /* 0x000fe40007ffe1ff */
[----:B------:R-:W-:-:S04]  /*81b90*/  SHF.L.U32 R37, R38, R37, RZ ;  /* 0x0000002526257219 */ /* 0x000fc800000006ff */
[----:B------:R-:W-:-:S04]  /*81ba0*/  ISETP.NE.AND P0, PT, R37, RZ, P0 ;  /* 0x000000ff2500720c */ /* 0x000fc80000705270 */
[----:B------:R-:W-:Y:S02]  /*81bb0*/  PLOP3.LUT P1, PT, P1, P0, PT, 0xf8, 0x8f ;  /* 0x00000000008f781c */ /* 0x000fe40000f21f70 */
[----:B------:R-:W-:-:S04]  /*81bc0*/  ISETP.NE.AND P0, PT, R36, RZ, PT ;  /* 0x000000ff2400720c */ /* 0x000fc80003f05270 */
[----:B------:R-:W-:Y:S02]  /*81bd0*/  SEL R33, R31, RZ, P0 ;  /* 0x000000ff1f217207 */ /* 0x000fe40000000000 */
[----:B------:R-:W-:Y:S02]  /*81be0*/  SEL R31, RZ, 0x1, !P1 ;  /* 0x00000001ff1f7807 */ /* 0x000fe40004800000 */
[----:B------:R-:W-:-:S04]  /*81bf0*/  SHF.R.U32.HI R38, RZ, R33, R38 ;  /* 0x00000021ff267219 */ /* 0x000fc80000011626 */
[----:B------:R-:W-:-:S04]  /*81c00*/  SHF.R.U32.HI R34, RZ, 0x1, R38 ;  /* 0x00000001ff227819 */ /* 0x000fc80000011626 */
[----:B------:R-:W-:-:S04]  /*81c10*/  LOP3.LUT R31, R31, 0x1, R34, 0xf8, !PT ;  /* 0x000000011f1f7812 */ /* 0x000fc800078ef822 */
[----:B------:R-:W-:-:S04]  /*81c20*/  LOP3.LUT R31, R31, R38, RZ, 0xc0, !PT ;  /* 0x000000261f1f7212 */ /* 0x000fc800078ec0ff */
[----:B------:R-:W-:-:S04]  /*81c30*/  IADD3 R34, PT, PT, R34, R31, RZ ;  /* 0x0000001f22227210 */ /* 0x000fc80007ffe0ff */
[----:B------:R-:W-:Y:S01]  /*81c40*/  LOP3.LUT R35, R34, R35, RZ, 0xfc, !PT ;  /* 0x0000002322237212 */ /* 0x000fe200078efcff */
[----:B------:R-:W-:Y:S06]  /*81c50*/  BRA `(.L_x_5076) ;  /* 0x0000000000107947 */ /* 0x000fec0003800000 */
.L_x_5075:
[----:B------:R-:W-:-:S04]  /*81c60*/  LOP3.LUT R35, R35, 0x80000000, RZ, 0xc0, !PT ;  /* 0x8000000023237812 */ /* 0x000fc800078ec0ff */
[----:B------:R-:W-:Y:S01]  /*81c70*/  LOP3.LUT R35, R35, 0x7f800000, RZ, 0xfc, !PT ;  /* 0x7f80000023237812 */ /* 0x000fe200078efcff */
[----:B------:R-:W-:Y:S06]  /*81c80*/  BRA `(.L_x_5076) ;  /* 0x0000000000047947 */ /* 0x000fec0003800000 */
.L_x_5074:
[----:B------:R-:W-:-:S07]  /*81c90*/  LEA R35, R38, R35, 0x17 ;  /* 0x0000002326237211 */ /* 0x000fce00078eb8ff */
.L_x_5076:
[----:B------:R-:W-:Y:S05]  /*81ca0*/  BSYNC.RECONVERGENT B2 ;  /* 0x0000000000027941 */ /* 0x000fea0003800200 */
.L_x_5073:
[----:B------:R-:W-:Y:S05]  /*81cb0*/  BRA `(.L_x_5077) ;  /* 0x0000000000207947 */ /* 0x000fea0003800000 */
.L_x_5072:
[----:B------:R-:W-:-:S04]  /*81cc0*/  LOP3.LUT R34, R34, 0x80000000, R35, 0x48, !PT ;  /* 0x8000000022227812 */ /* 0x000fc800078e4823 */
[----:B------:R-:W-:Y:S01]  /*81cd0*/  LOP3.LUT R35, R34, 0x7f800000, RZ, 0xfc, !PT ;  /* 0x7f80000022237812 */ /* 0x000fe200078efcff */
[----:B------:R-:W-:Y:S06]  /*81ce0*/  BRA `(.L_x_5077) ;  /* 0x0000000000147947 */ /* 0x000fec0003800000 */
.L_x_5071:
[----:B------:R-:W-:Y:S01]  /*81cf0*/  LOP3.LUT R35, R34, 0x80000000, R35, 0x48, !PT ;  /* 0x8000000022237812 */ /* 0x000fe200078e4823 */
[----:B------:R-:W-:Y:S06]  /*81d00*/  BRA `(.L_x_5077) ;  /* 0x00000000000c7947 */ /* 0x000fec0003800000 */
.L_x_5070:
[----:B------:R-:W0:Y:S01]  /*81d10*/  MUFU.RSQ R35, -QNAN ;  /* 0xffc0000000237908 */ /* 0x000e220000001400 */
[----:B------:R-:W-:Y:S05]  /*81d20*/  BRA `(.L_x_5077) ;  /* 0x0000000000047947 */ /* 0x000fea0003800000 */
.L_x_5069:
[----:B------:R-:W-:-:S07]  /*81d30*/  FADD.FTZ R35, R35, R34 ;  /* 0x0000002223237221 */ /* 0x000fce0000010000 */
.L_x_5077:
[----:B------:R-:W-:Y:S05]  /*81d40*/  BSYNC.RECONVERGENT B1 ;  /* 0x0000000000017941 */ /* 0x000fea0003800200 */
.L_x_5067:
[----:B------:R-:W-:Y:S01]  /*81d50*/  HFMA2 R33, -RZ, RZ, 0, 0 ;  /* 0x00000000ff217431 */ /* 0x000fe200000001ff */
[----:B0-----:R-:W-:-:S03]  /*81d60*/  MOV R31, R35 ;  /* 0x00000023001f7202 */ /* 0x001fc60000000f00 */
[----:B------:R-:W-:Y:S05]  /*81d70*/  RET.REL.NODEC R32 `(force_pass_kernel) ;  /* 0xfffff7e020a07950 */ /* 0x000fea0003c3ffff */
.L_x_5078:
        /* <DEDUP_REMOVED lines=16> */
.L_x_5116:


//--------------------- .text.compute_cell_bounds_kernel --------------------------
	.section	.text.compute_cell_bounds_kernel,"ax",@progbits
	.align	128
        .global         compute_cell_bounds_kernel
        .type           compute_cell_bounds_kernel,@function
        .size           compute_cell_bounds_kernel,(.L_x_5151 - compute_cell_bounds_kernel)
        .other          compute_cell_bounds_kernel,@"STO_CUDA_ENTRY STV_DEFAULT"
compute_cell_bounds_kernel:
.text.compute_cell_bounds_kernel:
[----:B------:R-:W-:Y:S01]  /*0000*/  LDC R1, c[0x0][0x37c] ;  /* 0x0000df00ff017b82 */ /* 0x000fe20000000800 */
[----:B------:R-:W0:Y:S07]  /*0010*/  S2R R0, SR_TID.X ;  /* 0x0000000000007919 */ /* 0x000e2e0000002100 */
[----:B------:R-:W0:Y:S08]  /*0020*/  S2UR UR4, SR_CTAID.X ;  /* 0x00000000000479c3 */ /* 0x000e300000002500 */
[----:B------:R-:W0:Y:S08]  /*0030*/  LDC R7, c[0x0][0x360] ;  /* 0x0000d800ff077b82 */ /* 0x000e300000000800 */
[----:B------:R-:W1:Y:S01]  /*0040*/  LDC R6, c[0x0][0x398] ;  /* 0x0000e600ff067b82 */ /* 0x000e620000000800 */
[----:B0-----:R-:W-:-:S05]  /*0050*/  IMAD R7, R7, UR4, R0 ;  /* 0x0000000407077c24 */ /* 0x001fca000f8e0200 */
[----:B-1----:R-:W-:-:S13]  /*0060*/  ISETP.GE.AND P0, PT, R7, R6, PT ;  /* 0x000000060700720c */ /* 0x002fda0003f06270 */
[----:B------:R-:W-:Y:S05]  /*0070*/  @P0 EXIT ;  /* 0x000000000000094d */ /* 0x000fea0003800000 */
[----:B------:R-:W0:Y:S01]  /*0080*/  LDC.64 R2, c[0x0][0x380] ;  /* 0x0000e000ff027b82 */ /* 0x000e220000000a00 */
[----:B------:R-:W1:Y:S01]  /*0090*/  LDCU.64 UR4, c[0x0][0x358] ;  /* 0x00006b00ff0477ac */ /* 0x000e620008000a00 */
[C---:B------:R-:W-:Y:S01]  /*00a0*/  ISETP.NE.AND P0, PT, R7.reuse, RZ, PT ;  /* 0x000000ff0700720c */ /* 0x040fe20003f05270 */
[----:B------:R-:W-:Y:S02]  /*00b0*/  IMAD.MOV.U32 R0, RZ, RZ, -0x1 ;  /* 0xffffffffff007424 */ /* 0x000fe400078e00ff */
[----:B0-----:R-:W-:-:S10]  /*00c0*/  IMAD.WIDE R2, R7, 0x4, R2 ;  /* 0x0000000407027825 */ /* 0x001fd400078e0202 */
[----:B-1----:R-:W2:Y:S04]  /*00d0*/  @P0 LDG.E.CONSTANT R0, desc[UR4][R2.64+-0x4] ;  /* 0xfffffc0402000981 */ /* 0x002ea8000c1e9900 */
[----:B------:R-:W2:Y:S01]  /*00e0*/  LDG.E.CONSTANT R9, desc[UR4][R2.64] ;  /* 0x0000000402097981 */ /* 0x000ea2000c1e9900 */
[----:B------:R-:W-:Y:S01]  /*00f0*/  VIADD R4, R6, 0xffffffff ;  /* 0xffffffff06047836 */ /* 0x000fe20000000000 */
[----:B------:R-:W-:Y:S04]  /*0100*/  BSSY.RECONVERGENT B0, `(.L_x_5079) ;  /* 0x000000f000007945 */ /* 0x000fe80003800200 */
[----:B------:R-:W-:-:S02]  /*0110*/  ISETP.NE.AND P2, PT, R7, R4, PT ;  /* 0x000000040700720c */ /* 0x000fc40003f45270 */
[----:B--2---:R-:W-:-:S13]  /*0120*/  ISETP.NE.AND P0, PT, R9, R0, PT ;  /* 0x000000000900720c */ /* 0x004fda0003f05270 */
[----:B------:R-:W-:Y:S05]  /*0130*/  @!P0 BRA `(.L_x_5080) ;  /* 0x00000000002c8947 */ /* 0x000fea0003800000 */
[----:B------:R-:W0:Y:S02]  /*0140*/  LDCU UR6, c[0x0][0x39c] ;  /* 0x00007380ff0677ac */ /* 0x000e240008000800 */
[C---:B0-----:R-:W-:Y:S02]  /*0150*/  ISETP.GE.AND P1, PT, R9.reuse, UR6, PT ;  /* 0x0000000609007c0c */ /* 0x041fe4000bf26270 */
[C---:B------:R-:W-:Y:S02]  /*0160*/  ISETP.GE.AND P0, PT, R0.reuse, UR6, PT ;  /* 0x0000000600007c0c */ /* 0x040fe4000bf06270 */
[----:B------:R-:W-:Y:S02]  /*0170*/  ISETP.LT.OR P1, PT, R9, RZ, P1 ;  /* 0x000000ff0900720c */ /* 0x000fe40000f21670 */
[----:B------:R-:W-:-:S11]  /*0180*/  ISETP.LT.OR P0, PT, R0, RZ, P0 ;  /* 0x000000ff0000720c */ /* 0x000fd60000701670 */
[----:B------:R-:W0:Y:S08]  /*0190*/  @!P1 LDC.64 R2, c[0x0][0x388] ;  /* 0x0000e200ff029b82 */ /* 0x000e300000000a00 */
[----:B------:R-:W1:Y:S01]  /*01a0*/  @!P0 LDC.64 R4, c[0x0][0x390] ;  /* 0x0000e400ff048b82 */ /* 0x000e620000000a00 */
[----:B0-----:R-:W-:-:S05]  /*01b0*/  @!P1 IMAD.WIDE.U32 R2, R9, 0x4, R2 ;  /* 0x0000000409029825 */ /* 0x001fca00078e0002 */
[----:B------:R0:W-:Y:S01]  /*01c0*/  @!P1 STG.E desc[UR4][R2.64], R7 ;  /* 0x0000000702009986 */ /* 0x0001e2000c101904 */
[----:B-1----:R-:W-:-:S05]  /*01d0*/  @!P0 IMAD.WIDE.U32 R4, R0, 0x4, R4 ;  /* 0x0000000400048825 */ /* 0x002fca00078e0004 */
[----:B------:R0:W-:Y:S02]  /*01e0*/  @!P0 STG.E desc[UR4][R4.64], R7 ;  /* 0x0000000704008986 */ /* 0x0001e4000c101904 */
.L_x_5080:
[----:B------:R-:W-:Y:S05]  /*01f0*/  BSYNC.RECONVERGENT B0 ;  /* 0x0000000000007941 */ /* 0x000fea0003800200 */
.L_x_5079:
[----:B------:R-:W-:Y:S05]  /*0200*/  @P2 EXIT ;  /* 0x000000000000294d */ /* 0x000fea0003800000 */
[----:B------:R-:W1:Y:S02]  /*0210*/  LDCU UR6, c[0x0][0x39c] ;  /* 0x00007380ff0677ac */ /* 0x000e640008000800 */
[----:B-1----:R-:W-:-:S04]  /*0220*/  ISETP.GE.AND P0, PT, R9, UR6, PT ;  /* 0x0000000609007c0c */ /* 0x002fc8000bf06270 */
[----:B------:R-:W-:-:S13]  /*0230*/  ISETP.LT.OR P0, PT, R9, RZ, P0 ;  /* 0x000000ff0900720c */ /* 0x000fda0000701670 */
[----:B------:R-:W-:Y:S05]  /*0240*/  @P0 EXIT ;  /* 0x000000000000094d */ /* 0x000fea0003800000 */
[----:B0-----:R-:W0:Y:S02]  /*0250*/  LDC.64 R2, c[0x0][0x390] ;  /* 0x0000e400ff027b82 */ /* 0x001e240000000a00 */
[----:B0-----:R-:W-:-:S05]  /*0260*/  IMAD.WIDE.U32 R2, R9, 0x4, R2 ;  /* 0x0000000409027825 */ /* 0x001fca00078e0002 */
[----:B------:R-:W-:Y:S01]  /*0270*/  STG.E desc[UR4][R2.64], R6 ;  /* 0x0000000602007986 */ /* 0x000fe2000c101904 */
[----:B------:R-:W-:Y:S05]  /*0280*/  EXIT ;  /* 0x000000000000794d */ /* 0x000fea0003800000 */
.L_x_5081:
        /* <DEDUP_REMOVED lines=15> */
.L_x_5151:


//--------------------- .text.build_grid_kernel   --------------------------
	.section	.text.build_grid_kernel,"ax",@progbits
	.align	128
        .global         build_grid_kernel
        .type           build_grid_kernel,@function
        .size           build_grid_kernel,(.L_x_5117 - build_grid_kernel)
        .other          build_grid_kernel,@"STO_CUDA_ENTRY STV_DEFAULT"
build_grid_kernel:
.text.build_grid_kernel:
        /* <DEDUP_REMOVED lines=11> */
[----:B------:R-:W3:Y:S08]  /*00b0*/  LDC R13, c[0x0][0x3c4] ;  /* 0x0000f100ff0d7b82 */ /* 0x000ef00000000800 */
[----:B------:R-:W4:Y:S01]  /*00c0*/  LDC.64 R6, c[0x0][0x388] ;  /* 0x0000e200ff067b82 */ /* 0x000f220000000a00 */
[----:B0-----:R-:W-:-:S07]  /*00d0*/  IMAD.WIDE R8, R3, 0x4, R8 ;  /* 0x0000000403087825 */ /* 0x001fce00078e0208 */
[----:B------:R-:W0:Y:S01]  /*00e0*/  LDC.64 R4, c[0x0][0x390] ;  /* 0x0000e400ff047b82 */ /* 0x000e220000000a00 */
[----:B-1----:R-:W2:Y:S01]  /*00f0*/  LDG.E.CONSTANT R2, desc[UR4][R8.64] ;  /* 0x0000000408027981 */ /* 0x002ea2000c1e9900 */
[----:B---3--:R-:W1:Y:S06]  /*0100*/  MUFU.RCP R10, R13 ;  /* 0x0000000d000a7308 */ /* 0x008e6c0000001000 */
[----:B------:R-:W3:Y:S01]  /*0110*/  LDC R0, c[0x0][0x3c4] ;  /* 0x0000f100ff007b82 */ /* 0x000ee20000000800 */
[C---:B----4-:R-:W-:Y:S01]  /*0120*/  IMAD.WIDE R6, R3.reuse, 0x4, R6 ;  /* 0x0000000403067825 */ /* 0x050fe200078e0206 */
[----:B------:R-:W-:Y:S05]  /*0130*/  BSSY.RECONVERGENT B0, `(.L_x_5082) ;  /* 0x000000f000007945 */ /* 0x000fea0003800200 */
[----:B------:R4:W5:Y:S01]  /*0140*/  LDG.E.CONSTANT R6, desc[UR4][R6.64] ;  /* 0x0000000406067981 */ /* 0x000962000c1e9900 */
[----:B-1----:R-:W-:Y:S01]  /*0150*/  FFMA R11, R10, -R13, 1 ;  /* 0x3f8000000a0b7423 */ /* 0x002fe2000000080d */
[----:B0-----:R-:W-:-:S04]  /*0160*/  IMAD.WIDE R4, R3, 0x4, R4 ;  /* 0x0000000403047825 */ /* 0x001fc800078e0204 */
[----:B------:R-:W-:Y:S02]  /*0170*/  FFMA R11, R10, R11, R10 ;  /* 0x0000000b0a0b7223 */ /* 0x000fe4000000000a */
[----:B------:R0:W5:Y:S01]  /*0180*/  LDG.E.CONSTANT R4, desc[UR4][R4.64] ;  /* 0x0000000404047981 */ /* 0x000162000c1e9900 */
[----:B--2---:R-:W-:-:S04]  /*0190*/  FADD R2, R2, -UR6 ;  /* 0x8000000602027e21 */ /* 0x004fc80008000000 */
[----:B------:R-:W1:Y:S01]  /*01a0*/  FCHK P0, R2, R13 ;  /* 0x0000000d02007302 */ /* 0x000e620000000000 */
[----:B------:R-:W-:-:S04]  /*01b0*/  FFMA R8, R2, R11, RZ ;  /* 0x0000000b02087223 */ /* 0x000fc800000000ff */
[----:B----4-:R-:W-:-:S04]  /*01c0*/  FFMA R7, R8, -R13, R2 ;  /* 0x8000000d08077223 */ /* 0x010fc80000000002 */
[----:B0-----:R-:W-:Y:S01]  /*01d0*/  FFMA R5, R11, R7, R8 ;  /* 0x000000070b057223 */ /* 0x001fe20000000008 */
[----:B-1-3--:R-:W-:Y:S06]  /*01e0*/  @!P0 BRA `(.L_x_5083) ;  /* 0x00000000000c8947 */ /* 0x00afec0003800000 */
[----:B------:R-:W-:-:S07]  /*01f0*/  MOV R10, 0x210 ;  /* 0x00000210000a7802 */ /* 0x000fce0000000f00 */
[----:B-----5:R-:W-:Y:S05]  /*0200*/  CALL.REL.NOINC `($__internal_17_$__cuda_sm3x_div_rn_noftz_f32_slowpath) ;  /* 0x0000000000dc7944 */ /* 0x020fea0003c00000 */
[----:B------:R-:W-:-:S07]  /*0210*/  IMAD.MOV.U32 R5, RZ, RZ, R2 ;  /* 0x000000ffff057224 */ /* 0x000fce00078e0002 */
.L_x_5083:
[----:B------:R-:W-:Y:S05]  /*0220*/  BSYNC.RECONVERGENT B0 ;  /* 0x0000000000007941 */ /* 0x000fea0003800200 */
.L_x_5082:
[----:B------:R-:W0:Y:S01]  /*0230*/  LDC R10, c[0x0][0x3c4] ;  /* 0x0000f100ff0a7b82 */ /* 0x000e220000000800 */
[----:B------:R-:W1:Y:S01]  /*0240*/  LDCU UR6, c[0x0][0x3a4] ;  /* 0x00007480ff0677ac */ /* 0x000e620008000800 */
[----:B------:R-:W-:Y:S01]  /*0250*/  F2I.TRUNC.NTZ R5, R5 ;  /* 0x0000000500057305 */ /* 0x000fe2000020f100 */
[----:B------:R-:W-:Y:S01]  /*0260*/  BSSY.RECONVERGENT B0, `(.L_x_5084) ;  /* 0x000000e000007945 */ /* 0x000fe20003800200 */
[----:B-1---5:R-:W-:-:S06]  /*0270*/  FADD R7, R6, -UR6 ;  /* 0x8000000606077e21 */ /* 0x022fcc0008000000 */
[----:B0-----:R-:W0:Y:S08]  /*0280*/  MUFU.RCP R9, R10 ;  /* 0x0000000a00097308 */ /* 0x001e300000001000 */
[----:B------:R-:W1:Y:S01]  /*0290*/  FCHK P0, R7, R10 ;  /* 0x0000000a07007302 */ /* 0x000e620000000000 */
[----:B0-----:R-:W-:-:S04]  /*02a0*/  FFMA R2, R9, -R10, 1 ;  /* 0x3f80000009027423 */ /* 0x001fc8000000080a */
[----:B------:R-:W-:-:S04]  /*02b0*/  FFMA R2, R9, R2, R9 ;  /* 0x0000000209027223 */ /* 0x000fc80000000009 */
[----:B------:R-:W-:-:S04]  /*02c0*/  FFMA R6, R2, R7, RZ ;  /* 0x0000000702067223 */ /* 0x000fc800000000ff */
[----:B------:R-:W-:-:S04]  /*02d0*/  FFMA R9, R6, -R10, R7 ;  /* 0x8000000a06097223 */ /* 0x000fc80000000007 */
[----:B------:R-:W-:Y:S01]  /*02e0*/  FFMA R8, R2, R9, R6 ;  /* 0x0000000902087223 */ /* 0x000fe20000000006 */
[----:B-1----:R-:W-:Y:S06]  /*02f0*/  @!P0 BRA `(.L_x_5085) ;  /* 0x0000000000108947 */ /* 0x002fec0003800000 */
[----:B------:R-:W-:Y:S01]  /*0300*/  IMAD.MOV.U32 R2, RZ, RZ, R7 ;  /* 0x000000ffff027224 */ /* 0x000fe200078e0007 */
[----:B------:R-:W-:-:S07]  /*0310*/  MOV R10, 0x330 ;  /* 0x00000330000a7802 */ /* 0x000fce0000000f00 */
[----:B------:R-:W-:Y:S05]  /*0320*/  CALL.REL.NOINC `($__internal_17_$__cuda_sm3x_div_rn_noftz_f32_slowpath) ;  /* 0x0000000000947944 */ /* 0x000fea0003c00000 */
[----:B------:R-:W-:-:S07]  /*0330*/  IMAD.MOV.U32 R8, RZ, RZ, R2 ;  /* 0x000000ffff087224 */ /* 0x000fce00078e0002 */
.L_x_5085:
[----:B------:R-:W-:Y:S05]  /*0340*/  BSYNC.RECONVERGENT B0 ;  /* 0x0000000000007941 */ /* 0x000fea0003800200 */
.L_x_5084:
[----:B------:R-:W0:Y:S01]  /*0350*/  LDC R6, c[0x0][0x3c4] ;  /* 0x0000f100ff067b82 */ /* 0x000e220000000800 */
[----:B------:R-:W1:Y:S01]  /*0360*/  LDCU UR6, c[0x0][0x3a8] ;  /* 0x00007500ff0677ac */ /* 0x000e620008000800 */
[----:B------:R-:W-:Y:S01]  /*0370*/  F2I.TRUNC.NTZ R8, R8 ;  /* 0x0000000800087305 */ /* 0x000fe2000020f100 */
[----:B------:R-:W-:Y:S01]  /*0380*/  BSSY.RECONVERGENT B0, `(.L_x_5086) ;  /* 0x000000d000007945 */ /* 0x000fe20003800200 */
[----:B-1----:R-:W-:-:S06]  /*0390*/  FADD R7, R4, -UR6 ;  /* 0x8000000604077e21 */ /* 0x002fcc0008000000 */
        /* <DEDUP_REMOVED lines=11> */
.L_x_5087:
[----:B------:R-:W-:Y:S05]  /*0450*/  BSYNC.RECONVERGENT B0 ;  /* 0x0000000000007941 */ /* 0x000fea0003800200 */
.L_x_5086:
[----:B------:R-:W0:Y:S01]  /*0460*/  LDC R9, c[0x0][0x3c0] ;  /* 0x0000f000ff097b82 */ /* 0x000e220000000800 */
[----:B------:R-:W1:Y:S01]  /*0470*/  F2I.TRUNC.NTZ R2, R2 ;  /* 0x0000000200027305 */ /* 0x000e62000020f100 */
[----:B------:R-:W-:Y:S02]  /*0480*/  ISETP.GE.AND P1, PT, R8, RZ, PT ;  /* 0x000000ff0800720c */ /* 0x000fe40003f26270 */
[----:B------:R-:W-:-:S04]  /*0490*/  ISETP.GE.AND P0, PT, R5, RZ, PT ;  /* 0x000000ff0500720c */ /* 0x000fc80003f06270 */
[----:B------:R-:W2:Y:S08]  /*04a0*/  LDC.64 R6, c[0x0][0x3b8] ;  /* 0x0000ee00ff067b82 */ /* 0x000eb00000000a00 */
[----:B------:R-:W3:Y:S01]  /*04b0*/  LDC.64 R10, c[0x0][0x398] ;  /* 0x0000e600ff0a7b82 */ /* 0x000ee20000000a00 */
[----:B-1----:R-:W-:Y:S02]  /*04c0*/  ISETP.GE.AND P2, PT, R2, RZ, PT ;  /* 0x000000ff0200720c */ /* 0x002fe40003f46270 */
[----:B0-----:R-:W-:-:S04]  /*04d0*/  VIADDMNMX R0, R9, 0xffffffff, R2, PT ;  /* 0xffffffff09007846 */ /* 0x001fc80003800102 */
[----:B------:R-:W-:Y:S02]  /*04e0*/  SEL R0, R0, RZ, P2 ;  /* 0x000000ff00007207 */ /* 0x000fe40001000000 */
[----:B--2---:R-:W-:Y:S02]  /*04f0*/  VIADDMNMX R8, R7, 0xffffffff, R8, PT ;  /* 0xffffffff07087846 */ /* 0x004fe40003800108 */
[----:B------:R-:W-:Y:S02]  /*0500*/  VIADDMNMX R5, R6, 0xffffffff, R5, PT ;  /* 0xffffffff06057846 */ /* 0x000fe40003800105 */
[----:B------:R-:W-:Y:S02]  /*0510*/  SEL R8, R8, RZ, P1 ;  /* 0x000000ff08087207 */ /* 0x000fe40000800000 */
[----:B------:R-:W-:Y:S01]  /*0520*/  SEL R5, R5, RZ, P0 ;  /* 0x000000ff05057207 */ /* 0x000fe20000000000 */
[----:B---3--:R-:W-:-:S04]  /*0530*/  IMAD.WIDE R2, R3, 0x4, R10 ;  /* 0x0000000403027825 */ /* 0x008fc800078e020a */
[----:B------:R-:W-:-:S04]  /*0540*/  IMAD R0, R0, R7, R8 ;  /* 0x0000000700007224 */ /* 0x000fc800078e0208 */
[----:B------:R-:W-:-:S05]  /*0550*/  IMAD R5, R0, R6, R5 ;  /* 0x0000000600057224 */ /* 0x000fca00078e0205 */
[----:B------:R-:W-:Y:S01]  /*0560*/  STG.E desc[UR4][R2.64], R5 ;  /* 0x0000000502007986 */ /* 0x000fe2000c101904 */
[----:B------:R-:W-:Y:S05]  /*0570*/  EXIT ;  /* 0x000000000000794d */ /* 0x000fea0003800000 */
        .weak           $__internal_17_$__cuda_sm3x_div_rn_noftz_f32_slowpath
        .type           $__internal_17_$__cuda_sm3x_div_rn_noftz_f32_slowpath,@function
        .size           $__internal_17_$__cuda_sm3x_div_rn_noftz_f32_slowpath,(.L_x_5117 - $__internal_17_$__cuda_sm3x_div_rn_noftz_f32_slowpath)
$__internal_17_$__cuda_sm3x_div_rn_noftz_f32_slowpath:
[----:B------:R-:W-:Y:S01]  /*0580*/  SHF.R.U32.HI R9, RZ, 0x17, R0 ;  /* 0x00000017ff097819 */ /* 0x000fe20000011600 */
[----:B------:R-:W-:Y:S01]  /*0590*/  BSSY.RECONVERGENT B1, `(.L_x_5088) ;  /* 0x0000063000017945 */ /* 0x000fe20003800200 */
        /* <DEDUP_REMOVED lines=33> */
.L_x_5089:
[----:B------:R-:W-:Y:S01]  /*07b0*/  LEA R12, R9, 0xc0800000, 0x17 ;  /* 0xc0800000090c7811 */ /* 0x000fe200078eb8ff */
[----:B------:R-:W-:Y:S04]  /*07c0*/  BSSY.RECONVERGENT B2, `(.L_x_5094) ;  /* 0x0000036000027945 */ /* 0x000fe80003800200 */
[----:B------:R-:W-:Y:S02]  /*07d0*/  IMAD.IADD R12, R11, 0x1, -R12 ;  /* 0x000000010b0c7824 */ /* 0x000fe400078e0a0c */
[----:B------:R-:W-:Y:S02]  /*07e0*/  VIADD R11, R14, 0xffffff81 ;  /* 0xffffff810e0b7836 */ /* 0x000fe40000000000 */
        /* <DEDUP_REMOVED lines=47> */
.L_x_5096:
[----:B------:R-:W-:-:S04]  /*0ae0*/  LOP3.LUT R2, R2, 0x80000000, RZ, 0xc0, !PT ;  /* 0x8000000002027812 */ /* 0x000fc800078ec0ff */
[----:B------:R-:W-:Y:S01]  /*0af0*/  LOP3.LUT R2, R2, 0x7f800000, RZ, 0xfc, !PT ;  /* 0x7f80000002027812 */ /* 0x000fe200078efcff */
[----:B------:R-:W-:Y:S06]  /*0b00*/  BRA `(.L_x_5097) ;  /* 0x0000000000047947 */ /* 0x000fec0003800000 */
.L_x_5095:
[----:B------:R-:W-:-:S07]  /*0b10*/  IMAD R2, R12, 0x800000, R2 ;  /* 0x008000000c027824 */ /* 0x000fce00078e0202 */
.L_x_5097:
[----:B------:R-:W-:Y:S05]  /*0b20*/  BSYNC.RECONVERGENT B2 ;  /* 0x0000000000027941 */ /* 0x000fea0003800200 */
.L_x_5094:
[----:B------:R-:W-:Y:S05]  /*0b30*/  BRA `(.L_x_5098) ;  /* 0x0000000000207947 */ /* 0x000fea0003800000 */
.L_x_5093:
[----:B------:R-:W-:-:S04]  /*0b40*/  LOP3.LUT R2, R11, 0x80000000, R2, 0x48, !PT ;  /* 0x800000000b027812 */ /* 0x000fc800078e4802 */
[----:B------:R-:W-:Y:S01]  /*0b50*/  LOP3.LUT R2, R2, 0x7f800000, RZ, 0xfc, !PT ;  /* 0x7f80000002027812 */ /* 0x000fe200078efcff */
[----:B------:R-:W-:Y:S06]  /*0b60*/  BRA `(.L_x_5098) ;  /* 0x0000000000147947 */ /* 0x000fec0003800000 */
.L_x_5092:
[----:B------:R-:W-:Y:S01]  /*0b70*/  LOP3.LUT R2, R11, 0x80000000, R2, 0x48, !PT ;  /* 0x800000000b027812 */ /* 0x000fe200078e4802 */
[----:B------:R-:W-:Y:S06]  /*0b80*/  BRA `(.L_x_5098) ;  /* 0x00000000000c7947 */ /* 0x000fec0003800000 */
.L_x_5091:
[----:B------:R-:W0:Y:S01]  /*0b90*/  MUFU.RSQ R2, -QNAN ;  /* 0xffc0000000027908 */ /* 0x000e220000001400 */
[----:B------:R-:W-:Y:S05]  /*0ba0*/  BRA `(.L_x_5098) ;  /* 0x0000000000047947 */ /* 0x000fea0003800000 */
.L_x_5090:
[----:B------:R-:W-:-:S07]  /*0bb0*/  FADD.FTZ R2, R2, R0 ;  /* 0x0000000002027221 */ /* 0x000fce0000010000 */
.L_x_5098:
[----:B------:R-:W-:Y:S05]  /*0bc0*/  BSYNC.RECONVERGENT B1 ;  /* 0x0000000000017941 */ /* 0x000fea0003800200 */
.L_x_5088:
[----:B------:R-:W-:-:S04]  /*0bd0*/  IMAD.MOV.U32 R11, RZ, RZ, 0x0 ;  /* 0x00000000ff0b7424 */ /* 0x000fc800078e00ff */
[----:B0-----:R-:W-:Y:S05]  /*0be0*/  RET.REL.NODEC R10 `(build_grid_kernel) ;  /* 0xfffffff40a047950 */ /* 0x001fea0003c3ffff */
.L_x_5099:
        /* <DEDUP_REMOVED lines=9> */
.L_x_5117:


//--------------------- .nv.global.init           --------------------------
	.section	.nv.global.init,"aw",@progbits
	.align	4
.nv.global.init:
	.type		mrg32k3aM1SubSeq,@object
	.size		mrg32k3aM1SubSeq,(mrg32k3aM2SubSeq - mrg32k3aM1SubSeq)
mrg32k3aM1SubSeq:
        /*0000*/ 	.byte	0x0b, 0xcc, 0xee, 0x04, 0x73, 0x29, 0x8b, 0x6f, 0xf6, 0x53, 0x03, 0xf6, 0x23, 0xf6, 0xea, 0xda
        /* <DEDUP_REMOVED lines=125> */
	.type		mrg32k3aM2SubSeq,@object
	.size		mrg32k3aM2SubSeq,(mrg32k3aM1 - mrg32k3aM2SubSeq)
mrg32k3aM2SubSeq:
        /* <DEDUP_REMOVED lines=126> */
	.type		mrg32k3aM1,@object
	.size		mrg32k3aM1,(mrg32k3aM1Seq - mrg32k3aM1)
mrg32k3aM1:
        /* <DEDUP_REMOVED lines=144> */
	.type		mrg32k3aM1Seq,@object
	.size		mrg32k3aM1Seq,(mrg32k3aM2 - mrg32k3aM1Seq)
mrg32k3aM1Seq:
        /* <DEDUP_REMOVED lines=144> */
	.type		mrg32k3aM2,@object
	.size		mrg32k3aM2,(mrg32k3aM2Seq - mrg32k3aM2)
mrg32k3aM2:
        /* <DEDUP_REMOVED lines=144> */
	.type		mrg32k3aM2Seq,@object
	.size		mrg32k3aM2Seq,(precalc_xorwow_matrix - mrg32k3aM2Seq)
mrg32k3aM2Seq:
        /* <DEDUP_REMOVED lines=144> */
	.type		precalc_xorwow_matrix,@object
	.size		precalc_xorwow_matrix,(precalc_xorwow_offset_matrix - precalc_xorwow_matrix)
precalc_xorwow_matrix:
        /* <DEDUP_REMOVED lines=6400> */
	.type		precalc_xorwow_offset_matrix,@object
	.size		precalc_xorwow_offset_matrix,($str - precalc_xorwow_offset_matrix)
precalc_xorwow_offset_matrix:
        /* <DEDUP_REMOVED lines=6400> */
	.type		$str,@object
	.size		$str,(.L_55 - $str)
$str:
        /*353c0*/ 	.byte	0x5b, 0x47, 0x50, 0x55, 0x20, 0x53, 0x74, 0x61, 0x62, 0x69, 0x6c, 0x69, 0x74, 0x79, 0x20, 0x47
        /*353d0*/ 	.byte	0x61, 0x74, 0x65, 0x5d, 0x20, 0x53, 0x79, 0x73, 0x74, 0x65, 0x6d, 0x20, 0x73, 0x74, 0x61, 0x62
        /*353e0*/ 	.byte	0x6c, 0x65, 0x3a, 0x20, 0x61, 0x76, 0x67, 0x5f, 0x4b, 0x45, 0x3d, 0x25, 0x2e, 0x38, 0x66, 0x2c
        /*353f0*/ 	.byte	0x20, 0x61, 0x63, 0x74, 0x69, 0x76, 0x65, 0x3d, 0x25, 0x64, 0x2f, 0x25, 0x64, 0x0a, 0x00
.L_55:


//--------------------- .nv.shared._ZN3cub18CUB_300001_SM_10006detail10radix_sort29DeviceRadixSortOnesweepKernelINS1_5radix10policy_hubIiiyE10Policy1000ELNS0_9SortOrderE0EiiyiiNS1_21identity_decomposer_tEEEvPT5_SB_PT3_PKSC_PT1_PKSG_PT2_PKSK_T4_iiT6_ --------------------------
	.section	.nv.shared._ZN3cub18CUB_300001_SM_10006detail10radix_sort29DeviceRadixSortOnesweepKernelINS1_5radix10policy_hubIiiyE10Policy1000ELNS0_9SortOrderE0EiiyiiNS1_21identity_decomposer_tEEEvPT5_SB_PT3_PKSC_PT1_PKSG_PT2_PKSK_T4_iiT6_,"aw",@nobits
	.sectionflags	@""
	.align	16
.nv.shared._ZN3cub18CUB_300001_SM_10006detail10radix_sort29DeviceRadixSortOnesweepKernelINS1_5radix10policy_hubIiiyE10Policy1000ELNS0_9SortOrderE0EiiyiiNS1_21identity_decomposer_tEEEvPT5_SB_PT3_PKSC_PT1_PKSG_PT2_PKSK_T4_iiT6_:
	.zero		29184


//--------------------- .nv.shared.reserved.0     --------------------------
	.section	.nv.shared.reserved.0,"aw",@nobits
	.weak		__nv_reservedSMEM_offset_0_alias
	.size		__nv_reservedSMEM_offset_0_alias, 0, 64
	.other		__nv_reservedSMEM_offset_0_alias,@"STO_CUDA_RESERVED_SHARED STV_DEFAULT"
__nv_reservedSMEM_offset_0_alias:
	.zero		0
	.zero		64


//--------------------- .nv.global                --------------------------
	.section	.nv.global,"aw",@nobits
.nv.global:
	.type		_ZN34_INTERNAL_a951b9c3_4_k_cu_cf778cb06thrust24THRUST_300001_SM_1000_NS12placeholders2_8E,@object
	.size		_ZN34_INTERNAL_a951b9c3_4_k_cu_cf778cb06thrust24THRUST_300001_SM_1000_NS12placeholders2_8E,(_ZN34_INTERNAL_a951b9c3_4_k_cu_cf778cb04cuda3std3__436_GLOBAL__N__a951b9c3_4_k_cu_cf778cb06ignoreE - _ZN34_INTERNAL_a951b9c3_4_k_cu_cf778cb06thrust24THRUST_300001_SM_1000_NS12placeholders2_8E)
_ZN34_INTERNAL_a951b9c3_4_k_cu_cf778cb06thrust24THRUST_300001_SM_1000_NS12placeholders2_8E:
	.zero		1
	.type		_ZN34_INTERNAL_a951b9c3_4_k_cu_cf778cb04cuda3std3__436_GLOBAL__N__a951b9c3_4_k_cu_cf778cb06ignoreE,@object
	.size		_ZN34_INTERNAL_a951b9c3_4_k_cu_cf778cb04cuda3std3__436_GLOBAL__N__a951b9c3_4_k_cu_cf778cb06ignoreE,(_ZN34_INTERNAL_a951b9c3_4_k_cu_cf778cb04cuda3std6ranges3__45__cpo4dataE - _ZN34_INTERNAL_a951b9c3_4_k_cu_cf778cb04cuda3std3__436_GLOBAL__N__a951b9c3_4_k_cu_cf778cb06ignoreE)
_ZN34_INTERNAL_a951b9c3_4_k_cu_cf778cb04cuda3std3__436_GLOBAL__N__a951b9c3_4_k_cu_cf778cb06ignoreE:
	.zero		1
	.type		_ZN34_INTERNAL_a951b9c3_4_k_cu_cf778cb04cuda3std6ranges3__45__cpo4dataE,@object
	.size		_ZN34_INTERNAL_a951b9c3_4_k_cu_cf778cb04cuda3std6ranges3__45__cpo4dataE,(_ZN34_INTERNAL_a951b9c3_4_k_cu_cf778cb06thrust24THRUST_300001_SM_1000_NS6system3cpp3parE - _ZN34_INTERNAL_a951b9c3_4_k_cu_cf778cb04cuda3std6ranges3__45__cpo4dataE)
_ZN34_INTERNAL_a951b9c3_4_k_cu_cf778cb04cuda3std6ranges3__45__cpo4dataE:
	.zero		1
	.type		_ZN34_INTERNAL_a951b9c3_4_k_cu_cf778cb06thrust24THRUST_300001_SM_1000_NS6system3cpp3parE,@object
	.size		_ZN34_INTERNAL_a951b9c3_4_k_cu_cf778cb06thrust24THRUST_300001_SM_1000_NS6system3cpp3parE,(_ZN34_INTERNAL_a951b9c3_4_k_cu_cf778cb04cuda3std3__45__cpo5beginE - _ZN34_INTERNAL_a951b9c3_4_k_cu_cf778cb06thrust24THRUST_300001_SM_1000_NS6system3cpp3parE)
_ZN34_INTERNAL_a951b9c3_4_k_cu_cf778cb06thrust24THRUST_300001_SM_1000_NS6system3cpp3parE:
	.zero		1
	.type		_ZN34_INTERNAL_a951b9c3_4_k_cu_cf778cb04cuda3std3__45__cpo5beginE,@object
	.size		_ZN34_INTERNAL_a951b9c3_4_k_cu_cf778cb04cuda3std3__45__cpo5beginE,(_ZN34_INTERNAL_a951b9c3_4_k_cu_cf778cb04cuda3std6ranges3__45__cpo5beginE - _ZN34_INTERNAL_a951b9c3_4_k_cu_cf778cb04cuda3std3__45__cpo5beginE)
_ZN34_INTERNAL_a951b9c3_4_k_cu_cf778cb04cuda3std3__45__cpo5beginE:
	.zero		1
	.type		_ZN34_INTERNAL_a951b9c3_4_k_cu_cf778cb04cuda3std6ranges3__45__cpo5beginE,@object
	.size		_ZN34_INTERNAL_a951b9c3_4_k_cu_cf778cb04cuda3std6ranges3__45__cpo5beginE,(_ZN34_INTERNAL_a951b9c3_4_k_cu_cf778cb06thrust24THRUST_300001_SM_1000_NS6deviceE - _ZN34_INTERNAL_a951b9c3_4_k_cu_cf778cb04cuda3std6ranges3__45__cpo5beginE)
_ZN34_INTERNAL_a951b9c3_4_k_cu_cf778cb04cuda3std6ranges3__45__cpo5beginE:
	.zero		1
	.type		_ZN34_INTERNAL_a951b9c3_4_k_cu_cf778cb06thrust24THRUST_300001_SM_1000_NS6deviceE,@object
	.size		_ZN34_INTERNAL_a951b9c3_4_k_cu_cf778cb06thrust24THRUST_300001_SM_1000_NS6deviceE,(_ZN34_INTERNAL_a951b9c3_4_k_cu_cf778cb04cuda3std3__47nulloptE - _ZN34_INTERNAL_a951b9c3_4_k_cu_cf778cb06thrust24THRUST_300001_SM_1000_NS6deviceE)
_ZN34_INTERNAL_a951b9c3_4_k_cu_cf778cb06thrust24THRUST_300001_SM_1000_NS6deviceE:
	.zero		1
	.type		_ZN34_INTERNAL_a951b9c3_4_k_cu_cf778cb04cuda3std3__47nulloptE,@object
	.size		_ZN34_INTERNAL_a951b9c3_4_k_cu_cf778cb04cuda3std3__47nulloptE,(_ZN34_INTERNAL_a951b9c3_4_k_cu_cf778cb04cuda3std6ranges3__45__cpo8distanceE - _ZN34_INTERNAL_a951b9c3_4_k_cu_cf778cb04cuda3std3__47nulloptE)
_ZN34_INTERNAL_a951b9c3_4_k_cu_cf778cb04cuda3std3__47nulloptE:
	.zero		1
	.type		_ZN34_INTERNAL_a951b9c3_4_k_cu_cf778cb04cuda3std6ranges3__45__cpo8distanceE,@object
	.size		_ZN34_INTERNAL_a951b9c3_4_k_cu_cf778cb04cuda3std6ranges3__45__cpo8distanceE,(_ZN34_INTERNAL_a951b9c3_4_k_cu_cf778cb06thrust24THRUST_300001_SM_1000_NS12placeholders2_4E - _ZN34_INTERNAL_a951b9c3_4_k_cu_cf778cb04cuda3std6ranges3__45__cpo8distanceE)
_ZN34_INTERNAL_a951b9c3_4_k_cu_cf778cb04cuda3std6ranges3__45__cpo8distanceE:
	.zero		1
	.type		_ZN34_INTERNAL_a951b9c3_4_k_cu_cf778cb06thrust24THRUST_300001_SM_1000_NS12placeholders2_4E,@object
	.size		_ZN34_INTERNAL_a951b9c3_4_k_cu_cf778cb06thrust24THRUST_300001_SM_1000_NS12placeholders2_4E,(_ZN34_INTERNAL_a951b9c3_4_k_cu_cf778cb04cuda3std3__45__cpo6rbeginE - _ZN34_INTERNAL_a951b9c3_4_k_cu_cf778cb06thrust24THRUST_300001_SM_1000_NS12placeholders2_4E)
_ZN34_INTERNAL_a951b9c3_4_k_cu_cf778cb06thrust24THRUST_300001_SM_1000_NS12placeholders2_4E:
	.zero		1
	.type		_ZN34_INTERNAL_a951b9c3_4_k_cu_cf778cb04cuda3std3__45__cpo6rbeginE,@object
	.size		_ZN34_INTERNAL_a951b9c3_4_k_cu_cf778cb04cuda3std3__45__cpo6rbeginE,(_ZN34_INTERNAL_a951b9c3_4_k_cu_cf778cb04cuda3std6ranges3__45__cpo7advanceE - _ZN34_INTERNAL_a951b9c3_4_k_cu_cf778cb04cuda3std3__45__cpo6rbeginE)
_ZN34_INTERNAL_a951b9c3_4_k_cu_cf778cb04cuda3std3__45__cpo6rbeginE:
	.zero		1
	.type		_ZN34_INTERNAL_a951b9c3_4_k_cu_cf778cb04cuda3std6ranges3__45__cpo7advanceE,@object
	.size		_ZN34_INTERNAL_a951b9c3_4_k_cu_cf778cb04cuda3std6ranges3__45__cpo7advanceE,(_ZN34_INTERNAL_a951b9c3_4_k_cu_cf778cb06thrust24THRUST_300001_SM_1000_NS12placeholders3_10E - _ZN34_INTERNAL_a951b9c3_4_k_cu_cf778cb04cuda3std6ranges3__45__cpo7advanceE)
_ZN34_INTERNAL_a951b9c3_4_k_cu_cf778cb04cuda3std6ranges3__45__cpo7advanceE:
	.zero		1
	.type		_ZN34_INTERNAL_a951b9c3_4_k_cu_cf778cb06thrust24THRUST_300001_SM_1000_NS12placeholders3_10E,@object
	.size		_ZN34_INTERNAL_a951b9c3_4_k_cu_cf778cb06thrust24THRUST_300001_SM_1000_NS12placeholders3_10E,(_ZN34_INTERNAL_a951b9c3_4_k_cu_cf778cb04cuda3std3__48in_placeE - _ZN34_INTERNAL_a951b9c3_4_k_cu_cf778cb06thrust24THRUST_300001_SM_1000_NS12placeholders3_10E)
_ZN34_INTERNAL_a951b9c3_4_k_cu_cf778cb06thrust24THRUST_300001_SM_1000_NS12placeholders3_10E:
	.zero		1
	.type		_ZN34_INTERNAL_a951b9c3_4_k_cu_cf778cb04cuda3std3__48in_placeE,@object
	.size		_ZN34_INTERNAL_a951b9c3_4_k_cu_cf778cb04cuda3std3__48in_placeE,(_ZN34_INTERNAL_a951b9c3_4_k_cu_cf778cb04cuda3std6ranges3__45__cpo4sizeE - _ZN34_INTERNAL_a951b9c3_4_k_cu_cf778cb04cuda3std3__48in_placeE)
_ZN34_INTERNAL_a951b9c3_4_k_cu_cf778cb04cuda3std3__48in_placeE:
	.zero		1
	.type		_ZN34_INTERNAL_a951b9c3_4_k_cu_cf778cb04cuda3std6ranges3__45__cpo4sizeE,@object
	.size		_ZN34_INTERNAL_a951b9c3_4_k_cu_cf778cb04cuda3std6ranges3__45__cpo4sizeE,(_ZN34_INTERNAL_a951b9c3_4_k_cu_cf778cb06thrust24THRUST_300001_SM_1000_NS12placeholders2_2E - _ZN34_INTERNAL_a951b9c3_4_k_cu_cf778cb04cuda3std6ranges3__45__cpo4sizeE)
_ZN34_INTERNAL_a951b9c3_4_k_cu_cf778cb04cuda3std6ranges3__45__cpo4sizeE:
	.zero		1
	.type		_ZN34_INTERNAL_a951b9c3_4_k_cu_cf778cb06thrust24THRUST_300001_SM_1000_NS12placeholders2_2E,@object
	.size		_ZN34_INTERNAL_a951b9c3_4_k_cu_cf778cb06thrust24THRUST_300001_SM_1000_NS12placeholders2_2E,(_ZN34_INTERNAL_a951b9c3_4_k_cu_cf778cb04cuda3std3__45__cpo6cbeginE - _ZN34_INTERNAL_a951b9c3_4_k_cu_cf778cb06thrust24THRUST_300001_SM_1000_NS12placeholders2_2E)
_ZN34_INTERNAL_a951b9c3_4_k_cu_cf778cb06thrust24THRUST_300001_SM_1000_NS12placeholders2_2E:
	.zero		1
	.type		_ZN34_INTERNAL_a951b9c3_4_k_cu_cf778cb04cuda3std3__45__cpo6cbeginE,@object
	.size		_ZN34_INTERNAL_a951b9c3_4_k_cu_cf778cb04cuda3std3__45__cpo6cbeginE,(_ZN34_INTERNAL_a951b9c3_4_k_cu_cf778cb04cuda3std6ranges3__45__cpo6cbeginE - _ZN34_INTERNAL_a951b9c3_4_k_cu_cf778cb04cuda3std3__45__cpo6cbeginE)
_ZN34_INTERNAL_a951b9c3_4_k_cu_cf778cb04cuda3std3__45__cpo6cbeginE:
	.zero		1
	.type		_ZN34_INTERNAL_a951b9c3_4_k_cu_cf778cb04cuda3std6ranges3__45__cpo6cbeginE,@object
	.size		_ZN34_INTERNAL_a951b9c3_4_k_cu_cf778cb04cuda3std6ranges3__45__cpo6cbeginE,(_ZN34_INTERNAL_a951b9c3_4_k_cu_cf778cb06thrust24THRUST_300001_SM_1000_NS12placeholders2_6E - _ZN34_INTERNAL_a951b9c3_4_k_cu_cf778cb04cuda3std6ranges3__45__cpo6cbeginE)
_ZN34_INTERNAL_a951b9c3_4_k_cu_cf778cb04cuda3std6ranges3__45__cpo6cbeginE:
	.zero		1
	.type		_ZN34_INTERNAL_a951b9c3_4_k_cu_cf778cb06thrust24THRUST_300001_SM_1000_NS12placeholders2_6E,@object
	.size		_ZN34_INTERNAL_a951b9c3_4_k_cu_cf778cb06thrust24THRUST_300001_SM_1000_NS12placeholders2_6E,(_ZN34_INTERNAL_a951b9c3_4_k_cu_cf778cb04cuda3std3__45__cpo7crbeginE - _ZN34_INTERNAL_a951b9c3_4_k_cu_cf778cb06thrust24THRUST_300001_SM_1000_NS12placeholders2_6E)
_ZN34_INTERNAL_a951b9c3_4_k_cu_cf778cb06thrust24THRUST_300001_SM_1000_NS12placeholders2_6E:
	.zero		1
	.type		_ZN34_INTERNAL_a951b9c3_4_k_cu_cf778cb04cuda3std3__45__cpo7crbeginE,@object
	.size		_ZN34_INTERNAL_a951b9c3_4_k_cu_cf778cb04cuda3std3__45__cpo7crbeginE,(_ZN34_INTERNAL_a951b9c3_4_k_cu_cf778cb04cuda3std6ranges3__45__cpo4nextE - _ZN34_INTERNAL_a951b9c3_4_k_cu_cf778cb04cuda3std3__45__cpo7crbeginE)
_ZN34_INTERNAL_a951b9c3_4_k_cu_cf778cb04cuda3std3__45__cpo7crbeginE:
	.zero		1
	.type		_ZN34_INTERNAL_a951b9c3_4_k_cu_cf778cb04cuda3std6ranges3__45__cpo4nextE,@object
	.size		_ZN34_INTERNAL_a951b9c3_4_k_cu_cf778cb04cuda3std6ranges3__45__cpo4nextE,(_ZN34_INTERNAL_a951b9c3_4_k_cu_cf778cb04cuda3std6ranges3__45__cpo4swapE - _ZN34_INTERNAL_a951b9c3_4_k_cu_cf778cb04cuda3std6ranges3__45__cpo4nextE)
_ZN34_INTERNAL_a951b9c3_4_k_cu_cf778cb04cuda3std6ranges3__45__cpo4nextE:
	.zero		1
	.type		_ZN34_INTERNAL_a951b9c3_4_k_cu_cf778cb04cuda3std6ranges3__45__cpo4swapE,@object
	.size		_ZN34_INTERNAL_a951b9c3_4_k_cu_cf778cb04cuda3std6ranges3__45__cpo4swapE,(_ZN34_INTERNAL_a951b9c3_4_k_cu_cf778cb06thrust24THRUST_300001_SM_1000_NS8cuda_cub10par_nosyncE - _ZN34_INTERNAL_a951b9c3_4_k_cu_cf778cb04cuda3std6ranges3__45__cpo4swapE)
_ZN34_INTERNAL_a951b9c3_4_k_cu_cf778cb04cuda3std6ranges3__45__cpo4swapE:
	.zero		1
	.type		_ZN34_INTERNAL_a951b9c3_4_k_cu_cf778cb06thrust24THRUST_300001_SM_1000_NS8cuda_cub10par_nosyncE,@object
	.size		_ZN34_INTERNAL_a951b9c3_4_k_cu_cf778cb06thrust24THRUST_300001_SM_1000_NS8cuda_cub10par_nosyncE,(_ZN34_INTERNAL_a951b9c3_4_k_cu_cf778cb06thrust24THRUST_300001_SM_1000_NS3seqE - _ZN34_INTERNAL_a951b9c3_4_k_cu_cf778cb06thrust24THRUST_300001_SM_1000_NS8cuda_cub10par_nosyncE)
_ZN34_INTERNAL_a951b9c3_4_k_cu_cf778cb06thrust24THRUST_300001_SM_1000_NS8cuda_cub10par_nosyncE:
	.zero		1
	.type		_ZN34_INTERNAL_a951b9c3_4_k_cu_cf778cb06thrust24THRUST_300001_SM_1000_NS3seqE,@object
	.size		_ZN34_INTERNAL_a951b9c3_4_k_cu_cf778cb06thrust24THRUST_300001_SM_1000_NS3seqE,(_ZN34_INTERNAL_a951b9c3_4_k_cu_cf778cb04cuda3std3__420unreachable_sentinelE - _ZN34_INTERNAL_a951b9c3_4_k_cu_cf778cb06thrust24THRUST_300001_SM_1000_NS3seqE)
_ZN34_INTERNAL_a951b9c3_4_k_cu_cf778cb06thrust24THRUST_300001_SM_1000_NS3seqE:
	.zero		1
	.type		_ZN34_INTERNAL_a951b9c3_4_k_cu_cf778cb04cuda3std3__420unreachable_sentinelE,@object
	.size		_ZN34_INTERNAL_a951b9c3_4_k_cu_cf778cb04cuda3std3__420unreachable_sentinelE,(_ZN34_INTERNAL_a951b9c3_4_k_cu_cf778cb04cuda3std6ranges3__45__cpo5ssizeE - _ZN34_INTERNAL_a951b9c3_4_k_cu_cf778cb04cuda3std3__420unreachable_sentinelE)
_ZN34_INTERNAL_a951b9c3_4_k_cu_cf778cb04cuda3std3__420unreachable_sentinelE:
	.zero		1
	.type		_ZN34_INTERNAL_a951b9c3_4_k_cu_cf778cb04cuda3std6ranges3__45__cpo5ssizeE,@object
	.size		_ZN34_INTERNAL_a951b9c3_4_k_cu_cf778cb04cuda3std6ranges3__45__cpo5ssizeE,(_ZN34_INTERNAL_a951b9c3_4_k_cu_cf778cb06thrust24THRUST_300001_SM_1000_NS12placeholders2_3E - _ZN34_INTERNAL_a951b9c3_4_k_cu_cf778cb04cuda3std6ranges3__45__cpo5ssizeE)
_ZN34_INTERNAL_a951b9c3_4_k_cu_cf778cb04cuda3std6ranges3__45__cpo5ssizeE:
	.zero		1
	.type		_ZN34_INTERNAL_a951b9c3_4_k_cu_cf778cb06thrust24THRUST_300001_SM_1000_NS12placeholders2_3E,@object
	.size		_ZN34_INTERNAL_a951b9c3_4_k_cu_cf778cb06thrust24THRUST_300001_SM_1000_NS12placeholders2_3E,(_ZN34_INTERNAL_a951b9c3_4_k_cu_cf778cb04cuda3std3__45__cpo4cendE - _ZN34_INTERNAL_a951b9c3_4_k_cu_cf778cb06thrust24THRUST_300001_SM_1000_NS12placeholders2_3E)
_ZN34_INTERNAL_a951b9c3_4_k_cu_cf778cb06thrust24THRUST_300001_SM_1000_NS12placeholders2_3E:
	.zero		1
	.type		_ZN34_INTERNAL_a951b9c3_4_k_cu_cf778cb04cuda3std3__45__cpo4cendE,@object
	.size		_ZN34_INTERNAL_a951b9c3_4_k_cu_cf778cb04cuda3std3__45__cpo4cendE,(_ZN34_INTERNAL_a951b9c3_4_k_cu_cf778cb04cuda3std6ranges3__45__cpo4cendE - _ZN34_INTERNAL_a951b9c3_4_k_cu_cf778cb04cuda3std3__45__cpo4cendE)
_ZN34_INTERNAL_a951b9c3_4_k_cu_cf778cb04cuda3std3__45__cpo4cendE:
	.zero		1
	.type		_ZN34_INTERNAL_a951b9c3_4_k_cu_cf778cb04cuda3std6ranges3__45__cpo4cendE,@object
	.size		_ZN34_INTERNAL_a951b9c3_4_k_cu_cf778cb04cuda3std6ranges3__45__cpo4cendE,(_ZN34_INTERNAL_a951b9c3_4_k_cu_cf778cb06thrust24THRUST_300001_SM_1000_NS12placeholders2_7E - _ZN34_INTERNAL_a951b9c3_4_k_cu_cf778cb04cuda3std6ranges3__45__cpo4cendE)
_ZN34_INTERNAL_a951b9c3_4_k_cu_cf778cb04cuda3std6ranges3__45__cpo4cendE:
	.zero		1
	.type		_ZN34_INTERNAL_a951b9c3_4_k_cu_cf778cb06thrust24THRUST_300001_SM_1000_NS12placeholders2_7E,@object
	.size		_ZN34_INTERNAL_a951b9c3_4_k_cu_cf778cb06thrust24THRUST_300001_SM_1000_NS12placeholders2_7E,(_ZN34_INTERNAL_a951b9c3_4_k_cu_cf778cb04cuda3std3__45__cpo5crendE - _ZN34_INTERNAL_a951b9c3_4_k_cu_cf778cb06thrust24THRUST_300001_SM_1000_NS12placeholders2_7E)
_ZN34_INTERNAL_a951b9c3_4_k_cu_cf778cb06thrust24THRUST_300001_SM_1000_NS12placeholders2_7E:
	.zero		1
	.type		_ZN34_INTERNAL_a951b9c3_4_k_cu_cf778cb04cuda3std3__45__cpo5crendE,@object
	.size		_ZN34_INTERNAL_a951b9c3_4_k_cu_cf778cb04cuda3std3__45__cpo5crendE,(_ZN34_INTERNAL_a951b9c3_4_k_cu_cf778cb04cuda3std6ranges3__45__cpo4prevE - _ZN34_INTERNAL_a951b9c3_4_k_cu_cf778cb04cuda3std3__45__cpo5crendE)
_ZN34_INTERNAL_a951b9c3_4_k_cu_cf778cb04cuda3std3__45__cpo5crendE:
	.zero		1
	.type		_ZN34_INTERNAL_a951b9c3_4_k_cu_cf778cb04cuda3std6ranges3__45__cpo4prevE,@object
	.size		_ZN34_INTERNAL_a951b9c3_4_k_cu_cf778cb04cuda3std6ranges3__45__cpo4prevE,(_ZN34_INTERNAL_a951b9c3_4_k_cu_cf778cb04cuda3std6ranges3__45__cpo9iter_moveE - _ZN34_INTERNAL_a951b9c3_4_k_cu_cf778cb04cuda3std6ranges3__45__cpo4prevE)
_ZN34_INTERNAL_a951b9c3_4_k_cu_cf778cb04cuda3std6ranges3__45__cpo4prevE:
	.zero		1
	.type		_ZN34_INTERNAL_a951b9c3_4_k_cu_cf778cb04cuda3std6ranges3__45__cpo9iter_moveE,@object
	.size		_ZN34_INTERNAL_a951b9c3_4_k_cu_cf778cb04cuda3std6ranges3__45__cpo9iter_moveE,(_ZN34_INTERNAL_a951b9c3_4_k_cu_cf778cb06thrust24THRUST_300001_SM_1000_NS6system6detail10sequential3seqE - _ZN34_INTERNAL_a951b9c3_4_k_cu_cf778cb04cuda3std6ranges3__45__cpo9iter_moveE)
_ZN34_INTERNAL_a951b9c3_4_k_cu_cf778cb04cuda3std6ranges3__45__cpo9iter_moveE:
	.zero		1
	.type		_ZN34_INTERNAL_a951b9c3_4_k_cu_cf778cb06thrust24THRUST_300001_SM_1000_NS6system6detail10sequential3seqE,@object
	.size		_ZN34_INTERNAL_a951b9c3_4_k_cu_cf778cb06thrust24THRUST_300001_SM_1000_NS6system6detail10sequential3seqE,(_ZN34_INTERNAL_a951b9c3_4_k_cu_cf778cb06thrust24THRUST_300001_SM_1000_NS12placeholders2_9E - _ZN34_INTERNAL_a951b9c3_4_k_cu_cf778cb06thrust24THRUST_300001_SM_1000_NS6system6detail10sequential3seqE)
_ZN34_INTERNAL_a951b9c3_4_k_cu_cf778cb06thrust24THRUST_300001_SM_1000_NS6system6detail10sequential3seqE:
	.zero		1
	.type		_ZN34_INTERNAL_a951b9c3_4_k_cu_cf778cb06thrust24THRUST_300001_SM_1000_NS12placeholders2_9E,@object
	.size		_ZN34_INTERNAL_a951b9c3_4_k_cu_cf778cb06thrust24THRUST_300001_SM_1000_NS12placeholders2_9E,(_ZN34_INTERNAL_a951b9c3_4_k_cu_cf778cb04cuda3std3__419piecewise_constructE - _ZN34_INTERNAL_a951b9c3_4_k_cu_cf778cb06thrust24THRUST_300001_SM_1000_NS12placeholders2_9E)
_ZN34_INTERNAL_a951b9c3_4_k_cu_cf778cb06thrust24THRUST_300001_SM_1000_NS12placeholders2_9E:
	.zero		1
	.type		_ZN34_INTERNAL_a951b9c3_4_k_cu_cf778cb04cuda3std3__419piecewise_constructE,@object
	.size		_ZN34_INTERNAL_a951b9c3_4_k_cu_cf778cb04cuda3std3__419piecewise_constructE,(_ZN34_INTERNAL_a951b9c3_4_k_cu_cf778cb04cuda3std6ranges3__45__cpo5cdataE - _ZN34_INTERNAL_a951b9c3_4_k_cu_cf778cb04cuda3std3__419piecewise_constructE)
_ZN34_INTERNAL_a951b9c3_4_k_cu_cf778cb04cuda3std3__419piecewise_constructE:
	.zero		1
	.type		_ZN34_INTERNAL_a951b9c3_4_k_cu_cf778cb04cuda3std6ranges3__45__cpo5cdataE,@object
	.size		_ZN34_INTERNAL_a951b9c3_4_k_cu_cf778cb04cuda3std6ranges3__45__cpo5cdataE,(_ZN34_INTERNAL_a951b9c3_4_k_cu_cf778cb06thrust24THRUST_300001_SM_1000_NS12placeholders2_1E - _ZN34_INTERNAL_a951b9c3_4_k_cu_cf778cb04cuda3std6ranges3__45__cpo5cdataE)
_ZN34_INTERNAL_a951b9c3_4_k_cu_cf778cb04cuda3std6ranges3__45__cpo5cdataE:
	.zero		1
	.type		_ZN34_INTERNAL_a951b9c3_4_k_cu_cf778cb06thrust24THRUST_300001_SM_1000_NS12placeholders2_1E,@object
	.size		_ZN34_INTERNAL_a951b9c3_4_k_cu_cf778cb06thrust24THRUST_300001_SM_1000_NS12placeholders2_1E,(_ZN34_INTERNAL_a951b9c3_4_k_cu_cf778cb04cuda3std3__45__cpo3endE - _ZN34_INTERNAL_a951b9c3_4_k_cu_cf778cb06thrust24THRUST_300001_SM_1000_NS12placeholders2_1E)
_ZN34_INTERNAL_a951b9c3_4_k_cu_cf778cb06thrust24THRUST_300001_SM_1000_NS12placeholders2_1E:
	.zero		1
	.type		_ZN34_INTERNAL_a951b9c3_4_k_cu_cf778cb04cuda3std3__45__cpo3endE,@object
	.size		_ZN34_INTERNAL_a951b9c3_4_k_cu_cf778cb04cuda3std3__45__cpo3endE,(_ZN34_INTERNAL_a951b9c3_4_k_cu_cf778cb04cuda3std6ranges3__45__cpo3endE - _ZN34_INTERNAL_a951b9c3_4_k_cu_cf778cb04cuda3std3__45__cpo3endE)
_ZN34_INTERNAL_a951b9c3_4_k_cu_cf778cb04cuda3std3__45__cpo3endE:
	.zero		1
	.type		_ZN34_INTERNAL_a951b9c3_4_k_cu_cf778cb04cuda3std6ranges3__45__cpo3endE,@object
	.size		_ZN34_INTERNAL_a951b9c3_4_k_cu_cf778cb04cuda3std6ranges3__45__cpo3endE,(_ZN34_INTERNAL_a951b9c3_4_k_cu_cf778cb06thrust24THRUST_300001_SM_1000_NS12placeholders2_5E - _ZN34_INTERNAL_a951b9c3_4_k_cu_cf778cb04cuda3std6ranges3__45__cpo3endE)
_ZN34_INTERNAL_a951b9c3_4_k_cu_cf778cb04cuda3std6ranges3__45__cpo3endE:
	.zero		1
	.type		_ZN34_INTERNAL_a951b9c3_4_k_cu_cf778cb06thrust24THRUST_300001_SM_1000_NS12placeholders2_5E,@object
	.size		_ZN34_INTERNAL_a951b9c3_4_k_cu_cf778cb06thrust24THRUST_300001_SM_1000_NS12placeholders2_5E,(_ZN34_INTERNAL_a951b9c3_4_k_cu_cf778cb04cuda3std3__45__cpo4rendE - _ZN34_INTERNAL_a951b9c3_4_k_cu_cf778cb06thrust24THRUST_300001_SM_1000_NS12placeholders2_5E)
_ZN34_INTERNAL_a951b9c3_4_k_cu_cf778cb06thrust24THRUST_300001_SM_1000_NS12placeholders2_5E:
	.zero		1
	.type		_ZN34_INTERNAL_a951b9c3_4_k_cu_cf778cb04cuda3std3__45__cpo4rendE,@object
	.size		_ZN34_INTERNAL_a951b9c3_4_k_cu_cf778cb04cuda3std3__45__cpo4rendE,(_ZN34_INTERNAL_a951b9c3_4_k_cu_cf778cb04cuda3std6ranges3__45__cpo9iter_swapE - _ZN34_INTERNAL_a951b9c3_4_k_cu_cf778cb04cuda3std3__45__cpo4rendE)
_ZN34_INTERNAL_a951b9c3_4_k_cu_cf778cb04cuda3std3__45__cpo4rendE:
	.zero		1
	.type		_ZN34_INTERNAL_a951b9c3_4_k_cu_cf778cb04cuda3std6ranges3__45__cpo9iter_swapE,@object
	.size		_ZN34_INTERNAL_a951b9c3_4_k_cu_cf778cb04cuda3std6ranges3__45__cpo9iter_swapE,(_ZN34_INTERNAL_a951b9c3_4_k_cu_cf778cb04cuda3std3__48unexpectE - _ZN34_INTERNAL_a951b9c3_4_k_cu_cf778cb04cuda3std6ranges3__45__cpo9iter_swapE)
_ZN34_INTERNAL_a951b9c3_4_k_cu_cf778cb04cuda3std6ranges3__45__cpo9iter_swapE:
	.zero		1
	.type		_ZN34_INTERNAL_a951b9c3_4_k_cu_cf778cb04cuda3std3__48unexpectE,@object
	.size		_ZN34_INTERNAL_a951b9c3_4_k_cu_cf778cb04cuda3std3__48unexpectE,(_ZN34_INTERNAL_a951b9c3_4_k_cu_cf778cb06thrust24THRUST_300001_SM_1000_NS8cuda_cub3parE - _ZN34_INTERNAL_a951b9c3_4_k_cu_cf778cb04cuda3std3__48unexpectE)
_ZN34_INTERNAL_a951b9c3_4_k_cu_cf778cb04cuda3std3__48unexpectE:
	.zero		1
	.type		_ZN34_INTERNAL_a951b9c3_4_k_cu_cf778cb06thrust24THRUST_300001_SM_1000_NS8cuda_cub3parE,@object
	.size		_ZN34_INTERNAL_a951b9c3_4_k_cu_cf778cb06thrust24THRUST_300001_SM_1000_NS8cuda_cub3parE,(.L_39 - _ZN34_INTERNAL_a951b9c3_4_k_cu_cf778cb06thrust24THRUST_300001_SM_1000_NS8cuda_cub3parE)
_ZN34_INTERNAL_a951b9c3_4_k_cu_cf778cb06thrust24THRUST_300001_SM_1000_NS8cuda_cub3parE:
	.zero		1
.L_39:


//--------------------- .nv.shared._ZN3cub18CUB_300001_SM_10006detail10radix_sort33DeviceRadixSortExclusiveSumKernelINS1_5radix10policy_hubIiiyE10Policy1000EyEEvPT0_ --------------------------
	.section	.nv.shared._ZN3cub18CUB_300001_SM_10006detail10radix_sort33DeviceRadixSortExclusiveSumKernelINS1_5radix10policy_hubIiiyE10Policy1000EyEEvPT0_,"aw",@nobits
	.sectionflags	@""
	.align	16
.nv.shared._ZN3cub18CUB_300001_SM_10006detail10radix_sort33DeviceRadixSortExclusiveSumKernelINS1_5radix10policy_hubIiiyE10Policy1000EyEEvPT0_:
	.zero		3360


//--------------------- .nv.shared._ZN3cub18CUB_300001_SM_10006detail10radix_sort30DeviceRadixSortHistogramKernelINS1_5radix10policy_hubIiiyE10Policy1000ELNS0_9SortOrderE0EiyNS1_21identity_decomposer_tEEEvPT2_PKT1_SA_iiT3_ --------------------------
	.section	.nv.shared._ZN3cub18CUB_300001_SM_10006detail10radix_sort30DeviceRadixSortHistogramKernelINS1_5radix10policy_hubIiiyE10Policy1000ELNS0_9SortOrderE0EiyNS1_21identity_decomposer_tEEEvPT2_PKT1_SA_iiT3_,"aw",@nobits
	.sectionflags	@""
	.align	16
.nv.shared._ZN3cub18CUB_300001_SM_10006detail10radix_sort30DeviceRadixSortHistogramKernelINS1_5radix10policy_hubIiiyE10Policy1000ELNS0_9SortOrderE0EiyNS1_21identity_decomposer_tEEEvPT2_PKT1_SA_iiT3_:
	.zero		5120


//--------------------- .nv.shared._ZN3cub18CUB_300001_SM_10006detail10radix_sort31DeviceRadixSortSingleTileKernelINS1_5radix10policy_hubIiiyE10Policy1000ELNS0_9SortOrderE0EiiyNS1_21identity_decomposer_tEEEvPKT1_PSA_PKT2_PSE_T3_iiT4_ --------------------------
	.section	.nv.shared._ZN3cub18CUB_300001_SM_10006detail10radix_sort31DeviceRadixSortSingleTileKernelINS1_5radix10policy_hubIiiyE10Policy1000ELNS0_9SortOrderE0EiiyNS1_21identity_decomposer_tEEEvPKT1_PSA_PKT2_PSE_T3_iiT4_,"aw",@nobits
	.sectionflags	@""
	.align	16
.nv.shared._ZN3cub18CUB_300001_SM_10006detail10radix_sort31DeviceRadixSortSingleTileKernelINS1_5radix10policy_hubIiiyE10Policy1000ELNS0_9SortOrderE0EiiyNS1_21identity_decomposer_tEEEvPKT1_PSA_PKT2_PSE_T3_iiT4_:
	.zero		34880


//--------------------- .nv.shared._ZN3cub18CUB_300001_SM_10006detail4scan16DeviceScanKernelINS2_10policy_hubIiiimN4cuda3std3__44plusIvEEE10Policy1000EN6thrust24THRUST_300001_SM_1000_NS10device_ptrIiEESF_NS0_13ScanTileStateIiLb1EEES9_NS1_10InputValueIiPiEEmiLb0EiEEvT0_T1_T2_iT3_T4_T5_ --------------------------
	.section	.nv.shared._ZN3cub18CUB_300001_SM_10006detail4scan16DeviceScanKernelINS2_10policy_hubIiiimN4cuda3std3__44plusIvEEE10Policy1000EN6thrust24THRUST_300001_SM_1000_NS10device_ptrIiEESF_NS0_13ScanTileStateIiLb1EEES9_NS1_10InputValueIiPiEEmiLb0EiEEvT0_T1_T2_iT3_T4_T5_,"aw",@nobits
	.sectionflags	@""
	.align	16
.nv.shared._ZN3cub18CUB_300001_SM_10006detail4scan16DeviceScanKernelINS2_10policy_hubIiiimN4cuda3std3__44plusIvEEE10Policy1000EN6thrust24THRUST_300001_SM_1000_NS10device_ptrIiEESF_NS0_13ScanTileStateIiLb1EEES9_NS1_10InputValueIiPiEEmiLb0EiEEvT0_T1_T2_iT3_T4_T5_:
	.zero		32656


//--------------------- .nv.shared._ZN3cub18CUB_300001_SM_10006detail4scan16DeviceScanKernelINS2_10policy_hubIiiijN4cuda3std3__44plusIvEEE10Policy1000EN6thrust24THRUST_300001_SM_1000_NS10device_ptrIiEESF_NS0_13ScanTileStateIiLb1EEES9_NS1_10InputValueIiPiEEjiLb0EiEEvT0_T1_T2_iT3_T4_T5_ --------------------------
	.section	.nv.shared._ZN3cub18CUB_300001_SM_10006detail4scan16DeviceScanKernelINS2_10policy_hubIiiijN4cuda3std3__44plusIvEEE10Policy1000EN6thrust24THRUST_300001_SM_1000_NS10device_ptrIiEESF_NS0_13ScanTileStateIiLb1EEES9_NS1_10InputValueIiPiEEjiLb0EiEEvT0_T1_T2_iT3_T4_T5_,"aw",@nobits
	.sectionflags	@""
	.align	16
.nv.shared._ZN3cub18CUB_300001_SM_10006detail4scan16DeviceScanKernelINS2_10policy_hubIiiijN4cuda3std3__44plusIvEEE10Policy1000EN6thrust24THRUST_300001_SM_1000_NS10device_ptrIiEESF_NS0_13ScanTileStateIiLb1EEES9_NS1_10InputValueIiPiEEjiLb0EiEEvT0_T1_T2_iT3_T4_T5_:
	.zero		34832


//--------------------- .nv.shared._ZN3cub18CUB_300001_SM_10006detail4scan20DeviceScanInitKernelINS0_13ScanTileStateIiLb1EEEEEvT_i --------------------------
	.section	.nv.shared._ZN3cub18CUB_300001_SM_10006detail4scan20DeviceScanInitKernelINS0_13ScanTileStateIiLb1EEEEEvT_i,"aw",@nobits
	.sectionflags	@""
	.align	16
	.zero		1024


//--------------------- .nv.shared._ZN3cub18CUB_300001_SM_10006detail11EmptyKernelIvEEvv --------------------------
	.section	.nv.shared._ZN3cub18CUB_300001_SM_10006detail11EmptyKernelIvEEvv,"aw",@nobits
	.sectionflags	@""
	.align	16
	.zero		1024


//--------------------- .nv.shared.force_pass_with_stability_kernel --------------------------
	.section	.nv.shared.force_pass_with_stability_kernel,"aw",@nobits
	.sectionflags	@""
	.align	16
	.zero		1024


//--------------------- .nv.shared.check_system_stability_kernel --------------------------
	.section	.nv.shared.check_system_stability_kernel,"aw",@nobits
	.sectionflags	@""
	.align	16
	.zero		1024


//--------------------- .nv.shared.calculate_kinetic_energy_kernel --------------------------
	.section	.nv.shared.calculate_kinetic_energy_kernel,"aw",@nobits
	.sectionflags	@""
	.align	16
	.zero		1024


//--------------------- .nv.shared.blend_semantic_physics_forces --------------------------
	.section	.nv.shared.blend_semantic_physics_forces,"aw",@nobits
	.sectionflags	@""
	.align	16
	.zero		1024


//--------------------- .nv.shared.apply_semantic_forces --------------------------
	.section	.nv.shared.apply_semantic_forces,"aw",@nobits
	.sectionflags	@""
	.align	16
	.zero		1024


//--------------------- .nv.shared.relabel_communities_kernel --------------------------
	.section	.nv.shared.relabel_communities_kernel,"aw",@nobits
	.sectionflags	@""
	.align	16
	.zero		1024


//--------------------- .nv.shared.count_community_sizes_kernel --------------------------
	.section	.nv.shared.count_community_sizes_kernel,"aw",@nobits
	.sectionflags	@""
	.align	16
	.zero		1024


//--------------------- .nv.shared.compute_node_degrees_kernel --------------------------
	.section	.nv.shared.compute_node_degrees_kernel,"aw",@nobits
	.sectionflags	@""
	.align	16
	.zero		1024


//--------------------- .nv.shared.init_random_states_kernel --------------------------
	.section	.nv.shared.init_random_states_kernel,"aw",@nobits
	.sectionflags	@""
	.align	16
	.zero		1024


//--------------------- .nv.shared.compute_modularity_kernel --------------------------
	.section	.nv.shared.compute_modularity_kernel,"aw",@nobits
	.sectionflags	@""
	.align	16
	.zero		1024


//--------------------- .nv.shared.check_convergence_kernel --------------------------
	.section	.nv.shared.check_convergence_kernel,"aw",@nobits
	.sectionflags	@""
	.align	16
	.zero		1024


//--------------------- .nv.shared.propagate_labels_async_kernel --------------------------
	.section	.nv.shared.propagate_labels_async_kernel,"aw",@nobits
	.sectionflags	@""
	.align	16
	.zero		1024


//--------------------- .nv.shared.propagate_labels_sync_kernel --------------------------
	.section	.nv.shared.propagate_labels_sync_kernel,"aw",@nobits
	.sectionflags	@""
	.align	16
	.zero		1024


//--------------------- .nv.shared.init_labels_kernel --------------------------
	.section	.nv.shared.init_labels_kernel,"aw",@nobits
	.sectionflags	@""
	.align	16
	.zero		1024


//--------------------- .nv.shared.compute_feature_stats_kernel --------------------------
	.section	.nv.shared.compute_feature_stats_kernel,"aw",@nobits
	.sectionflags	@""
	.align	16
	.zero		1024


//--------------------- .nv.shared.compute_zscore_kernel --------------------------
	.section	.nv.shared.compute_zscore_kernel,"aw",@nobits
	.sectionflags	@""
	.align	16
	.zero		1024


//--------------------- .nv.shared.compute_lof_kernel --------------------------
	.section	.nv.shared.compute_lof_kernel,"aw",@nobits
	.sectionflags	@""
	.align	16
	.zero		1024


//--------------------- .nv.shared.compute_inertia_kernel --------------------------
	.section	.nv.shared.compute_inertia_kernel,"aw",@nobits
	.sectionflags	@""
	.align	16
	.zero		1024


//--------------------- .nv.shared.update_centroids_kernel --------------------------
	.section	.nv.shared.update_centroids_kernel,"aw",@nobits
	.sectionflags	@""
	.align	16
	.zero		1024


//--------------------- .nv.shared.assign_clusters_kernel --------------------------
	.section	.nv.shared.assign_clusters_kernel,"aw",@nobits
	.sectionflags	@""
	.align	16
	.zero		1024


//--------------------- .nv.shared.init_centroids_kernel --------------------------
	.section	.nv.shared.init_centroids_kernel,"aw",@nobits
	.sectionflags	@""
	.align	16
	.zero		1024


//--------------------- .nv.shared.compact_frontier_kernel --------------------------
	.section	.nv.shared.compact_frontier_kernel,"aw",@nobits
	.sectionflags	@""
	.align	16
	.zero		1024


//--------------------- .nv.shared.integrate_pass_kernel --------------------------
	.section	.nv.shared.integrate_pass_kernel,"aw",@nobits
	.sectionflags	@""
	.align	16
	.zero		1024


//--------------------- .nv.shared.relaxation_step_kernel --------------------------
	.section	.nv.shared.relaxation_step_kernel,"aw",@nobits
	.sectionflags	@""
	.align	16
	.zero		1024


//--------------------- .nv.shared.force_pass_kernel --------------------------
	.section	.nv.shared.force_pass_kernel,"aw",@nobits
	.sectionflags	@""
	.align	16
	.zero		1024


//--------------------- .nv.shared.compute_cell_bounds_kernel --------------------------
	.section	.nv.shared.compute_cell_bounds_kernel,"aw",@nobits
	.sectionflags	@""
	.align	16
	.zero		1024


//--------------------- .nv.shared.build_grid_kernel --------------------------
	.section	.nv.shared.build_grid_kernel,"aw",@nobits
	.sectionflags	@""
	.align	16
	.zero		1024


//--------------------- .nv.constant0._ZN3cub18CUB_300001_SM_10006detail10radix_sort29DeviceRadixSortOnesweepKernelINS1_5radix10policy_hubIiiyE10Policy1000ELNS0_9SortOrderE0EiiyiiNS1_21identity_decomposer_tEEEvPT5_SB_PT3_PKSC_PT1_PKSG_PT2_PKSK_T4_iiT6_ --------------------------
	.section	.nv.constant0._ZN3cub18CUB_300001_SM_10006detail10radix_sort29DeviceRadixSortOnesweepKernelINS1_5radix10policy_hubIiiyE10Policy1000ELNS0_9SortOrderE0EiiyiiNS1_21identity_decomposer_tEEEvPT5_SB_PT3_PKSC_PT1_PKSG_PT2_PKSK_T4_iiT6_,"a",@progbits
	.sectionflags	@""
	.align	4
.nv.constant0._ZN3cub18CUB_300001_SM_10006detail10radix_sort29DeviceRadixSortOnesweepKernelINS1_5radix10policy_hubIiiyE10Policy1000ELNS0_9SortOrderE0EiiyiiNS1_21identity_decomposer_tEEEvPT5_SB_PT3_PKSC_PT1_PKSG_PT2_PKSK_T4_iiT6_:
	.zero		973


//--------------------- .nv.constant0._ZN3cub18CUB_300001_SM_10006detail10radix_sort33DeviceRadixSortExclusiveSumKernelINS1_5radix10policy_hubIiiyE10Policy1000EyEEvPT0_ --------------------------
	.section	.nv.constant0._ZN3cub18CUB_300001_SM_10006detail10radix_sort33DeviceRadixSortExclusiveSumKernelINS1_5radix10policy_hubIiiyE10Policy1000EyEEvPT0_,"a",@progbits
	.sectionflags	@""
	.align	4
.nv.constant0._ZN3cub18CUB_300001_SM_10006detail10radix_sort33DeviceRadixSortExclusiveSumKernelINS1_5radix10policy_hubIiiyE10Policy1000EyEEvPT0_:
	.zero		904


//--------------------- .nv.constant0._ZN3cub18CUB_300001_SM_10006detail10radix_sort30DeviceRadixSortHistogramKernelINS1_5radix10policy_hubIiiyE10Policy1000ELNS0_9SortOrderE0EiyNS1_21identity_decomposer_tEEEvPT2_PKT1_SA_iiT3_ --------------------------
	.section	.nv.constant0._ZN3cub18CUB_300001_SM_10006detail10radix_sort30DeviceRadixSortHistogramKernelINS1_5radix10policy_hubIiiyE10Policy1000ELNS0_9SortOrderE0EiyNS1_21identity_decomposer_tEEEvPT2_PKT1_SA_iiT3_,"a",@progbits
	.sectionflags	@""
	.align	4
.nv.constant0._ZN3cub18CUB_300001_SM_10006detail10radix_sort30DeviceRadixSortHistogramKernelINS1_5radix10policy_hubIiiyE10Policy1000ELNS0_9SortOrderE0EiyNS1_21identity_decomposer_tEEEvPT2_PKT1_SA_iiT3_:
	.zero		929


//--------------------- .nv.constant0._ZN3cub18CUB_300001_SM_10006detail10radix_sort31DeviceRadixSortSingleTileKernelINS1_5radix10policy_hubIiiyE10Policy1000ELNS0_9SortOrderE0EiiyNS1_21identity_decomposer_tEEEvPKT1_PSA_PKT2_PSE_T3_iiT4_ --------------------------
	.section	.nv.constant0._ZN3cub18CUB_300001_SM_10006detail10radix_sort31DeviceRadixSortSingleTileKernelINS1_5radix10policy_hubIiiyE10Policy1000ELNS0_9SortOrderE0EiiyNS1_21identity_decomposer_tEEEvPKT1_PSA_PKT2_PSE_T3_iiT4_,"a",@progbits
	.sectionflags	@""
	.align	4
.nv.constant0._ZN3cub18CUB_300001_SM_10006detail10radix_sort31DeviceRadixSortSingleTileKernelINS1_5radix10policy_hubIiiyE10Policy1000ELNS0_9SortOrderE0EiiyNS1_21identity_decomposer_tEEEvPKT1_PSA_PKT2_PSE_T3_iiT4_:
	.zero		945


//--------------------- .nv.constant0._ZN3cub18CUB_300001_SM_10006detail4scan16DeviceScanKernelINS2_10policy_hubIiiimN4cuda3std3__44plusIvEEE10Policy1000EN6thrust24THRUST_300001_SM_1000_NS10device_ptrIiEESF_NS0_13ScanTileStateIiLb1EEES9_NS1_10InputValueIiPiEEmiLb0EiEEvT0_T1_T2_iT3_T4_T5_ --------------------------
	.section	.nv.constant0._ZN3cub18CUB_300001_SM_10006detail4scan16DeviceScanKernelINS2_10policy_hubIiiimN4cuda3std3__44plusIvEEE10Policy1000EN6thrust24THRUST_300001_SM_1000_NS10device_ptrIiEESF_NS0_13ScanTileStateIiLb1EEES9_NS1_10InputValueIiPiEEmiLb0EiEEvT0_T1_T2_iT3_T4_T5_,"a",@progbits
	.sectionflags	@""
	.align	4
.nv.constant0._ZN3cub18CUB_300001_SM_10006detail4scan16DeviceScanKernelINS2_10policy_hubIiiimN4cuda3std3__44plusIvEEE10Policy1000EN6thrust24THRUST_300001_SM_1000_NS10device_ptrIiEESF_NS0_13ScanTileStateIiLb1EEES9_NS1_10InputValueIiPiEEmiLb0EiEEvT0_T1_T2_iT3_T4_T5_:
	.zero		952


//--------------------- .nv.constant0._ZN3cub18CUB_300001_SM_10006detail4scan16DeviceScanKernelINS2_10policy_hubIiiijN4cuda3std3__44plusIvEEE10Policy1000EN6thrust24THRUST_300001_SM_1000_NS10device_ptrIiEESF_NS0_13ScanTileStateIiLb1EEES9_NS1_10InputValueIiPiEEjiLb0EiEEvT0_T1_T2_iT3_T4_T5_ --------------------------
	.section	.nv.constant0._ZN3cub18CUB_300001_SM_10006detail4scan16DeviceScanKernelINS2_10policy_hubIiiijN4cuda3std3__44plusIvEEE10Policy1000EN6thrust24THRUST_300001_SM_1000_NS10device_ptrIiEESF_NS0_13ScanTileStateIiLb1EEES9_NS1_10InputValueIiPiEEjiLb0EiEEvT0_T1_T2_iT3_T4_T5_,"a",@progbits
	.sectionflags	@""
	.align	4
.nv.constant0._ZN3cub18CUB_300001_SM_10006detail4scan16DeviceScanKernelINS2_10policy_hubIiiijN4cuda3std3__44plusIvEEE10Policy1000EN6thrust24THRUST_300001_SM_1000_NS10device_ptrIiEESF_NS0_13ScanTileStateIiLb1EEES9_NS1_10InputValueIiPiEEjiLb0EiEEvT0_T1_T2_iT3_T4_T5_:
	.zero		948


//--------------------- .nv.constant0._ZN3cub18CUB_300001_SM_10006detail4scan20DeviceScanInitKernelINS0_13ScanTileStateIiLb1EEEEEvT_i --------------------------
	.section	.nv.constant0._ZN3cub18CUB_300001_SM_10006detail4scan20DeviceScanInitKernelINS0_13ScanTileStateIiLb1EEEEEvT_i,"a",@progbits
	.sectionflags	@""
	.align	4
.nv.constant0._ZN3cub18CUB_300001_SM_10006detail4scan20DeviceScanInitKernelINS0_13ScanTileStateIiLb1EEEEEvT_i:
	.zero		908


//--------------------- .nv.constant0._ZN3cub18CUB_300001_SM_10006detail11EmptyKernelIvEEvv --------------------------
	.section	.nv.constant0._ZN3cub18CUB_300001_SM_10006detail11EmptyKernelIvEEvv,"a",@progbits
	.sectionflags	@""
	.align	4
.nv.constant0._ZN3cub18CUB_300001_SM_10006detail11EmptyKernelIvEEvv:
	.zero		896


//--------------------- .nv.constant0.force_pass_with_stability_kernel --------------------------
	.section	.nv.constant0.force_pass_with_stability_kernel,"a",@progbits
	.sectionflags	@""
	.align	4
.nv.constant0.force_pass_with_stability_kernel:
	.zero		1080


//--------------------- .nv.constant0.check_system_stability_kernel --------------------------
	.section	.nv.constant0.check_system_stability_kernel,"a",@progbits
	.sectionflags	@""
	.align	4
.nv.constant0.check_system_stability_kernel:
	.zero		944


//--------------------- .nv.constant0.calculate_kinetic_energy_kernel --------------------------
	.section	.nv.constant0.calculate_kinetic_energy_kernel,"a",@progbits
	.sectionflags	@""
	.align	4
.nv.constant0.calculate_kinetic_energy_kernel:
	.zero		952


//--------------------- .nv.constant0.blend_semantic_physics_forces --------------------------
	.section	.nv.constant0.blend_semantic_physics_forces,"a",@progbits
	.sectionflags	@""
	.align	4
.nv.constant0.blend_semantic_physics_forces:
	.zero		944


//--------------------- .nv.constant0.apply_semantic_forces --------------------------
	.section	.nv.constant0.apply_semantic_forces,"a",@progbits
	.sectionflags	@""
	.align	4
.nv.constant0.apply_semantic_forces:
	.zero		960


//--------------------- .nv.constant0.relabel_communities_kernel --------------------------
	.section	.nv.constant0.relabel_communities_kernel,"a",@progbits
	.sectionflags	@""
	.align	4
.nv.constant0.relabel_communities_kernel:
	.zero		916


//--------------------- .nv.constant0.count_community_sizes_kernel --------------------------
	.section	.nv.constant0.count_community_sizes_kernel,"a",@progbits
	.sectionflags	@""
	.align	4
.nv.constant0.count_community_sizes_kernel:
	.zero		920


//--------------------- .nv.constant0.compute_node_degrees_kernel --------------------------
	.section	.nv.constant0.compute_node_degrees_kernel,"a",@progbits
	.sectionflags	@""
	.align	4
.nv.constant0.compute_node_degrees_kernel:
	.zero		924


//--------------------- .nv.constant0.init_random_states_kernel --------------------------
	.section	.nv.constant0.init_random_states_kernel,"a",@progbits
	.sectionflags	@""
	.align	4
.nv.constant0.init_random_states_kernel:
	.zero		912


//--------------------- .nv.constant0.compute_modularity_kernel --------------------------
	.section	.nv.constant0.compute_modularity_kernel,"a",@progbits
	.sectionflags	@""
	.align	4
.nv.constant0.compute_modularity_kernel:
	.zero		952


//--------------------- .nv.constant0.check_convergence_kernel --------------------------
	.section	.nv.constant0.check_convergence_kernel,"a",@progbits
	.sectionflags	@""
	.align	4
.nv.constant0.check_convergence_kernel:
	.zero		924


//--------------------- .nv.constant0.propagate_labels_async_kernel --------------------------
	.section	.nv.constant0.propagate_labels_async_kernel,"a",@progbits
	.sectionflags	@""
	.align	4
.nv.constant0.propagate_labels_async_kernel:
	.zero		944


//--------------------- .nv.constant0.propagate_labels_sync_kernel --------------------------
	.section	.nv.constant0.propagate_labels_sync_kernel,"a",@progbits
	.sectionflags	@""
	.align	4
.nv.constant0.propagate_labels_sync_kernel:
	.zero		960


//--------------------- .nv.constant0.init_labels_kernel --------------------------
	.section	.nv.constant0.init_labels_kernel,"a",@progbits
	.sectionflags	@""
	.align	4
.nv.constant0.init_labels_kernel:
	.zero		908


//--------------------- .nv.constant0.compute_feature_stats_kernel --------------------------
	.section	.nv.constant0.compute_feature_stats_kernel,"a",@progbits
	.sectionflags	@""
	.align	4
.nv.constant0.compute_feature_stats_kernel:
	.zero		924


//--------------------- .nv.constant0.compute_zscore_kernel --------------------------
	.section	.nv.constant0.compute_zscore_kernel,"a",@progbits
	.sectionflags	@""
	.align	4
.nv.constant0.compute_zscore_kernel:
	.zero		924


//--------------------- .nv.constant0.compute_lof_kernel --------------------------
	.section	.nv.constant0.compute_lof_kernel,"a",@progbits
	.sectionflags	@""
	.align	4
.nv.constant0.compute_lof_kernel:
	.zero		996


//--------------------- .nv.constant0.compute_inertia_kernel --------------------------
	.section	.nv.constant0.compute_inertia_kernel,"a",@progbits
	.sectionflags	@""
	.align	4
.nv.constant0.compute_inertia_kernel:
	.zero		964


//--------------------- .nv.constant0.update_centroids_kernel --------------------------
	.section	.nv.constant0.update_centroids_kernel,"a",@progbits
	.sectionflags	@""
	.align	4
.nv.constant0.update_centroids_kernel:
	.zero		968


//--------------------- .nv.constant0.assign_clusters_kernel --------------------------
	.section	.nv.constant0.assign_clusters_kernel,"a",@progbits
	.sectionflags	@""
	.align	4
.nv.constant0.assign_clusters_kernel:
	.zero		968


//--------------------- .nv.constant0.init_centroids_kernel --------------------------
	.section	.nv.constant0.init_centroids_kernel,"a",@progbits
	.sectionflags	@""
	.align	4
.nv.constant0.init_centroids_kernel:
	.zero		976


//--------------------- .nv.constant0.compact_frontier_kernel --------------------------
	.section	.nv.constant0.compact_frontier_kernel,"a",@progbits
	.sectionflags	@""
	.align	4
.nv.constant0.compact_frontier_kernel:
	.zero		924


//--------------------- .nv.constant0.integrate_pass_kernel --------------------------
	.section	.nv.constant0.integrate_pass_kernel,"a",@progbits
	.sectionflags	@""
	.align	4
.nv.constant0.integrate_pass_kernel:
	.zero		1056


//--------------------- .nv.constant0.relaxation_step_kernel --------------------------
	.section	.nv.constant0.relaxation_step_kernel,"a",@progbits
	.sectionflags	@""
	.align	4
.nv.constant0.relaxation_step_kernel:
	.zero		960


//--------------------- .nv.constant0.force_pass_kernel --------------------------
	.section	.nv.constant0.force_pass_kernel,"a",@progbits
	.sectionflags	@""
	.align	4
.nv.constant0.force_pass_kernel:
	.zero		1096


//--------------------- .nv.constant0.compute_cell_bounds_kernel --------------------------
	.section	.nv.constant0.compute_cell_bounds_kernel,"a",@progbits
	.sectionflags	@""
	.align	4
.nv.constant0.compute_cell_bounds_kernel:
	.zero		928


//--------------------- .nv.constant0.build_grid_kernel --------------------------
	.section	.nv.constant0.build_grid_kernel,"a",@progbits
	.sectionflags	@""
	.align	4
.nv.constant0.build_grid_kernel:
	.zero		972


//--------------------- SYMBOLS --------------------------

	.type		.nv.reservedSmem.offset0,@object
	.size		.nv.reservedSmem.offset0,0x4
	.type		.nv.reservedSmem.cap,@object
	.size		.nv.reservedSmem.cap,0x4
	.type		vprintf,@function
